	.target	sm_100a

	.elftype	@"ET_EXEC"


//--------------------- .note.nv.tkinfo           --------------------------
	.section	.note.nv.tkinfo,"",@"SHT_NOTE"
	.sectionflags	@"SHF_NOTE_NV_TKINFO"
	.tkinfo
        /*0018*/ 	.word	0x00000002
        /*0030*/ 	.string	""
        /*0030*/ 	.string	"ptxas"
        /*0030*/ 	.string	"Cuda compilation tools, release 13.0, V13.0.88"
        /*0030*/ 	.string	"Build cuda_13.0.r13.0/compiler.36424714_0"
        /*0030*/ 	.string	"-arch sm_100a -m 64 "



//--------------------- .note.nv.cuinfo           --------------------------
	.section	.note.nv.cuinfo,"",@"SHT_NOTE"
	.sectionflags	@"SHF_NOTE_NV_CUINFO"
        /*0018*/ 	.short	0x0002
        /*001a*/ 	.short	0x0064
        /*001c*/ 	.short	0x0082
	.zero		2


//--------------------- .nv.info                  --------------------------
	.section	.nv.info,"",@"SHT_CUDA_INFO"
	.align	4


	//----- nvinfo : EIATTR_REGCOUNT
	.align		4
        /*0000*/ 	.byte	0x04, 0x2f
        /*0002*/ 	.short	(.L_19 - .L_18)
	.align		4
.L_18:
        /*0004*/ 	.word	index@(_ZN7cutlass13device_kernelINS_4gemm6kernel13GemmUniversalIN4cute5tupleIJiiiiEEENS1_10collective13CollectiveMmaINS1_46MainloopSm100TmaUmmaWarpSpecializedBlockScaledILi4ELi2ELi1ENS5_IJNS4_1CILi2EEESB_NSA_ILi1EEEEEEEENS5_IJNSA_ILi256EEESF_NSA_ILi128EEEEEENS5_IJNS_12float_e4m3_tENS_13float_ue8m0_tEEEENS5_IJNS5_IJlSC_lEEENS4_6LayoutINS5_IJNS5_IJNS5_IJNSA_ILi32EEENSA_ILi4EEEEEEiEEESQ_NS5_IJSC_iEEEEEENS5_IJNS5_IJNS5_IJNSA_ILi16EEESO_EEEiEEENS5_IJNS5_IJNSA_ILi0EEESC_EEENSA_ILi512EEEEEENS5_IJSW_iEEEEEEEEEEESK_S13_NS4_8TiledMMAINS4_8MMA_AtomIJNS4_27SM100_MMA_MXF8F6F4_2x1SM_SSISI_SI_fSJ_Li256ELi256ELNS4_4UMMA5MajorE0ELS18_0ELNS17_7ScaleInE0ELS19_0EEEEEENSM_INS5_IJSC_SC_SC_EEENS5_IJSW_SW_SW_EEEEENS5_IJNS4_10UnderscoreES1F_S1F_EEEEENS5_IJNS4_28SM100_TMA_2SM_LOAD_MULTICASTES1I_EEENS5_IJNS4_14ComposedLayoutINS4_7SwizzleILi3ELi4ELi3EEENS4_18smem_ptr_flag_bitsILi8EEENSM_INS5_IJNSA_ILi8EEESG_EEENS5_IJSG_SC_EEEEEEENSM_INS5_IJNS5_IJNS5_IJSP_SC_EEENS5_IJSN_SC_EEEEEESC_NS5_IJSO_SC_EEEEEENS5_IJNS5_IJNS5_IJSU_SY_EEESX_EEESW_NS5_IJSC_SY_EEEEEEEEEEEvNS4_8identityENS5_IJNS4_18SM100_TMA_2SM_LOADES1I_EEENS5_IJS1T_NSM_INS5_IJNS5_IJNS5_IJSP_SB_EEES1V_EEESC_S1X_EEENS5_IJS20_SW_NS5_IJSC_NSA_ILi1024EEEEEEEEEEEEEEvS25_EENS_8epilogue10collective18CollectiveEpilogueINS2H_23Sm100TmaWarpSpecializedILi4ELi2ELi64ELb1ELb0EEEJNS5_IJSG_SF_SG_EEENS5_IJNSM_ISG_SC_EENSM_INSA_ILi64EEESC_EEEEENS_10bfloat16_tESL_S2R_SL_NS2H_6fusion15FusionCallbacksIS2L_NS2S_17LinearCombinationIS2R_fS2R_fLNS_15FloatRoundStyleE2EEES2M_S2Q_JEEENS4_5SM1004TMEM4LOAD26SM100_TMEM_LOAD_32dp32b64xENS4_13SM90_TMA_LOADENS1K_IS1M_NS1N_ILi16EEENSM_INS5_IJS1P_S2O_EEENS5_IJS2O_SC_EEEEEEENS4_39AutoVectorizingCopyWithAssumedAlignmentILi128EEENS4_14SM90_TMA_STOREES37_S39_S39_EEEvvEEEEvNT_6ParamsE)
        /*0008*/ 	.word	0x000000a8


	//----- nvinfo : EIATTR_FRAME_SIZE
	.align		4
.L_19:
        /*000c*/ 	.byte	0x04, 0x11
        /*000e*/ 	.short	(.L_21 - .L_20)
	.align		4
.L_20:
        /*0010*/ 	.word	index@($__internal_2_$__cuda_sm10x_tcgen05_guardrail_trap_unallocated_columns_being_dealloced)
        /*0014*/ 	.word	0x00000000


	//----- nvinfo : EIATTR_FRAME_SIZE
	.align		4
.L_21:
        /*0018*/ 	.byte	0x04, 0x11
        /*001a*/ 	.short	(.L_23 - .L_22)
	.align		4
.L_22:
        /*001c*/ 	.word	index@($__internal_1_$__cuda_sm10x_tcgen05_guardrail_trap_phase_invalid_during_alloc)
        /*0020*/ 	.word	0x00000000


	//----- nvinfo : EIATTR_FRAME_SIZE
	.align		4
.L_23:
        /*0024*/ 	.byte	0x04, 0x11
        /*0026*/ 	.short	(.L_25 - .L_24)
	.align		4
.L_24:
        /*0028*/ 	.word	index@($__internal_0_$__cuda_sm10x_tcgen05_guardrail_trap_col_being_dealloced_not_returned_by_alloc)
        /*002c*/ 	.word	0x00000000


	//----- nvinfo : EIATTR_FRAME_SIZE
	.align		4
.L_25:
        /*0030*/ 	.byte	0x04, 0x11
        /*0032*/ 	.short	(.L_27 - .L_26)
	.align		4
.L_26:
        /*0034*/ 	.word	index@(_ZN7cutlass13device_kernelINS_4gemm6kernel13GemmUniversalIN4cute5tupleIJiiiiEEENS1_10collective13CollectiveMmaINS1_46MainloopSm100TmaUmmaWarpSpecializedBlockScaledILi4ELi2ELi1ENS5_IJNS4_1CILi2EEESB_NSA_ILi1EEEEEEEENS5_IJNSA_ILi256EEESF_NSA_ILi128EEEEEENS5_IJNS_12float_e4m3_tENS_13float_ue8m0_tEEEENS5_IJNS5_IJlSC_lEEENS4_6LayoutINS5_IJNS5_IJNS5_IJNSA_ILi32EEENSA_ILi4EEEEEEiEEESQ_NS5_IJSC_iEEEEEENS5_IJNS5_IJNS5_IJNSA_ILi16EEESO_EEEiEEENS5_IJNS5_IJNSA_ILi0EEESC_EEENSA_ILi512EEEEEENS5_IJSW_iEEEEEEEEEEESK_S13_NS4_8TiledMMAINS4_8MMA_AtomIJNS4_27SM100_MMA_MXF8F6F4_2x1SM_SSISI_SI_fSJ_Li256ELi256ELNS4_4UMMA5MajorE0ELS18_0ELNS17_7ScaleInE0ELS19_0EEEEEENSM_INS5_IJSC_SC_SC_EEENS5_IJSW_SW_SW_EEEEENS5_IJNS4_10UnderscoreES1F_S1F_EEEEENS5_IJNS4_28SM100_TMA_2SM_LOAD_MULTICASTES1I_EEENS5_IJNS4_14ComposedLayoutINS4_7SwizzleILi3ELi4ELi3EEENS4_18smem_ptr_flag_bitsILi8EEENSM_INS5_IJNSA_ILi8EEESG_EEENS5_IJSG_SC_EEEEEEENSM_INS5_IJNS5_IJNS5_IJSP_SC_EEENS5_IJSN_SC_EEEEEESC_NS5_IJSO_SC_EEEEEENS5_IJNS5_IJNS5_IJSU_SY_EEESX_EEESW_NS5_IJSC_SY_EEEEEEEEEEEvNS4_8identityENS5_IJNS4_18SM100_TMA_2SM_LOADES1I_EEENS5_IJS1T_NSM_INS5_IJNS5_IJNS5_IJSP_SB_EEES1V_EEESC_S1X_EEENS5_IJS20_SW_NS5_IJSC_NSA_ILi1024EEEEEEEEEEEEEEvS25_EENS_8epilogue10collective18CollectiveEpilogueINS2H_23Sm100TmaWarpSpecializedILi4ELi2ELi64ELb1ELb0EEEJNS5_IJSG_SF_SG_EEENS5_IJNSM_ISG_SC_EENSM_INSA_ILi64EEESC_EEEEENS_10bfloat16_tESL_S2R_SL_NS2H_6fusion15FusionCallbacksIS2L_NS2S_17LinearCombinationIS2R_fS2R_fLNS_15FloatRoundStyleE2EEES2M_S2Q_JEEENS4_5SM1004TMEM4LOAD26SM100_TMEM_LOAD_32dp32b64xENS4_13SM90_TMA_LOADENS1K_IS1M_NS1N_ILi16EEENSM_INS5_IJS1P_S2O_EEENS5_IJS2O_SC_EEEEEEENS4_39AutoVectorizingCopyWithAssumedAlignmentILi128EEENS4_14SM90_TMA_STOREES37_S39_S39_EEEvvEEEEvNT_6ParamsE)
        /*0038*/ 	.word	0x00000000


	//----- nvinfo : EIATTR_MIN_STACK_SIZE
	.align		4
.L_27:
        /*003c*/ 	.byte	0x04, 0x12
        /*003e*/ 	.short	(.L_29 - .L_28)
	.align		4
.L_28:
        /*0040*/ 	.word	index@(_ZN7cutlass13device_kernelINS_4gemm6kernel13GemmUniversalIN4cute5tupleIJiiiiEEENS1_10collective13CollectiveMmaINS1_46MainloopSm100TmaUmmaWarpSpecializedBlockScaledILi4ELi2ELi1ENS5_IJNS4_1CILi2EEESB_NSA_ILi1EEEEEEEENS5_IJNSA_ILi256EEESF_NSA_ILi128EEEEEENS5_IJNS_12float_e4m3_tENS_13float_ue8m0_tEEEENS5_IJNS5_IJlSC_lEEENS4_6LayoutINS5_IJNS5_IJNS5_IJNSA_ILi32EEENSA_ILi4EEEEEEiEEESQ_NS5_IJSC_iEEEEEENS5_IJNS5_IJNS5_IJNSA_ILi16EEESO_EEEiEEENS5_IJNS5_IJNSA_ILi0EEESC_EEENSA_ILi512EEEEEENS5_IJSW_iEEEEEEEEEEESK_S13_NS4_8TiledMMAINS4_8MMA_AtomIJNS4_27SM100_MMA_MXF8F6F4_2x1SM_SSISI_SI_fSJ_Li256ELi256ELNS4_4UMMA5MajorE0ELS18_0ELNS17_7ScaleInE0ELS19_0EEEEEENSM_INS5_IJSC_SC_SC_EEENS5_IJSW_SW_SW_EEEEENS5_IJNS4_10UnderscoreES1F_S1F_EEEEENS5_IJNS4_28SM100_TMA_2SM_LOAD_MULTICASTES1I_EEENS5_IJNS4_14ComposedLayoutINS4_7SwizzleILi3ELi4ELi3EEENS4_18smem_ptr_flag_bitsILi8EEENSM_INS5_IJNSA_ILi8EEESG_EEENS5_IJSG_SC_EEEEEEENSM_INS5_IJNS5_IJNS5_IJSP_SC_EEENS5_IJSN_SC_EEEEEESC_NS5_IJSO_SC_EEEEEENS5_IJNS5_IJNS5_IJSU_SY_EEESX_EEESW_NS5_IJSC_SY_EEEEEEEEEEEvNS4_8identityENS5_IJNS4_18SM100_TMA_2SM_LOADES1I_EEENS5_IJS1T_NSM_INS5_IJNS5_IJNS5_IJSP_SB_EEES1V_EEESC_S1X_EEENS5_IJS20_SW_NS5_IJSC_NSA_ILi1024EEEEEEEEEEEEEEvS25_EENS_8epilogue10collective18CollectiveEpilogueINS2H_23Sm100TmaWarpSpecializedILi4ELi2ELi64ELb1ELb0EEEJNS5_IJSG_SF_SG_EEENS5_IJNSM_ISG_SC_EENSM_INSA_ILi64EEESC_EEEEENS_10bfloat16_tESL_S2R_SL_NS2H_6fusion15FusionCallbacksIS2L_NS2S_17LinearCombinationIS2R_fS2R_fLNS_15FloatRoundStyleE2EEES2M_S2Q_JEEENS4_5SM1004TMEM4LOAD26SM100_TMEM_LOAD_32dp32b64xENS4_13SM90_TMA_LOADENS1K_IS1M_NS1N_ILi16EEENSM_INS5_IJS1P_S2O_EEENS5_IJS2O_SC_EEEEEEENS4_39AutoVectorizingCopyWithAssumedAlignmentILi128EEENS4_14SM90_TMA_STOREES37_S39_S39_EEEvvEEEEvNT_6ParamsE)
        /*0044*/ 	.word	0x00000000
.L_29:


//--------------------- .nv.compat                --------------------------
	.section	.nv.compat,"",@"SHT_CUDA_COMPAT_INFO"
	.align	4
        /*0000*/ 	.byte	0x02, 0x09, 0x01, 0x00, 0x02, 0x02, 0x02, 0x00, 0x02, 0x05, 0x05, 0x00, 0x03, 0x07, 0x01, 0x01
        /*0010*/ 	.byte	0x02, 0x03, 0x01, 0x00, 0x02, 0x06, 0x01, 0x00, 0x04, 0x0b, 0x08, 0x00, 0x09, 0x00, 0x00, 0x00
        /*0020*/ 	.byte	0x00, 0x00, 0x00, 0x00


//--------------------- .nv.info._ZN7cutlass13device_kernelINS_4gemm6kernel13GemmUniversalIN4cute5tupleIJiiiiEEENS1_10collective13CollectiveMmaINS1_46MainloopSm100TmaUmmaWarpSpecializedBlockScaledILi4ELi2ELi1ENS5_IJNS4_1CILi2EEESB_NSA_ILi1EEEEEEEENS5_IJNSA_ILi256EEESF_NSA_ILi128EEEEEENS5_IJNS_12float_e4m3_tENS_13float_ue8m0_tEEEENS5_IJNS5_IJlSC_lEEENS4_6LayoutINS5_IJNS5_IJNS5_IJNSA_ILi32EEENSA_ILi4EEEEEEiEEESQ_NS5_IJSC_iEEEEEENS5_IJNS5_IJNS5_IJNSA_ILi16EEESO_EEEiEEENS5_IJNS5_IJNSA_ILi0EEESC_EEENSA_ILi512EEEEEENS5_IJSW_iEEEEEEEEEEESK_S13_NS4_8TiledMMAINS4_8MMA_AtomIJNS4_27SM100_MMA_MXF8F6F4_2x1SM_SSISI_SI_fSJ_Li256ELi256ELNS4_4UMMA5MajorE0ELS18_0ELNS17_7ScaleInE0ELS19_0EEEEEENSM_INS5_IJSC_SC_SC_EEENS5_IJSW_SW_SW_EEEEENS5_IJNS4_10UnderscoreES1F_S1F_EEEEENS5_IJNS4_28SM100_TMA_2SM_LOAD_MULTICASTES1I_EEENS5_IJNS4_14ComposedLayoutINS4_7SwizzleILi3ELi4ELi3EEENS4_18smem_ptr_flag_bitsILi8EEENSM_INS5_IJNSA_ILi8EEESG_EEENS5_IJSG_SC_EEEEEEENSM_INS5_IJNS5_IJNS5_IJSP_SC_EEENS5_IJSN_SC_EEEEEESC_NS5_IJSO_SC_EEEEEENS5_IJNS5_IJNS5_IJSU_SY_EEESX_EEESW_NS5_IJSC_SY_EEEEEEEEEEEvNS4_8identityENS5_IJNS4_18SM100_TMA_2SM_LOADES1I_EEENS5_IJS1T_NSM_INS5_IJNS5_IJNS5_IJSP_SB_EEES1V_EEESC_S1X_EEENS5_IJS20_SW_NS5_IJSC_NSA_ILi1024EEEEEEEEEEEEEEvS25_EENS_8epilogue10collective18CollectiveEpilogueINS2H_23Sm100TmaWarpSpecializedILi4ELi2ELi64ELb1ELb0EEEJNS5_IJSG_SF_SG_EEENS5_IJNSM_ISG_SC_EENSM_INSA_ILi64EEESC_EEEEENS_10bfloat16_tESL_S2R_SL_NS2H_6fusion15FusionCallbacksIS2L_NS2S_17LinearCombinationIS2R_fS2R_fLNS_15FloatRoundStyleE2EEES2M_S2Q_JEEENS4_5SM1004TMEM4LOAD26SM100_TMEM_LOAD_32dp32b64xENS4_13SM90_TMA_LOADENS1K_IS1M_NS1N_ILi16EEENSM_INS5_IJS1P_S2O_EEENS5_IJS2O_SC_EEEEEEENS4_39AutoVectorizingCopyWithAssumedAlignmentILi128EEENS4_14SM90_TMA_STOREES37_S39_S39_EEEvvEEEEvNT_6ParamsE --------------------------
	.section	.nv.info._ZN7cutlass13device_kernelINS_4gemm6kernel13GemmUniversalIN4cute5tupleIJiiiiEEENS1_10collective13CollectiveMmaINS1_46MainloopSm100TmaUmmaWarpSpecializedBlockScaledILi4ELi2ELi1ENS5_IJNS4_1CILi2EEESB_NSA_ILi1EEEEEEEENS5_IJNSA_ILi256EEESF_NSA_ILi128EEEEEENS5_IJNS_12float_e4m3_tENS_13float_ue8m0_tEEEENS5_IJNS5_IJlSC_lEEENS4_6LayoutINS5_IJNS5_IJNS5_IJNSA_ILi32EEENSA_ILi4EEEEEEiEEESQ_NS5_IJSC_iEEEEEENS5_IJNS5_IJNS5_IJNSA_ILi16EEESO_EEEiEEENS5_IJNS5_IJNSA_ILi0EEESC_EEENSA_ILi512EEEEEENS5_IJSW_iEEEEEEEEEEESK_S13_NS4_8TiledMMAINS4_8MMA_AtomIJNS4_27SM100_MMA_MXF8F6F4_2x1SM_SSISI_SI_fSJ_Li256ELi256ELNS4_4UMMA5MajorE0ELS18_0ELNS17_7ScaleInE0ELS19_0EEEEEENSM_INS5_IJSC_SC_SC_EEENS5_IJSW_SW_SW_EEEEENS5_IJNS4_10UnderscoreES1F_S1F_EEEEENS5_IJNS4_28SM100_TMA_2SM_LOAD_MULTICASTES1I_EEENS5_IJNS4_14ComposedLayoutINS4_7SwizzleILi3ELi4ELi3EEENS4_18smem_ptr_flag_bitsILi8EEENSM_INS5_IJNSA_ILi8EEESG_EEENS5_IJSG_SC_EEEEEEENSM_INS5_IJNS5_IJNS5_IJSP_SC_EEENS5_IJSN_SC_EEEEEESC_NS5_IJSO_SC_EEEEEENS5_IJNS5_IJNS5_IJSU_SY_EEESX_EEESW_NS5_IJSC_SY_EEEEEEEEEEEvNS4_8identityENS5_IJNS4_18SM100_TMA_2SM_LOADES1I_EEENS5_IJS1T_NSM_INS5_IJNS5_IJNS5_IJSP_SB_EEES1V_EEESC_S1X_EEENS5_IJS20_SW_NS5_IJSC_NSA_ILi1024EEEEEEEEEEEEEEvS25_EENS_8epilogue10collective18CollectiveEpilogueINS2H_23Sm100TmaWarpSpecializedILi4ELi2ELi64ELb1ELb0EEEJNS5_IJSG_SF_SG_EEENS5_IJNSM_ISG_SC_EENSM_INSA_ILi64EEESC_EEEEENS_10bfloat16_tESL_S2R_SL_NS2H_6fusion15FusionCallbacksIS2L_NS2S_17LinearCombinationIS2R_fS2R_fLNS_15FloatRoundStyleE2EEES2M_S2Q_JEEENS4_5SM1004TMEM4LOAD26SM100_TMEM_LOAD_32dp32b64xENS4_13SM90_TMA_LOADENS1K_IS1M_NS1N_ILi16EEENSM_INS5_IJS1P_S2O_EEENS5_IJS2O_SC_EEEEEEENS4_39AutoVectorizingCopyWithAssumedAlignmentILi128EEENS4_14SM90_TMA_STOREES37_S39_S39_EEEvvEEEEvNT_6ParamsE,"",@"SHT_CUDA_INFO"
	.sectionflags	@""
	.align	4


	//----- nvinfo : EIATTR_CUDA_API_VERSION
	.align		4
        /*0000*/ 	.byte	0x04, 0x37
        /*0002*/ 	.short	(.L_31 - .L_30)
.L_30:
        /*0004*/ 	.word	0x00000082


	//----- nvinfo : EIATTR_KPARAM_INFO
	.align		4
.L_31:
        /*0008*/ 	.byte	0x04, 0x17
        /*000a*/ 	.short	(.L_33 - .L_32)
.L_32:
        /*000c*/ 	.word	0x00000000
        /*0010*/ 	.short	0x0000
        /*0012*/ 	.short	0x0000
        /*0014*/ 	.byte	0x00, 0xf0, 0x01, 0x30


	//----- nvinfo : EIATTR_AT_ENTRY_FRAGMENTS
	.align		4
.L_33:
        /*0018*/ 	.byte	0x04, 0x4f
        /*001a*/ 	.short	(.L_35 - .L_34)


	//   ....[0]....
.L_34:
        /*001c*/ 	.word	0x00000007


	//----- nvinfo : EIATTR_RESERVED_SMEM_USED
	.align		4
.L_35:
        /*0020*/ 	.byte	0x01, 0x41
	.zero		2


	//----- nvinfo : EIATTR_SPARSE_MMA_MASK
	.align		4
        /*0024*/ 	.byte	0x03, 0x50
        /*0026*/ 	.short	0x0000


	//----- nvinfo : EIATTR_TCGEN05_2CTA_USED
	.align		4
        /*0028*/ 	.byte	0x01, 0x52
	.zero		2


	//----- nvinfo : EIATTR_MAXREG_COUNT
	.align		4
        /*002c*/ 	.byte	0x03, 0x1b
        /*002e*/ 	.short	0x00ff


	//----- nvinfo : EIATTR_NUM_BARRIERS
	.align		4
        /*0030*/ 	.byte	0x02, 0x4c
        /*0032*/ 	.byte	0x07
	.zero		1


	//----- nvinfo : EIATTR_EXTERNS
	.align		4
        /*0034*/ 	.byte	0x04, 0x0f
        /*0036*/ 	.short	(.L_37 - .L_36)


	//   ....[0]....
	.align		4
.L_36:
        /*0038*/ 	.word	index@(__assertfail)


	//----- nvinfo : EIATTR_MERCURY_ISA_VERSION
	.align		4
.L_37:
        /*003c*/ 	.byte	0x03, 0x5f
        /*003e*/ 	.short	0x0101


	//----- nvinfo : EIATTR_INT_WARP_WIDE_INSTR_OFFSETS
	.align		4
        /*0040*/ 	.byte	0x04, 0x31
        /*0042*/ 	.short	(.L_39 - .L_38)


	//   ....[0]....
.L_38:
        /*0044*/ 	.word	0x00000dd0


	//   ....[1]....
        /*0048*/ 	.word	0x00000e80


	//   ....[2]....
        /*004c*/ 	.word	0x00004ad0


	//   ....[3]....
        /*0050*/ 	.word	0x00004af0


	//   ....[4]....
        /*0054*/ 	.word	0x00004b20


	//   ....[5]....
        /*0058*/ 	.word	0x000056c0


	//   ....[6]....
        /*005c*/ 	.word	0x00005730


	//   ....[7]....
        /*0060*/ 	.word	0x00005870


	//   ....[8]....
        /*0064*/ 	.word	0x00005970


	//   ....[9]....
        /*0068*/ 	.word	0x000059e0


	//   ....[10]....
        /*006c*/ 	.word	0x00005ae0


	//   ....[11]....
        /*0070*/ 	.word	0x00005b70


	//   ....[12]....
        /*0074*/ 	.word	0x00005c20


	//----- nvinfo : EIATTR_COOP_GROUP_MASK_REGIDS
	.align		4
.L_39:
        /*0078*/ 	.byte	0x04, 0x29
        /*007a*/ 	.short	(.L_41 - .L_40)


	//   ....[0]....
.L_40:
        /*007c*/ 	.word	0xffffffff


	//   ....[1]....
        /*0080*/ 	.word	0xffffffff


	//   ....[2]....
        /*0084*/ 	.word	0xffffffff


	//   ....[3]....
        /*0088*/ 	.word	0xffffffff


	//   ....[4]....
        /*008c*/ 	.word	0xffffffff


	//   ....[5]....
        /*0090*/ 	.word	0xffffffff


	//   ....[6]....
        /*0094*/ 	.word	0xffffffff


	//   ....[7]....
        /*0098*/ 	.word	0xffffffff


	//   ....[8]....
        /*009c*/ 	.word	0xffffffff


	//   ....[9]....
        /*00a0*/ 	.word	0xffffffff


	//   ....[10]....
        /*00a4*/ 	.word	0xffffffff


	//   ....[11]....
        /*00a8*/ 	.word	0xffffffff


	//   ....[12]....
        /*00ac*/ 	.word	0xffffffff


	//   ....[13]....
        /*00b0*/ 	.word	0xffffffff


	//----- nvinfo : EIATTR_COOP_GROUP_INSTR_OFFSETS
	.align		4
.L_41:
        /*00b4*/ 	.byte	0x04, 0x28
        /*00b6*/ 	.short	(.L_43 - .L_42)


	//   ....[0]....
.L_42:
        /*00b8*/ 	.word	0x000000a0


	//   ....[1]....
        /*00bc*/ 	.word	0x00000570


	//   ....[2]....
        /*00c0*/ 	.word	0x00000740


	//   ....[3]....
        /*00c4*/ 	.word	0x000008e0


	//   ....[4]....
        /*00c8*/ 	.word	0x000009e0


	//   ....[5]....
        /*00cc*/ 	.word	0x00000b50


	//   ....[6]....
        /*00d0*/ 	.word	0x00000c90


	//   ....[7]....
        /*00d4*/ 	.word	0x00000ef0


	//   ....[8]....
        /*00d8*/ 	.word	0x00002650


	//   ....[9]....
        /*00dc*/ 	.word	0x00003540


	//   ....[10]....
        /*00e0*/ 	.word	0x00003a30


	//   ....[11]....
        /*00e4*/ 	.word	0x00003a60


	//   ....[12]....
        /*00e8*/ 	.word	0x000049b0


	//   ....[13]....
        /*00ec*/ 	.word	0x00004be0


	//----- nvinfo : EIATTR_VRC_CTA_INIT_COUNT
	.align		4
.L_43:
        /*00f0*/ 	.byte	0x02, 0x4a
        /*00f2*/ 	.byte	0x80
	.zero		1


	//----- nvinfo : EIATTR_SYSCALL_OFFSETS
	.align		4
        /*00f4*/ 	.byte	0x04, 0x46
        /*00f6*/ 	.short	(.L_45 - .L_44)


	//   ....[0]....
.L_44:
        /*00f8*/ 	.word	0x00006910


	//   ....[1]....
        /*00fc*/ 	.word	0x00006a00


	//   ....[2]....
        /*0100*/ 	.word	0x00007420


	//   ....[3]....
        /*0104*/ 	.word	0x000088f0


	//   ....[4]....
        /*0108*/ 	.word	0x00009d50


	//   ....[5]....
        /*010c*/ 	.word	0x0000b190


	//----- nvinfo : EIATTR_MBARRIER_INSTR_OFFSETS
	.align		4
.L_45:
        /*0110*/ 	.byte	0x04, 0x39
        /*0112*/ 	.short	(.L_47 - .L_46)


	//   ....[0]....
.L_46:
        /*0114*/ 	.word	0x000006b0
        /*0118*/ 	.word	0x000000ff
        /*011c*/ 	.word	0x00000000
        /*0120*/ 	.short	0x0100
        /*0122*/ 	.byte	0x04
	.zero		1


	//   ....[1]....
        /*0124*/ 	.word	0x000006c0
        /*0128*/ 	.word	0x000000ff
        /*012c*/ 	.word	0x00000020
        /*0130*/ 	.short	0x0100
        /*0132*/ 	.byte	0x04
	.zero		1


	//   ....[2]....
        /*0134*/ 	.word	0x000006d0
        /*0138*/ 	.word	0x000000ff
        /*013c*/ 	.word	0x00000008
        /*0140*/ 	.short	0x0100
        /*0142*/ 	.byte	0x04
	.zero		1


	//   ....[3]....
        /*0144*/ 	.word	0x000006e0
        /*0148*/ 	.word	0x000000ff
        /*014c*/ 	.word	0x00000028
        /*0150*/ 	.short	0x0100
        /*0152*/ 	.byte	0x04
	.zero		1


	//   ....[4]....
        /*0154*/ 	.word	0x000006f0
        /*0158*/ 	.word	0x000000ff
        /*015c*/ 	.word	0x00000010
        /*0160*/ 	.short	0x0100
        /*0162*/ 	.byte	0x04
	.zero		1


	//   ....[5]....
        /*0164*/ 	.word	0x00000700
        /*0168*/ 	.word	0x000000ff
        /*016c*/ 	.word	0x00000030
        /*0170*/ 	.short	0x0100
        /*0172*/ 	.byte	0x04
	.zero		1


	//   ....[6]....
        /*0174*/ 	.word	0x00000710
        /*0178*/ 	.word	0x000000ff
        /*017c*/ 	.word	0x00000018
        /*0180*/ 	.short	0x0100
        /*0182*/ 	.byte	0x04
	.zero		1


	//   ....[7]....
        /*0184*/ 	.word	0x00000720
        /*0188*/ 	.word	0x000000ff
        /*018c*/ 	.word	0x00000038
        /*0190*/ 	.short	0x0100
        /*0192*/ 	.byte	0x04
	.zero		1


	//   ....[8]....
        /*0194*/ 	.word	0x00000850
        /*0198*/ 	.word	0x000000ff
        /*019c*/ 	.word	0x00000040
        /*01a0*/ 	.short	0x0100
        /*01a2*/ 	.byte	0x04
	.zero		1


	//   ....[9]....
        /*01a4*/ 	.word	0x00000860
        /*01a8*/ 	.word	0x000000ff
        /*01ac*/ 	.word	0x00000060
        /*01b0*/ 	.short	0x0100
        /*01b2*/ 	.byte	0x04
	.zero		1


	//   ....[10]....
        /*01b4*/ 	.word	0x00000870
        /*01b8*/ 	.word	0x000000ff
        /*01bc*/ 	.word	0x00000048
        /*01c0*/ 	.short	0x0100
        /*01c2*/ 	.byte	0x04
	.zero		1


	//   ....[11]....
        /*01c4*/ 	.word	0x00000880
        /*01c8*/ 	.word	0x000000ff
        /*01cc*/ 	.word	0x00000068
        /*01d0*/ 	.short	0x0100
        /*01d2*/ 	.byte	0x04
	.zero		1


	//   ....[12]....
        /*01d4*/ 	.word	0x00000890
        /*01d8*/ 	.word	0x000000ff
        /*01dc*/ 	.word	0x00000050
        /*01e0*/ 	.short	0x0100
        /*01e2*/ 	.byte	0x04
	.zero		1


	//   ....[13]....
        /*01e4*/ 	.word	0x000008a0
        /*01e8*/ 	.word	0x000000ff
        /*01ec*/ 	.word	0x00000070
        /*01f0*/ 	.short	0x0100
        /*01f2*/ 	.byte	0x04
	.zero		1


	//   ....[14]....
        /*01f4*/ 	.word	0x000008b0
        /*01f8*/ 	.word	0x000000ff
        /*01fc*/ 	.word	0x00000058
        /*0200*/ 	.short	0x0100
        /*0202*/ 	.byte	0x04
	.zero		1


	//   ....[15]....
        /*0204*/ 	.word	0x000008c0
        /*0208*/ 	.word	0x000000ff
        /*020c*/ 	.word	0x00000078
        /*0210*/ 	.short	0x0100
        /*0212*/ 	.byte	0x04
	.zero		1


	//   ....[16]....
        /*0214*/ 	.word	0x000009b0
        /*0218*/ 	.word	0x000000ff
        /*021c*/ 	.word	0x00000080
        /*0220*/ 	.short	0x0100
        /*0222*/ 	.byte	0x06
	.zero		1


	//   ....[17]....
        /*0224*/ 	.word	0x000009c0
        /*0228*/ 	.word	0x000000ff
        /*022c*/ 	.word	0x00000088
        /*0230*/ 	.short	0x0100
        /*0232*/ 	.byte	0x06
	.zero		1


	//   ....[18]....
        /*0234*/ 	.word	0x00000b00
        /*0238*/ 	.word	0x000000ff
        /*023c*/ 	.word	0x00000090
        /*0240*/ 	.short	0x0100
        /*0242*/ 	.byte	0x06
	.zero		1


	//   ....[19]....
        /*0244*/ 	.word	0x00000b10
        /*0248*/ 	.word	0x000000ff
        /*024c*/ 	.word	0x000000a0
        /*0250*/ 	.short	0x0100
        /*0252*/ 	.byte	0x06
	.zero		1


	//   ....[20]....
        /*0254*/ 	.word	0x00000b20
        /*0258*/ 	.word	0x000000ff
        /*025c*/ 	.word	0x00000098
        /*0260*/ 	.short	0x0100
        /*0262*/ 	.byte	0x06
	.zero		1


	//   ....[21]....
        /*0264*/ 	.word	0x00000b30
        /*0268*/ 	.word	0x000000ff
        /*026c*/ 	.word	0x000000a8
        /*0270*/ 	.short	0x0100
        /*0272*/ 	.byte	0x06
	.zero		1


	//   ....[22]....
        /*0274*/ 	.word	0x00000c60
        /*0278*/ 	.word	0x000000ff
        /*027c*/ 	.word	0x000000b0
        /*0280*/ 	.short	0x0100
        /*0282*/ 	.byte	0x04
	.zero		1


	//   ....[23]....
        /*0284*/ 	.word	0x00000c70
        /*0288*/ 	.word	0x000000ff
        /*028c*/ 	.word	0x000000b8
        /*0290*/ 	.short	0x0100
        /*0292*/ 	.byte	0x04
	.zero		1


	//   ....[24]....
        /*0294*/ 	.word	0x00000d70
        /*0298*/ 	.word	0x000000ff
        /*029c*/ 	.word	0x000000c0
        /*02a0*/ 	.short	0x0100
        /*02a2*/ 	.byte	0x04
	.zero		1


	//   ....[25]....
        /*02a4*/ 	.word	0x00000d80
        /*02a8*/ 	.word	0x000000ff
        /*02ac*/ 	.word	0x000000d0
        /*02b0*/ 	.short	0x0100
        /*02b2*/ 	.byte	0x04
	.zero		1


	//   ....[26]....
        /*02b4*/ 	.word	0x00000d90
        /*02b8*/ 	.word	0x000000ff
        /*02bc*/ 	.word	0x000000c8
        /*02c0*/ 	.short	0x0100
        /*02c2*/ 	.byte	0x04
	.zero		1


	//   ....[27]....
        /*02c4*/ 	.word	0x00000da0
        /*02c8*/ 	.word	0x000000ff
        /*02cc*/ 	.word	0x000000d8
        /*02d0*/ 	.short	0x0100
        /*02d2*/ 	.byte	0x04
	.zero		1


	//   ....[28]....
        /*02d4*/ 	.word	0x00000ea0
        /*02d8*/ 	.word	0x000000ff
        /*02dc*/ 	.word	0x000000e0
        /*02e0*/ 	.short	0x0100
        /*02e2*/ 	.byte	0x06
	.zero		1


	//   ....[29]....
        /*02e4*/ 	.word	0x00001ba0
        /*02e8*/ 	.word	0x00000000
        /*02ec*/ 	.word	0x000000d0
        /*02f0*/ 	.short	0x010a
        /*02f2*/ 	.byte	0xff
	.zero		1


	//   ....[30]....
        /*02f4*/ 	.word	0x00001bc0
        /*02f8*/ 	.word	0x00000000
        /*02fc*/ 	.word	0x000000c0
        /*0300*/ 	.short	0x0101
        /*0302*/ 	.byte	0xff
	.zero		1


	//   ....[31]....
        /*0304*/ 	.word	0x00001c80
        /*0308*/ 	.word	0x000000ff
        /*030c*/ 	.word	0x00000020
        /*0310*/ 	.short	0x010a
        /*0312*/ 	.byte	0x04
	.zero		1


	//   ....[32]....
        /*0314*/ 	.word	0x00001d80
        /*0318*/ 	.word	0x000000ff
        /*031c*/ 	.word	0x00000020
        /*0320*/ 	.short	0x010a
        /*0322*/ 	.byte	0x05
	.zero		1


	//   ....[33]....
        /*0324*/ 	.word	0x00001ef0
        /*0328*/ 	.word	0x000000ff
        /*032c*/ 	.word	0x00000020
        /*0330*/ 	.short	0x010a
        /*0332*/ 	.byte	0x06
	.zero		1


	//   ....[34]....
        /*0334*/ 	.word	0x000021b0
        /*0338*/ 	.word	0x000000ff
        /*033c*/ 	.word	0x00000088
        /*0340*/ 	.short	0x0101
        /*0342*/ 	.byte	0x07
	.zero		1


	//   ....[35]....
        /*0344*/ 	.word	0x000021d0
        /*0348*/ 	.word	0x000000ff
        /*034c*/ 	.word	0x00000020
        /*0350*/ 	.short	0x010a
        /*0352*/ 	.byte	0x04
	.zero		1


	//   ....[36]....
        /*0354*/ 	.word	0x00002250
        /*0358*/ 	.word	0x000000ff
        /*035c*/ 	.word	0x00000020
        /*0360*/ 	.short	0x010a
        /*0362*/ 	.byte	0x06
	.zero		1


	//   ....[37]....
        /*0364*/ 	.word	0x00002390
        /*0368*/ 	.word	0x000000ff
        /*036c*/ 	.word	0x00000020
        /*0370*/ 	.short	0x010a
        /*0372*/ 	.byte	0x04
	.zero		1


	//   ....[38]....
        /*0374*/ 	.word	0x00002680
        /*0378*/ 	.word	0x00000003
        /*037c*/ 	.word	0x00000090
        /*0380*/ 	.short	0x010a
        /*0382*/ 	.byte	0xff
	.zero		1


	//   ....[39]....
        /*0384*/ 	.word	0x000027d0
        /*0388*/ 	.word	0x00000000
        /*038c*/ 	.word	0x00000000
        /*0390*/ 	.short	0x0101
        /*0392*/ 	.byte	0xff
	.zero		1


	//   ....[40]....
        /*0394*/ 	.word	0x00002d90
        /*0398*/ 	.word	0x000000ff
        /*039c*/ 	.word	0x00000000
        /*03a0*/ 	.short	0x010a
        /*03a2*/ 	.byte	0x04
	.zero		1


	//   ....[41]....
        /*03a4*/ 	.word	0x00002e20
        /*03a8*/ 	.word	0x000000ff
        /*03ac*/ 	.word	0x00000000
        /*03b0*/ 	.short	0x010a
        /*03b2*/ 	.byte	0x05
	.zero		1


	//   ....[42]....
        /*03b4*/ 	.word	0x00002eb0
        /*03b8*/ 	.word	0x000000ff
        /*03bc*/ 	.word	0x00000000
        /*03c0*/ 	.short	0x010a
        /*03c2*/ 	.byte	0x05
	.zero		1


	//   ....[43]....
        /*03c4*/ 	.word	0x00002f50
        /*03c8*/ 	.word	0x00000000
        /*03cc*/ 	.word	0x00000000
        /*03d0*/ 	.short	0x010a
        /*03d2*/ 	.byte	0xff
	.zero		1


	//   ....[44]....
        /*03d4*/ 	.word	0x00003090
        /*03d8*/ 	.word	0x00000000
        /*03dc*/ 	.word	0x000000c0
        /*03e0*/ 	.short	0x010a
        /*03e2*/ 	.byte	0xff
	.zero		1


	//   ....[45]....
        /*03e4*/ 	.word	0x00003100
        /*03e8*/ 	.word	0x00000004
        /*03ec*/ 	.word	0x00000000
        /*03f0*/ 	.short	0x0101
        /*03f2*/ 	.byte	0xff
	.zero		1


	//   ....[46]....
        /*03f4*/ 	.word	0x00003120
        /*03f8*/ 	.word	0x000000ff
        /*03fc*/ 	.word	0x000000a0
        /*0400*/ 	.short	0x010a
        /*0402*/ 	.byte	0x04
	.zero		1


	//   ....[47]....
        /*0404*/ 	.word	0x00003240
        /*0408*/ 	.word	0x00000000
        /*040c*/ 	.word	0x00000090
        /*0410*/ 	.short	0x010a
        /*0412*/ 	.byte	0xff
	.zero		1


	//   ....[48]....
        /*0414*/ 	.word	0x00003340
        /*0418*/ 	.word	0x00000000
        /*041c*/ 	.word	0x00000000
        /*0420*/ 	.short	0x0101
        /*0422*/ 	.byte	0xff
	.zero		1


	//   ....[49]....
        /*0424*/ 	.word	0x000033d0
        /*0428*/ 	.word	0x000000ff
        /*042c*/ 	.word	0x000000a0
        /*0430*/ 	.short	0x0106
        /*0432*/ 	.byte	0x04
	.zero		1


	//   ....[50]....
        /*0434*/ 	.word	0x000033f0
        /*0438*/ 	.word	0x000000ff
        /*043c*/ 	.word	0x000000a0
        /*0440*/ 	.short	0x010a
        /*0442*/ 	.byte	0x04
	.zero		1


	//   ....[51]....
        /*0444*/ 	.word	0x00003480
        /*0448*/ 	.word	0x000000ff
        /*044c*/ 	.word	0x000000a0
        /*0450*/ 	.short	0x0106
        /*0452*/ 	.byte	0x07
	.zero		1


	//   ....[52]....
        /*0454*/ 	.word	0x000034c0
        /*0458*/ 	.word	0x00000000
        /*045c*/ 	.word	0x000000a0
        /*0460*/ 	.short	0x010a
        /*0462*/ 	.byte	0xff
	.zero		1


	//   ....[53]....
        /*0464*/ 	.word	0x00003730
        /*0468*/ 	.word	0x000000ff
        /*046c*/ 	.word	0x00000008
        /*0470*/ 	.short	0x010a
        /*0472*/ 	.byte	0x05
	.zero		1


	//   ....[54]....
        /*0474*/ 	.word	0x00003750
        /*0478*/ 	.word	0x000000ff
        /*047c*/ 	.word	0x00000008
        /*0480*/ 	.short	0x010a
        /*0482*/ 	.byte	0x05
	.zero		1


	//   ....[55]....
        /*0484*/ 	.word	0x000038e0
        /*0488*/ 	.word	0x000000ff
        /*048c*/ 	.word	0x00000008
        /*0490*/ 	.short	0x010a
        /*0492*/ 	.byte	0x05
	.zero		1


	//   ....[56]....
        /*0494*/ 	.word	0x00003900
        /*0498*/ 	.word	0x000000ff
        /*049c*/ 	.word	0x00000008
        /*04a0*/ 	.short	0x010a
        /*04a2*/ 	.byte	0x05
	.zero		1


	//   ....[57]....
        /*04a4*/ 	.word	0x000039c0
        /*04a8*/ 	.word	0x000000ff
        /*04ac*/ 	.word	0x00000000
        /*04b0*/ 	.short	0x0101
        /*04b2*/ 	.byte	0x04
	.zero		1


	//   ....[58]....
        /*04b4*/ 	.word	0x00003f80
        /*04b8*/ 	.word	0x00000000
        /*04bc*/ 	.word	0x00000090
        /*04c0*/ 	.short	0x010a
        /*04c2*/ 	.byte	0xff
	.zero		1


	//   ....[59]....
        /*04c4*/ 	.word	0x00004040
        /*04c8*/ 	.word	0x00000000
        /*04cc*/ 	.word	0x00000000
        /*04d0*/ 	.short	0x0101
        /*04d2*/ 	.byte	0xff
	.zero		1


	//   ....[60]....
        /*04d4*/ 	.word	0x00004120
        /*04d8*/ 	.word	0x000000ff
        /*04dc*/ 	.word	0x00000000
        /*04e0*/ 	.short	0x010a
        /*04e2*/ 	.byte	0x05
	.zero		1


	//   ....[61]....
        /*04e4*/ 	.word	0x00004140
        /*04e8*/ 	.word	0x000000ff
        /*04ec*/ 	.word	0x00000000
        /*04f0*/ 	.short	0x010a
        /*04f2*/ 	.byte	0x05
	.zero		1


	//   ....[62]....
        /*04f4*/ 	.word	0x00004280
        /*04f8*/ 	.word	0x000000ff
        /*04fc*/ 	.word	0x00000000
        /*0500*/ 	.short	0x010a
        /*0502*/ 	.byte	0x07
	.zero		1


	//   ....[63]....
        /*0504*/ 	.word	0x000042c0
        /*0508*/ 	.word	0x000000ff
        /*050c*/ 	.word	0x000000b8
        /*0510*/ 	.short	0x010a
        /*0512*/ 	.byte	0x21
	.zero		1


	//   ....[64]....
        /*0514*/ 	.word	0x00004520
        /*0518*/ 	.word	0x000000ff
        /*051c*/ 	.word	0x00000000
        /*0520*/ 	.short	0x010a
        /*0522*/ 	.byte	0x07
	.zero		1


	//   ....[65]....
        /*0524*/ 	.word	0x00004660
        /*0528*/ 	.word	0x000000ff
        /*052c*/ 	.word	0x00000000
        /*0530*/ 	.short	0x010a
        /*0532*/ 	.byte	0x04
	.zero		1


	//   ....[66]....
        /*0534*/ 	.word	0x00004990
        /*0538*/ 	.word	0x000000ff
        /*053c*/ 	.word	0x000000e0
        /*0540*/ 	.short	0x010a
        /*0542*/ 	.byte	0x21
	.zero		1


	//   ....[67]....
        /*0544*/ 	.word	0x00004eb0
        /*0548*/ 	.word	0x0000000c
        /*054c*/ 	.word	0x00000090
        /*0550*/ 	.short	0x010a
        /*0552*/ 	.byte	0xff
	.zero		1


	//   ....[68]....
        /*0554*/ 	.word	0x00005020
        /*0558*/ 	.word	0x00000000
        /*055c*/ 	.word	0x00000000
        /*0560*/ 	.short	0x0101
        /*0562*/ 	.byte	0xff
	.zero		1


	//   ....[69]....
        /*0564*/ 	.word	0x000054b0
        /*0568*/ 	.word	0x000000ff
        /*056c*/ 	.word	0x00000088
        /*0570*/ 	.short	0x010a
        /*0572*/ 	.byte	0x15
	.zero		1


	//   ....[70]....
        /*0574*/ 	.word	0x00005630
        /*0578*/ 	.word	0x000000ff
        /*057c*/ 	.word	0x00000060
        /*0580*/ 	.short	0x010a
        /*0582*/ 	.byte	0x15
	.zero		1


	//   ....[71]....
        /*0584*/ 	.word	0x00005820
        /*0588*/ 	.word	0x000000ff
        /*058c*/ 	.word	0x00000040
        /*0590*/ 	.short	0x010b
        /*0592*/ 	.byte	0x15
	.zero		1


	//   ....[72]....
        /*0594*/ 	.word	0x00005830
        /*0598*/ 	.word	0x000000ff
        /*059c*/ 	.word	0x00000000
        /*05a0*/ 	.short	0x0101
        /*05a2*/ 	.byte	0x2f
	.zero		1


	//   ....[73]....
        /*05a4*/ 	.word	0x00005840
        /*05a8*/ 	.word	0x000000ff
        /*05ac*/ 	.word	0x00000068
        /*05b0*/ 	.short	0x010a
        /*05b2*/ 	.byte	0x15
	.zero		1


	//   ....[74]....
        /*05b4*/ 	.word	0x00005990
        /*05b8*/ 	.word	0x000000ff
        /*05bc*/ 	.word	0x00000048
        /*05c0*/ 	.short	0x010b
        /*05c2*/ 	.byte	0x15
	.zero		1


	//   ....[75]....
        /*05c4*/ 	.word	0x000059a0
        /*05c8*/ 	.word	0x000000ff
        /*05cc*/ 	.word	0x00000000
        /*05d0*/ 	.short	0x0101
        /*05d2*/ 	.byte	0x2e
	.zero		1


	//   ....[76]....
        /*05d4*/ 	.word	0x000059b0
        /*05d8*/ 	.word	0x000000ff
        /*05dc*/ 	.word	0x00000070
        /*05e0*/ 	.short	0x010a
        /*05e2*/ 	.byte	0x15
	.zero		1


	//   ....[77]....
        /*05e4*/ 	.word	0x00005b00
        /*05e8*/ 	.word	0x000000ff
        /*05ec*/ 	.word	0x00000050
        /*05f0*/ 	.short	0x010b
        /*05f2*/ 	.byte	0x15
	.zero		1


	//   ....[78]....
        /*05f4*/ 	.word	0x00005b10
        /*05f8*/ 	.word	0x000000ff
        /*05fc*/ 	.word	0x00000000
        /*0600*/ 	.short	0x0101
        /*0602*/ 	.byte	0x27
	.zero		1


	//   ....[79]....
        /*0604*/ 	.word	0x00005b20
        /*0608*/ 	.word	0x000000ff
        /*060c*/ 	.word	0x00000078
        /*0610*/ 	.short	0x010a
        /*0612*/ 	.byte	0x15
	.zero		1


	//   ....[80]....
        /*0614*/ 	.word	0x00005d60
        /*0618*/ 	.word	0x000000ff
        /*061c*/ 	.word	0x00000058
        /*0620*/ 	.short	0x010b
        /*0622*/ 	.byte	0x15
	.zero		1


	//   ....[81]....
        /*0624*/ 	.word	0x00005d70
        /*0628*/ 	.word	0x000000ff
        /*062c*/ 	.word	0x00000000
        /*0630*/ 	.short	0x0101
        /*0632*/ 	.byte	0x26
	.zero		1


	//   ....[82]....
        /*0634*/ 	.word	0x00005da0
        /*0638*/ 	.word	0x000000ff
        /*063c*/ 	.word	0x00000060
        /*0640*/ 	.short	0x010a
        /*0642*/ 	.byte	0x15
	.zero		1


	//   ....[83]....
        /*0644*/ 	.word	0x00005dc0
        /*0648*/ 	.word	0x000000ff
        /*064c*/ 	.word	0x00000068
        /*0650*/ 	.short	0x010a
        /*0652*/ 	.byte	0x15
	.zero		1


	//   ....[84]....
        /*0654*/ 	.word	0x00005de0
        /*0658*/ 	.word	0x000000ff
        /*065c*/ 	.word	0x00000070
        /*0660*/ 	.short	0x010a
        /*0662*/ 	.byte	0x15
	.zero		1


	//   ....[85]....
        /*0664*/ 	.word	0x00005e20
        /*0668*/ 	.word	0x00000000
        /*066c*/ 	.word	0x00000078
        /*0670*/ 	.short	0x010a
        /*0672*/ 	.byte	0xff
	.zero		1


	//   ....[86]....
        /*0674*/ 	.word	0x000061a0
        /*0678*/ 	.word	0x00000008
        /*067c*/ 	.word	0x00000090
        /*0680*/ 	.short	0x010a
        /*0682*/ 	.byte	0xff
	.zero		1


	//   ....[87]....
        /*0684*/ 	.word	0x00006320
        /*0688*/ 	.word	0x00000000
        /*068c*/ 	.word	0x00000000
        /*0690*/ 	.short	0x0101
        /*0692*/ 	.byte	0xff
	.zero		1


	//   ....[88]....
        /*0694*/ 	.word	0x00006f00
        /*0698*/ 	.word	0x000000ff
        /*069c*/ 	.word	0x00000040
        /*06a0*/ 	.short	0x010a
        /*06a2*/ 	.byte	0x2e
	.zero		1


	//   ....[89]....
        /*06a4*/ 	.word	0x00007000
        /*06a8*/ 	.word	0x000000ff
        /*06ac*/ 	.word	0x000000b0
        /*06b0*/ 	.short	0x010a
        /*06b2*/ 	.byte	0x2e
	.zero		1


	//   ....[90]....
        /*06b4*/ 	.word	0x000071c0
        /*06b8*/ 	.word	0x000000ff
        /*06bc*/ 	.word	0x00000040
        /*06c0*/ 	.short	0x010a
        /*06c2*/ 	.byte	0x2e
	.zero		1


	//   ....[91]....
        /*06c4*/ 	.word	0x00007300
        /*06c8*/ 	.word	0x000000ff
        /*06cc*/ 	.word	0x000000b0
        /*06d0*/ 	.short	0x010a
        /*06d2*/ 	.byte	0x2e
	.zero		1


	//   ....[92]....
        /*06d4*/ 	.word	0x000074f0
        /*06d8*/ 	.word	0x000000ff
        /*06dc*/ 	.word	0x00000000
        /*06e0*/ 	.short	0x0101
        /*06e2*/ 	.byte	0x05
	.zero		1


	//   ....[93]....
        /*06e4*/ 	.word	0x00008560
        /*06e8*/ 	.word	0x00000000
        /*06ec*/ 	.word	0x00000000
        /*06f0*/ 	.short	0x0101
        /*06f2*/ 	.byte	0xff
	.zero		1


	//   ....[94]....
        /*06f4*/ 	.word	0x00008570
        /*06f8*/ 	.word	0x00000003
        /*06fc*/ 	.word	0x00000040
        /*0700*/ 	.short	0x010a
        /*0702*/ 	.byte	0xff
	.zero		1


	//   ....[95]....
        /*0704*/ 	.word	0x00008680
        /*0708*/ 	.word	0x00000003
        /*070c*/ 	.word	0x00000040
        /*0710*/ 	.short	0x010a
        /*0712*/ 	.byte	0xff
	.zero		1


	//   ....[96]....
        /*0714*/ 	.word	0x000099d0
        /*0718*/ 	.word	0x00000000
        /*071c*/ 	.word	0x00000000
        /*0720*/ 	.short	0x0101
        /*0722*/ 	.byte	0xff
	.zero		1


	//   ....[97]....
        /*0724*/ 	.word	0x00009a10
        /*0728*/ 	.word	0x0000005f
        /*072c*/ 	.word	0x00000040
        /*0730*/ 	.short	0x010a
        /*0732*/ 	.byte	0xff
	.zero		1


	//   ....[98]....
        /*0734*/ 	.word	0x00009ae0
        /*0738*/ 	.word	0x0000005f
        /*073c*/ 	.word	0x00000040
        /*0740*/ 	.short	0x010a
        /*0742*/ 	.byte	0xff
	.zero		1


	//   ....[99]....
        /*0744*/ 	.word	0x0000ae30
        /*0748*/ 	.word	0x00000000
        /*074c*/ 	.word	0x00000000
        /*0750*/ 	.short	0x0101
        /*0752*/ 	.byte	0xff
	.zero		1


	//   ....[100]....
        /*0754*/ 	.word	0x0000ae50
        /*0758*/ 	.word	0x00000010
        /*075c*/ 	.word	0x00000040
        /*0760*/ 	.short	0x010a
        /*0762*/ 	.byte	0xff
	.zero		1


	//   ....[101]....
        /*0764*/ 	.word	0x0000af20
        /*0768*/ 	.word	0x00000010
        /*076c*/ 	.word	0x00000040
        /*0770*/ 	.short	0x010a
        /*0772*/ 	.byte	0xff
	.zero		1


	//   ....[102]....
        /*0774*/ 	.word	0x0000c260
        /*0778*/ 	.word	0x00000000
        /*077c*/ 	.word	0x00000000
        /*0780*/ 	.short	0x0101
        /*0782*/ 	.byte	0xff
	.zero		1


	//   ....[103]....
        /*0784*/ 	.word	0x0000c3b0
        /*0788*/ 	.word	0x000000ff
        /*078c*/ 	.word	0x00000000
        /*0790*/ 	.short	0x0101
        /*0792*/ 	.byte	0x04
	.zero		1


	//   ....[104]....
        /*0794*/ 	.word	0x0000c3c0
        /*0798*/ 	.word	0x000000ff
        /*079c*/ 	.word	0x000000e0
        /*07a0*/ 	.short	0x0101
        /*07a2*/ 	.byte	0x2e
	.zero		1


	//   ....[105]....
        /*07a4*/ 	.word	0x0000c550
        /*07a8*/ 	.word	0x000000ff
        /*07ac*/ 	.word	0x00000000
        /*07b0*/ 	.short	0x0101
        /*07b2*/ 	.byte	0x04
	.zero		1


	//   ....[106]....
        /*07b4*/ 	.word	0x0000c570
        /*07b8*/ 	.word	0x00000000
        /*07bc*/ 	.word	0x000000d0
        /*07c0*/ 	.short	0x010a
        /*07c2*/ 	.byte	0xff
	.zero		1


	//   ....[107]....
        /*07c4*/ 	.word	0x0000c5d0
        /*07c8*/ 	.word	0x00000000
        /*07cc*/ 	.word	0x00000020
        /*07d0*/ 	.short	0x010a
        /*07d2*/ 	.byte	0xff
	.zero		1


	//   ....[108]....
        /*07d4*/ 	.word	0x0000c630
        /*07d8*/ 	.word	0x00000000
        /*07dc*/ 	.word	0x00000020
        /*07e0*/ 	.short	0x010a
        /*07e2*/ 	.byte	0xff
	.zero		1


	//   ....[109]....
        /*07e4*/ 	.word	0x0000c680
        /*07e8*/ 	.word	0x00000003
        /*07ec*/ 	.word	0x00000090
        /*07f0*/ 	.short	0x010a
        /*07f2*/ 	.byte	0xff
	.zero		1


	//   ....[110]....
        /*07f4*/ 	.word	0x0000c6e0
        /*07f8*/ 	.word	0x00000000
        /*07fc*/ 	.word	0x00000000
        /*0800*/ 	.short	0x010a
        /*0802*/ 	.byte	0xff
	.zero		1


	//   ....[111]....
        /*0804*/ 	.word	0x0000c740
        /*0808*/ 	.word	0x00000000
        /*080c*/ 	.word	0x00000000
        /*0810*/ 	.short	0x010a
        /*0812*/ 	.byte	0xff
	.zero		1


	//   ....[112]....
        /*0814*/ 	.word	0x0000c7a0
        /*0818*/ 	.word	0x00000000
        /*081c*/ 	.word	0x00000000
        /*0820*/ 	.short	0x010a
        /*0822*/ 	.byte	0xff
	.zero		1


	//   ....[113]....
        /*0824*/ 	.word	0x0000c7f0
        /*0828*/ 	.word	0x00000000
        /*082c*/ 	.word	0x000000c0
        /*0830*/ 	.short	0x010a
        /*0832*/ 	.byte	0xff
	.zero		1


	//   ....[114]....
        /*0834*/ 	.word	0x0000c850
        /*0838*/ 	.word	0x00000000
        /*083c*/ 	.word	0x000000a0
        /*0840*/ 	.short	0x010a
        /*0842*/ 	.byte	0xff
	.zero		1


	//   ....[115]....
        /*0844*/ 	.word	0x0000c8a0
        /*0848*/ 	.word	0x00000000
        /*084c*/ 	.word	0x00000090
        /*0850*/ 	.short	0x010a
        /*0852*/ 	.byte	0xff
	.zero		1


	//   ....[116]....
        /*0854*/ 	.word	0x0000c900
        /*0858*/ 	.word	0x00000000
        /*085c*/ 	.word	0x000000a0
        /*0860*/ 	.short	0x010a
        /*0862*/ 	.byte	0xff
	.zero		1


	//   ....[117]....
        /*0864*/ 	.word	0x0000c960
        /*0868*/ 	.word	0x00000005
        /*086c*/ 	.word	0x00000008
        /*0870*/ 	.short	0x010a
        /*0872*/ 	.byte	0xff
	.zero		1


	//   ....[118]....
        /*0874*/ 	.word	0x0000ca40
        /*0878*/ 	.word	0x00000003
        /*087c*/ 	.word	0x00000008
        /*0880*/ 	.short	0x010a
        /*0882*/ 	.byte	0xff
	.zero		1


	//   ....[119]....
        /*0884*/ 	.word	0x0000ca90
        /*0888*/ 	.word	0x00000000
        /*088c*/ 	.word	0x00000090
        /*0890*/ 	.short	0x010a
        /*0892*/ 	.byte	0xff
	.zero		1


	//   ....[120]....
        /*0894*/ 	.word	0x0000caf0
        /*0898*/ 	.word	0x00000000
        /*089c*/ 	.word	0x00000000
        /*08a0*/ 	.short	0x010a
        /*08a2*/ 	.byte	0xff
	.zero		1


	//   ....[121]....
        /*08a4*/ 	.word	0x0000cb50
        /*08a8*/ 	.word	0x00000000
        /*08ac*/ 	.word	0x000000b8
        /*08b0*/ 	.short	0x010a
        /*08b2*/ 	.byte	0xff
	.zero		1


	//   ....[122]....
        /*08b4*/ 	.word	0x0000cbb0
        /*08b8*/ 	.word	0x00000000
        /*08bc*/ 	.word	0x00000000
        /*08c0*/ 	.short	0x010a
        /*08c2*/ 	.byte	0xff
	.zero		1


	//   ....[123]....
        /*08c4*/ 	.word	0x0000cc10
        /*08c8*/ 	.word	0x00000000
        /*08cc*/ 	.word	0x000000e0
        /*08d0*/ 	.short	0x010a
        /*08d2*/ 	.byte	0xff
	.zero		1


	//   ....[124]....
        /*08d4*/ 	.word	0x0000cc60
        /*08d8*/ 	.word	0x0000000c
        /*08dc*/ 	.word	0x00000090
        /*08e0*/ 	.short	0x010a
        /*08e2*/ 	.byte	0xff
	.zero		1


	//   ....[125]....
        /*08e4*/ 	.word	0x0000ccc0
        /*08e8*/ 	.word	0x00000000
        /*08ec*/ 	.word	0x00000088
        /*08f0*/ 	.short	0x010a
        /*08f2*/ 	.byte	0xff
	.zero		1


	//   ....[126]....
        /*08f4*/ 	.word	0x0000cd20
        /*08f8*/ 	.word	0x00000000
        /*08fc*/ 	.word	0x00000060
        /*0900*/ 	.short	0x010a
        /*0902*/ 	.byte	0xff
	.zero		1


	//   ....[127]....
        /*0904*/ 	.word	0x0000cd80
        /*0908*/ 	.word	0x00000000
        /*090c*/ 	.word	0x00000068
        /*0910*/ 	.short	0x010a
        /*0912*/ 	.byte	0xff
	.zero		1


	//   ....[128]....
        /*0914*/ 	.word	0x0000cde0
        /*0918*/ 	.word	0x00000000
        /*091c*/ 	.word	0x00000070
        /*0920*/ 	.short	0x010a
        /*0922*/ 	.byte	0xff
	.zero		1


	//   ....[129]....
        /*0924*/ 	.word	0x0000ce40
        /*0928*/ 	.word	0x00000000
        /*092c*/ 	.word	0x00000078
        /*0930*/ 	.short	0x010a
        /*0932*/ 	.byte	0xff
	.zero		1


	//   ....[130]....
        /*0934*/ 	.word	0x0000cea0
        /*0938*/ 	.word	0x00000000
        /*093c*/ 	.word	0x00000060
        /*0940*/ 	.short	0x010a
        /*0942*/ 	.byte	0xff
	.zero		1


	//   ....[131]....
        /*0944*/ 	.word	0x0000cf00
        /*0948*/ 	.word	0x00000000
        /*094c*/ 	.word	0x00000068
        /*0950*/ 	.short	0x010a
        /*0952*/ 	.byte	0xff
	.zero		1


	//   ....[132]....
        /*0954*/ 	.word	0x0000cf60
        /*0958*/ 	.word	0x00000000
        /*095c*/ 	.word	0x00000070
        /*0960*/ 	.short	0x010a
        /*0962*/ 	.byte	0xff
	.zero		1


	//   ....[133]....
        /*0964*/ 	.word	0x0000cfb0
        /*0968*/ 	.word	0x00000008
        /*096c*/ 	.word	0x00000090
        /*0970*/ 	.short	0x010a
        /*0972*/ 	.byte	0xff
	.zero		1


	//   ....[134]....
        /*0974*/ 	.word	0x0000d010
        /*0978*/ 	.word	0x00000003
        /*097c*/ 	.word	0x00000040
        /*0980*/ 	.short	0x010a
        /*0982*/ 	.byte	0xff
	.zero		1


	//   ....[135]....
        /*0984*/ 	.word	0x0000d070
        /*0988*/ 	.word	0x00000003
        /*098c*/ 	.word	0x000000b0
        /*0990*/ 	.short	0x010a
        /*0992*/ 	.byte	0xff
	.zero		1


	//   ....[136]....
        /*0994*/ 	.word	0x0000d0c0
        /*0998*/ 	.word	0x00000003
        /*099c*/ 	.word	0x00000040
        /*09a0*/ 	.short	0x010a
        /*09a2*/ 	.byte	0xff
	.zero		1


	//   ....[137]....
        /*09a4*/ 	.word	0x0000d110
        /*09a8*/ 	.word	0x0000005f
        /*09ac*/ 	.word	0x00000040
        /*09b0*/ 	.short	0x010a
        /*09b2*/ 	.byte	0xff
	.zero		1


	//   ....[138]....
        /*09b4*/ 	.word	0x0000d160
        /*09b8*/ 	.word	0x00000010
        /*09bc*/ 	.word	0x00000040
        /*09c0*/ 	.short	0x010a
        /*09c2*/ 	.byte	0xff
	.zero		1


	//----- nvinfo : EIATTR_NUM_MBARRIERS
	.align		4
.L_47:
        /*09c4*/ 	.byte	0x03, 0x38
        /*09c6*/ 	.short	0x001d


	//----- nvinfo : EIATTR_EXIT_INSTR_OFFSETS
	.align		4
        /*09c8*/ 	.byte	0x04, 0x1c
        /*09ca*/ 	.short	(.L_49 - .L_48)


	//   ....[0]....
.L_48:
        /*09cc*/ 	.word	0x00002f80


	//   ....[1]....
        /*09d0*/ 	.word	0x00003490


	//   ....[2]....
        /*09d4*/ 	.word	0x000034f0


	//   ....[3]....
        /*09d8*/ 	.word	0x00004bf0


	//   ....[4]....
        /*09dc*/ 	.word	0x00005e50


	//   ....[5]....
        /*09e0*/ 	.word	0x00005e90


	//   ....[6]....
        /*09e4*/ 	.word	0x0000c430


	//   ....[7]....
        /*09e8*/ 	.word	0x0000c4b0


	//   ....[8]....
        /*09ec*/ 	.word	0x0000c4e0


	//   ....[9]....
        /*09f0*/ 	.word	0x0000c560


	//----- nvinfo : EIATTR_MAX_THREADS
	.align		4
.L_49:
        /*09f4*/ 	.byte	0x04, 0x05
        /*09f6*/ 	.short	(.L_51 - .L_50)
.L_50:
        /*09f8*/ 	.word	0x00000100
        /*09fc*/ 	.word	0x00000001
        /*0a00*/ 	.word	0x00000001


	//----- nvinfo : EIATTR_CRS_STACK_SIZE
	.align		4
.L_51:
        /*0a04*/ 	.byte	0x04, 0x1e
        /*0a06*/ 	.short	(.L_53 - .L_52)
.L_52:
        /*0a08*/ 	.word	0x00000000


	//----- nvinfo : EIATTR_CBANK_PARAM_SIZE
	.align		4
.L_53:
        /*0a0c*/ 	.byte	0x03, 0x19
        /*0a0e*/ 	.short	0x0c00


	//----- nvinfo : EIATTR_PARAM_CBANK
	.align		4
        /*0a10*/ 	.byte	0x04, 0x0a
        /*0a12*/ 	.short	(.L_55 - .L_54)
	.align		4
.L_54:
        /*0a14*/ 	.word	index@(.nv.constant0._ZN7cutlass13device_kernelINS_4gemm6kernel13GemmUniversalIN4cute5tupleIJiiiiEEENS1_10collective13CollectiveMmaINS1_46MainloopSm100TmaUmmaWarpSpecializedBlockScaledILi4ELi2ELi1ENS5_IJNS4_1CILi2EEESB_NSA_ILi1EEEEEEEENS5_IJNSA_ILi256EEESF_NSA_ILi128EEEEEENS5_IJNS_12float_e4m3_tENS_13float_ue8m0_tEEEENS5_IJNS5_IJlSC_lEEENS4_6LayoutINS5_IJNS5_IJNS5_IJNSA_ILi32EEENSA_ILi4EEEEEEiEEESQ_NS5_IJSC_iEEEEEENS5_IJNS5_IJNS5_IJNSA_ILi16EEESO_EEEiEEENS5_IJNS5_IJNSA_ILi0EEESC_EEENSA_ILi512EEEEEENS5_IJSW_iEEEEEEEEEEESK_S13_NS4_8TiledMMAINS4_8MMA_AtomIJNS4_27SM100_MMA_MXF8F6F4_2x1SM_SSISI_SI_fSJ_Li256ELi256ELNS4_4UMMA5MajorE0ELS18_0ELNS17_7ScaleInE0ELS19_0EEEEEENSM_INS5_IJSC_SC_SC_EEENS5_IJSW_SW_SW_EEEEENS5_IJNS4_10UnderscoreES1F_S1F_EEEEENS5_IJNS4_28SM100_TMA_2SM_LOAD_MULTICASTES1I_EEENS5_IJNS4_14ComposedLayoutINS4_7SwizzleILi3ELi4ELi3EEENS4_18smem_ptr_flag_bitsILi8EEENSM_INS5_IJNSA_ILi8EEESG_EEENS5_IJSG_SC_EEEEEEENSM_INS5_IJNS5_IJNS5_IJSP_SC_EEENS5_IJSN_SC_EEEEEESC_NS5_IJSO_SC_EEEEEENS5_IJNS5_IJNS5_IJSU_SY_EEESX_EEESW_NS5_IJSC_SY_EEEEEEEEEEEvNS4_8identityENS5_IJNS4_18SM100_TMA_2SM_LOADES1I_EEENS5_IJS1T_NSM_INS5_IJNS5_IJNS5_IJSP_SB_EEES1V_EEESC_S1X_EEENS5_IJS20_SW_NS5_IJSC_NSA_ILi1024EEEEEEEEEEEEEEvS25_EENS_8epilogue10collective18CollectiveEpilogueINS2H_23Sm100TmaWarpSpecializedILi4ELi2ELi64ELb1ELb0EEEJNS5_IJSG_SF_SG_EEENS5_IJNSM_ISG_SC_EENSM_INSA_ILi64EEESC_EEEEENS_10bfloat16_tESL_S2R_SL_NS2H_6fusion15FusionCallbacksIS2L_NS2S_17LinearCombinationIS2R_fS2R_fLNS_15FloatRoundStyleE2EEES2M_S2Q_JEEENS4_5SM1004TMEM4LOAD26SM100_TMEM_LOAD_32dp32b64xENS4_13SM90_TMA_LOADENS1K_IS1M_NS1N_ILi16EEENSM_INS5_IJS1P_S2O_EEENS5_IJS2O_SC_EEEEEEENS4_39AutoVectorizingCopyWithAssumedAlignmentILi128EEENS4_14SM90_TMA_STOREES37_S39_S39_EEEvvEEEEvNT_6ParamsE)
        /*0a18*/ 	.short	0x0380
        /*0a1a*/ 	.short	0x0c00


	//----- nvinfo : EIATTR_SW_WAR
	.align		4
.L_55:
        /*0a1c*/ 	.byte	0x04, 0x36
        /*0a1e*/ 	.short	(.L_57 - .L_56)
.L_56:
        /*0a20*/ 	.word	0x00000008
.L_57:


//--------------------- .nv.callgraph             --------------------------
	.section	.nv.callgraph,"",@"SHT_CUDA_CALLGRAPH"
	.align	4
	.sectionentsize	8
	.align		4
        /*0000*/ 	.word	0x00000000
	.align		4
        /*0004*/ 	.word	0xffffffff
	.align		4
        /*0008*/ 	.word	index@(_ZN7cutlass13device_kernelINS_4gemm6kernel13GemmUniversalIN4cute5tupleIJiiiiEEENS1_10collective13CollectiveMmaINS1_46MainloopSm100TmaUmmaWarpSpecializedBlockScaledILi4ELi2ELi1ENS5_IJNS4_1CILi2EEESB_NSA_ILi1EEEEEEEENS5_IJNSA_ILi256EEESF_NSA_ILi128EEEEEENS5_IJNS_12float_e4m3_tENS_13float_ue8m0_tEEEENS5_IJNS5_IJlSC_lEEENS4_6LayoutINS5_IJNS5_IJNS5_IJNSA_ILi32EEENSA_ILi4EEEEEEiEEESQ_NS5_IJSC_iEEEEEENS5_IJNS5_IJNS5_IJNSA_ILi16EEESO_EEEiEEENS5_IJNS5_IJNSA_ILi0EEESC_EEENSA_ILi512EEEEEENS5_IJSW_iEEEEEEEEEEESK_S13_NS4_8TiledMMAINS4_8MMA_AtomIJNS4_27SM100_MMA_MXF8F6F4_2x1SM_SSISI_SI_fSJ_Li256ELi256ELNS4_4UMMA5MajorE0ELS18_0ELNS17_7ScaleInE0ELS19_0EEEEEENSM_INS5_IJSC_SC_SC_EEENS5_IJSW_SW_SW_EEEEENS5_IJNS4_10UnderscoreES1F_S1F_EEEEENS5_IJNS4_28SM100_TMA_2SM_LOAD_MULTICASTES1I_EEENS5_IJNS4_14ComposedLayoutINS4_7SwizzleILi3ELi4ELi3EEENS4_18smem_ptr_flag_bitsILi8EEENSM_INS5_IJNSA_ILi8EEESG_EEENS5_IJSG_SC_EEEEEEENSM_INS5_IJNS5_IJNS5_IJSP_SC_EEENS5_IJSN_SC_EEEEEESC_NS5_IJSO_SC_EEEEEENS5_IJNS5_IJNS5_IJSU_SY_EEESX_EEESW_NS5_IJSC_SY_EEEEEEEEEEEvNS4_8identityENS5_IJNS4_18SM100_TMA_2SM_LOADES1I_EEENS5_IJS1T_NSM_INS5_IJNS5_IJNS5_IJSP_SB_EEES1V_EEESC_S1X_EEENS5_IJS20_SW_NS5_IJSC_NSA_ILi1024EEEEEEEEEEEEEEvS25_EENS_8epilogue10collective18CollectiveEpilogueINS2H_23Sm100TmaWarpSpecializedILi4ELi2ELi64ELb1ELb0EEEJNS5_IJSG_SF_SG_EEENS5_IJNSM_ISG_SC_EENSM_INSA_ILi64EEESC_EEEEENS_10bfloat16_tESL_S2R_SL_NS2H_6fusion15FusionCallbacksIS2L_NS2S_17LinearCombinationIS2R_fS2R_fLNS_15FloatRoundStyleE2EEES2M_S2Q_JEEENS4_5SM1004TMEM4LOAD26SM100_TMEM_LOAD_32dp32b64xENS4_13SM90_TMA_LOADENS1K_IS1M_NS1N_ILi16EEENSM_INS5_IJS1P_S2O_EEENS5_IJS2O_SC_EEEEEEENS4_39AutoVectorizingCopyWithAssumedAlignmentILi128EEENS4_14SM90_TMA_STOREES37_S39_S39_EEEvvEEEEvNT_6ParamsE)
	.align		4
        /*000c*/ 	.word	index@(__assertfail)
	.align		4
        /*0010*/ 	.word	0x00000000
	.align		4
        /*0014*/ 	.word	0xfffffffe
	.align		4
        /*0018*/ 	.word	0x00000000
	.align		4
        /*001c*/ 	.word	0xfffffffd
	.align		4
        /*0020*/ 	.word	0x00000000
	.align		4
        /*0024*/ 	.word	0xfffffffc


//--------------------- .nv.constant4             --------------------------
	.section	.nv.constant4,"a",@progbits
	.align	8
	.align		8
.nv.constant4:
        /*0000*/ 	.dword	__assertfail
	.align		8
        /*0008*/ 	.dword	__unnamed_1
	.align		8
        /*0010*/ 	.dword	__unnamed_2
	.align		8
        /*0018*/ 	.dword	_ZN40_INTERNAL_a129a922_4_k_cu_4b235c5e_390254cuda3std3__45__cpo5beginE
	.align		8
        /*0020*/ 	.dword	_ZN40_INTERNAL_a129a922_4_k_cu_4b235c5e_390254cuda3std3__45__cpo3endE
	.align		8
        /*0028*/ 	.dword	_ZN40_INTERNAL_a129a922_4_k_cu_4b235c5e_390254cuda3std3__45__cpo6cbeginE
	.align		8
        /*0030*/ 	.dword	_ZN40_INTERNAL_a129a922_4_k_cu_4b235c5e_390254cuda3std3__45__cpo4cendE
	.align		8
        /*0038*/ 	.dword	_ZN40_INTERNAL_a129a922_4_k_cu_4b235c5e_390254cuda3std3__442_GLOBAL__N__a129a922_4_k_cu_4b235c5e_390256ignoreE
	.align		8
        /*0040*/ 	.dword	_ZN40_INTERNAL_a129a922_4_k_cu_4b235c5e_390254cuda3std3__419piecewise_constructE
	.align		8
        /*0048*/ 	.dword	_ZN40_INTERNAL_a129a922_4_k_cu_4b235c5e_390254cuda3std3__48in_placeE
	.align		8
        /*0050*/ 	.dword	_ZN40_INTERNAL_a129a922_4_k_cu_4b235c5e_390254cuda3std6ranges3__45__cpo4swapE
	.align		8
        /*0058*/ 	.dword	_ZN40_INTERNAL_a129a922_4_k_cu_4b235c5e_390254cuda3std6ranges3__45__cpo9iter_moveE
	.align		8
        /*0060*/ 	.dword	_ZN40_INTERNAL_a129a922_4_k_cu_4b235c5e_390254cute7productE
	.align		8
        /*0068*/ 	.dword	_ZN40_INTERNAL_a129a922_4_k_cu_4b235c5e_390254cute1_E
	.align		8
        /*0070*/ 	.dword	$str$25
	.align		8
        /*0078*/ 	.dword	$str$26
	.align		8
        /*0080*/ 	.dword	$str$27
	.align		8
        /*0088*/ 	.dword	$str$28


//--------------------- .text._ZN7cutlass13device_kernelINS_4gemm6kernel13GemmUniversalIN4cute5tupleIJiiiiEEENS1_10collective13CollectiveMmaINS1_46MainloopSm100TmaUmmaWarpSpecializedBlockScaledILi4ELi2ELi1ENS5_IJNS4_1CILi2EEESB_NSA_ILi1EEEEEEEENS5_IJNSA_ILi256EEESF_NSA_ILi128EEEEEENS5_IJNS_12float_e4m3_tENS_13float_ue8m0_tEEEENS5_IJNS5_IJlSC_lEEENS4_6LayoutINS5_IJNS5_IJNS5_IJNSA_ILi32EEENSA_ILi4EEEEEEiEEESQ_NS5_IJSC_iEEEEEENS5_IJNS5_IJNS5_IJNSA_ILi16EEESO_EEEiEEENS5_IJNS5_IJNSA_ILi0EEESC_EEENSA_ILi512EEEEEENS5_IJSW_iEEEEEEEEEEESK_S13_NS4_8TiledMMAINS4_8MMA_AtomIJNS4_27SM100_MMA_MXF8F6F4_2x1SM_SSISI_SI_fSJ_Li256ELi256ELNS4_4UMMA5MajorE0ELS18_0ELNS17_7ScaleInE0ELS19_0EEEEEENSM_INS5_IJSC_SC_SC_EEENS5_IJSW_SW_SW_EEEEENS5_IJNS4_10UnderscoreES1F_S1F_EEEEENS5_IJNS4_28SM100_TMA_2SM_LOAD_MULTICASTES1I_EEENS5_IJNS4_14ComposedLayoutINS4_7SwizzleILi3ELi4ELi3EEENS4_18smem_ptr_flag_bitsILi8EEENSM_INS5_IJNSA_ILi8EEESG_EEENS5_IJSG_SC_EEEEEEENSM_INS5_IJNS5_IJNS5_IJSP_SC_EEENS5_IJSN_SC_EEEEEESC_NS5_IJSO_SC_EEEEEENS5_IJNS5_IJNS5_IJSU_SY_EEESX_EEESW_NS5_IJSC_SY_EEEEEEEEEEEvNS4_8identityENS5_IJNS4_18SM100_TMA_2SM_LOADES1I_EEENS5_IJS1T_NSM_INS5_IJNS5_IJNS5_IJSP_SB_EEES1V_EEESC_S1X_EEENS5_IJS20_SW_NS5_IJSC_NSA_ILi1024EEEEEEEEEEEEEEvS25_EENS_8epilogue10collective18CollectiveEpilogueINS2H_23Sm100TmaWarpSpecializedILi4ELi2ELi64ELb1ELb0EEEJNS5_IJSG_SF_SG_EEENS5_IJNSM_ISG_SC_EENSM_INSA_ILi64EEESC_EEEEENS_10bfloat16_tESL_S2R_SL_NS2H_6fusion15FusionCallbacksIS2L_NS2S_17LinearCombinationIS2R_fS2R_fLNS_15FloatRoundStyleE2EEES2M_S2Q_JEEENS4_5SM1004TMEM4LOAD26SM100_TMEM_LOAD_32dp32b64xENS4_13SM90_TMA_LOADENS1K_IS1M_NS1N_ILi16EEENSM_INS5_IJS1P_S2O_EEENS5_IJS2O_SC_EEEEEEENS4_39AutoVectorizingCopyWithAssumedAlignmentILi128EEENS4_14SM90_TMA_STOREES37_S39_S39_EEEvvEEEEvNT_6ParamsE --------------------------
	.section	.text._ZN7cutlass13device_kernelINS_4gemm6kernel13GemmUniversalIN4cute5tupleIJiiiiEEENS1_10collective13CollectiveMmaINS1_46MainloopSm100TmaUmmaWarpSpecializedBlockScaledILi4ELi2ELi1ENS5_IJNS4_1CILi2EEESB_NSA_ILi1EEEEEEEENS5_IJNSA_ILi256EEESF_NSA_ILi128EEEEEENS5_IJNS_12float_e4m3_tENS_13float_ue8m0_tEEEENS5_IJNS5_IJlSC_lEEENS4_6LayoutINS5_IJNS5_IJNS5_IJNSA_ILi32EEENSA_ILi4EEEEEEiEEESQ_NS5_IJSC_iEEEEEENS5_IJNS5_IJNS5_IJNSA_ILi16EEESO_EEEiEEENS5_IJNS5_IJNSA_ILi0EEESC_EEENSA_ILi512EEEEEENS5_IJSW_iEEEEEEEEEEESK_S13_NS4_8TiledMMAINS4_8MMA_AtomIJNS4_27SM100_MMA_MXF8F6F4_2x1SM_SSISI_SI_fSJ_Li256ELi256ELNS4_4UMMA5MajorE0ELS18_0ELNS17_7ScaleInE0ELS19_0EEEEEENSM_INS5_IJSC_SC_SC_EEENS5_IJSW_SW_SW_EEEEENS5_IJNS4_10UnderscoreES1F_S1F_EEEEENS5_IJNS4_28SM100_TMA_2SM_LOAD_MULTICASTES1I_EEENS5_IJNS4_14ComposedLayoutINS4_7SwizzleILi3ELi4ELi3EEENS4_18smem_ptr_flag_bitsILi8EEENSM_INS5_IJNSA_ILi8EEESG_EEENS5_IJSG_SC_EEEEEEENSM_INS5_IJNS5_IJNS5_IJSP_SC_EEENS5_IJSN_SC_EEEEEESC_NS5_IJSO_SC_EEEEEENS5_IJNS5_IJNS5_IJSU_SY_EEESX_EEESW_NS5_IJSC_SY_EEEEEEEEEEEvNS4_8identityENS5_IJNS4_18SM100_TMA_2SM_LOADES1I_EEENS5_IJS1T_NSM_INS5_IJNS5_IJNS5_IJSP_SB_EEES1V_EEESC_S1X_EEENS5_IJS20_SW_NS5_IJSC_NSA_ILi1024EEEEEEEEEEEEEEvS25_EENS_8epilogue10collective18CollectiveEpilogueINS2H_23Sm100TmaWarpSpecializedILi4ELi2ELi64ELb1ELb0EEEJNS5_IJSG_SF_SG_EEENS5_IJNSM_ISG_SC_EENSM_INSA_ILi64EEESC_EEEEENS_10bfloat16_tESL_S2R_SL_NS2H_6fusion15FusionCallbacksIS2L_NS2S_17LinearCombinationIS2R_fS2R_fLNS_15FloatRoundStyleE2EEES2M_S2Q_JEEENS4_5SM1004TMEM4LOAD26SM100_TMEM_LOAD_32dp32b64xENS4_13SM90_TMA_LOADENS1K_IS1M_NS1N_ILi16EEENSM_INS5_IJS1P_S2O_EEENS5_IJS2O_SC_EEEEEEENS4_39AutoVectorizingCopyWithAssumedAlignmentILi128EEENS4_14SM90_TMA_STOREES37_S39_S39_EEEvvEEEEvNT_6ParamsE,"ax",@progbits
	.align	128
.text._ZN7cutlass13device_kernelINS_4gemm6kernel13GemmUniversalIN4cute5tupleIJiiiiEEENS1_10collective13CollectiveMmaINS1_46MainloopSm100TmaUmmaWarpSpecializedBlockScaledILi4ELi2ELi1ENS5_IJNS4_1CILi2EEESB_NSA_ILi1EEEEEEEENS5_IJNSA_ILi256EEESF_NSA_ILi128EEEEEENS5_IJNS_12float_e4m3_tENS_13float_ue8m0_tEEEENS5_IJNS5_IJlSC_lEEENS4_6LayoutINS5_IJNS5_IJNS5_IJNSA_ILi32EEENSA_ILi4EEEEEEiEEESQ_NS5_IJSC_iEEEEEENS5_IJNS5_IJNS5_IJNSA_ILi16EEESO_EEEiEEENS5_IJNS5_IJNSA_ILi0EEESC_EEENSA_ILi512EEEEEENS5_IJSW_iEEEEEEEEEEESK_S13_NS4_8TiledMMAINS4_8MMA_AtomIJNS4_27SM100_MMA_MXF8F6F4_2x1SM_SSISI_SI_fSJ_Li256ELi256ELNS4_4UMMA5MajorE0ELS18_0ELNS17_7ScaleInE0ELS19_0EEEEEENSM_INS5_IJSC_SC_SC_EEENS5_IJSW_SW_SW_EEEEENS5_IJNS4_10UnderscoreES1F_S1F_EEEEENS5_IJNS4_28SM100_TMA_2SM_LOAD_MULTICASTES1I_EEENS5_IJNS4_14ComposedLayoutINS4_7SwizzleILi3ELi4ELi3EEENS4_18smem_ptr_flag_bitsILi8EEENSM_INS5_IJNSA_ILi8EEESG_EEENS5_IJSG_SC_EEEEEEENSM_INS5_IJNS5_IJNS5_IJSP_SC_EEENS5_IJSN_SC_EEEEEESC_NS5_IJSO_SC_EEEEEENS5_IJNS5_IJNS5_IJSU_SY_EEESX_EEESW_NS5_IJSC_SY_EEEEEEEEEEEvNS4_8identityENS5_IJNS4_18SM100_TMA_2SM_LOADES1I_EEENS5_IJS1T_NSM_INS5_IJNS5_IJNS5_IJSP_SB_EEES1V_EEESC_S1X_EEENS5_IJS20_SW_NS5_IJSC_NSA_ILi1024EEEEEEEEEEEEEEvS25_EENS_8epilogue10collective18CollectiveEpilogueINS2H_23Sm100TmaWarpSpecializedILi4ELi2ELi64ELb1ELb0EEEJNS5_IJSG_SF_SG_EEENS5_IJNSM_ISG_SC_EENSM_INSA_ILi64EEESC_EEEEENS_10bfloat16_tESL_S2R_SL_NS2H_6fusion15FusionCallbacksIS2L_NS2S_17LinearCombinationIS2R_fS2R_fLNS_15FloatRoundStyleE2EEES2M_S2Q_JEEENS4_5SM1004TMEM4LOAD26SM100_TMEM_LOAD_32dp32b64xENS4_13SM90_TMA_LOADENS1K_IS1M_NS1N_ILi16EEENSM_INS5_IJS1P_S2O_EEENS5_IJS2O_SC_EEEEEEENS4_39AutoVectorizingCopyWithAssumedAlignmentILi128EEENS4_14SM90_TMA_STOREES37_S39_S39_EEEvvEEEEvNT_6ParamsE:
        .type           _ZN7cutlass13device_kernelINS_4gemm6kernel13GemmUniversalIN4cute5tupleIJiiiiEEENS1_10collective13CollectiveMmaINS1_46MainloopSm100TmaUmmaWarpSpecializedBlockScaledILi4ELi2ELi1ENS5_IJNS4_1CILi2EEESB_NSA_ILi1EEEEEEEENS5_IJNSA_ILi256EEESF_NSA_ILi128EEEEEENS5_IJNS_12float_e4m3_tENS_13float_ue8m0_tEEEENS5_IJNS5_IJlSC_lEEENS4_6LayoutINS5_IJNS5_IJNS5_IJNSA_ILi32EEENSA_ILi4EEEEEEiEEESQ_NS5_IJSC_iEEEEEENS5_IJNS5_IJNS5_IJNSA_ILi16EEESO_EEEiEEENS5_IJNS5_IJNSA_ILi0EEESC_EEENSA_ILi512EEEEEENS5_IJSW_iEEEEEEEEEEESK_S13_NS4_8TiledMMAINS4_8MMA_AtomIJNS4_27SM100_MMA_MXF8F6F4_2x1SM_SSISI_SI_fSJ_Li256ELi256ELNS4_4UMMA5MajorE0ELS18_0ELNS17_7ScaleInE0ELS19_0EEEEEENSM_INS5_IJSC_SC_SC_EEENS5_IJSW_SW_SW_EEEEENS5_IJNS4_10UnderscoreES1F_S1F_EEEEENS5_IJNS4_28SM100_TMA_2SM_LOAD_MULTICASTES1I_EEENS5_IJNS4_14ComposedLayoutINS4_7SwizzleILi3ELi4ELi3EEENS4_18smem_ptr_flag_bitsILi8EEENSM_INS5_IJNSA_ILi8EEESG_EEENS5_IJSG_SC_EEEEEEENSM_INS5_IJNS5_IJNS5_IJSP_SC_EEENS5_IJSN_SC_EEEEEESC_NS5_IJSO_SC_EEEEEENS5_IJNS5_IJNS5_IJSU_SY_EEESX_EEESW_NS5_IJSC_SY_EEEEEEEEEEEvNS4_8identityENS5_IJNS4_18SM100_TMA_2SM_LOADES1I_EEENS5_IJS1T_NSM_INS5_IJNS5_IJNS5_IJSP_SB_EEES1V_EEESC_S1X_EEENS5_IJS20_SW_NS5_IJSC_NSA_ILi1024EEEEEEEEEEEEEEvS25_EENS_8epilogue10collective18CollectiveEpilogueINS2H_23Sm100TmaWarpSpecializedILi4ELi2ELi64ELb1ELb0EEEJNS5_IJSG_SF_SG_EEENS5_IJNSM_ISG_SC_EENSM_INSA_ILi64EEESC_EEEEENS_10bfloat16_tESL_S2R_SL_NS2H_6fusion15FusionCallbacksIS2L_NS2S_17LinearCombinationIS2R_fS2R_fLNS_15FloatRoundStyleE2EEES2M_S2Q_JEEENS4_5SM1004TMEM4LOAD26SM100_TMEM_LOAD_32dp32b64xENS4_13SM90_TMA_LOADENS1K_IS1M_NS1N_ILi16EEENSM_INS5_IJS1P_S2O_EEENS5_IJS2O_SC_EEEEEEENS4_39AutoVectorizingCopyWithAssumedAlignmentILi128EEENS4_14SM90_TMA_STOREES37_S39_S39_EEEvvEEEEvNT_6ParamsE,@function
        .size           _ZN7cutlass13device_kernelINS_4gemm6kernel13GemmUniversalIN4cute5tupleIJiiiiEEENS1_10collective13CollectiveMmaINS1_46MainloopSm100TmaUmmaWarpSpecializedBlockScaledILi4ELi2ELi1ENS5_IJNS4_1CILi2EEESB_NSA_ILi1EEEEEEEENS5_IJNSA_ILi256EEESF_NSA_ILi128EEEEEENS5_IJNS_12float_e4m3_tENS_13float_ue8m0_tEEEENS5_IJNS5_IJlSC_lEEENS4_6LayoutINS5_IJNS5_IJNS5_IJNSA_ILi32EEENSA_ILi4EEEEEEiEEESQ_NS5_IJSC_iEEEEEENS5_IJNS5_IJNS5_IJNSA_ILi16EEESO_EEEiEEENS5_IJNS5_IJNSA_ILi0EEESC_EEENSA_ILi512EEEEEENS5_IJSW_iEEEEEEEEEEESK_S13_NS4_8TiledMMAINS4_8MMA_AtomIJNS4_27SM100_MMA_MXF8F6F4_2x1SM_SSISI_SI_fSJ_Li256ELi256ELNS4_4UMMA5MajorE0ELS18_0ELNS17_7ScaleInE0ELS19_0EEEEEENSM_INS5_IJSC_SC_SC_EEENS5_IJSW_SW_SW_EEEEENS5_IJNS4_10UnderscoreES1F_S1F_EEEEENS5_IJNS4_28SM100_TMA_2SM_LOAD_MULTICASTES1I_EEENS5_IJNS4_14ComposedLayoutINS4_7SwizzleILi3ELi4ELi3EEENS4_18smem_ptr_flag_bitsILi8EEENSM_INS5_IJNSA_ILi8EEESG_EEENS5_IJSG_SC_EEEEEEENSM_INS5_IJNS5_IJNS5_IJSP_SC_EEENS5_IJSN_SC_EEEEEESC_NS5_IJSO_SC_EEEEEENS5_IJNS5_IJNS5_IJSU_SY_EEESX_EEESW_NS5_IJSC_SY_EEEEEEEEEEEvNS4_8identityENS5_IJNS4_18SM100_TMA_2SM_LOADES1I_EEENS5_IJS1T_NSM_INS5_IJNS5_IJNS5_IJSP_SB_EEES1V_EEESC_S1X_EEENS5_IJS20_SW_NS5_IJSC_NSA_ILi1024EEEEEEEEEEEEEEvS25_EENS_8epilogue10collective18CollectiveEpilogueINS2H_23Sm100TmaWarpSpecializedILi4ELi2ELi64ELb1ELb0EEEJNS5_IJSG_SF_SG_EEENS5_IJNSM_ISG_SC_EENSM_INSA_ILi64EEESC_EEEEENS_10bfloat16_tESL_S2R_SL_NS2H_6fusion15FusionCallbacksIS2L_NS2S_17LinearCombinationIS2R_fS2R_fLNS_15FloatRoundStyleE2EEES2M_S2Q_JEEENS4_5SM1004TMEM4LOAD26SM100_TMEM_LOAD_32dp32b64xENS4_13SM90_TMA_LOADENS1K_IS1M_NS1N_ILi16EEENSM_INS5_IJS1P_S2O_EEENS5_IJS2O_SC_EEEEEEENS4_39AutoVectorizingCopyWithAssumedAlignmentILi128EEENS4_14SM90_TMA_STOREES37_S39_S39_EEEvvEEEEvNT_6ParamsE,(.L_x_194 - _ZN7cutlass13device_kernelINS_4gemm6kernel13GemmUniversalIN4cute5tupleIJiiiiEEENS1_10collective13CollectiveMmaINS1_46MainloopSm100TmaUmmaWarpSpecializedBlockScaledILi4ELi2ELi1ENS5_IJNS4_1CILi2EEESB_NSA_ILi1EEEEEEEENS5_IJNSA_ILi256EEESF_NSA_ILi128EEEEEENS5_IJNS_12float_e4m3_tENS_13float_ue8m0_tEEEENS5_IJNS5_IJlSC_lEEENS4_6LayoutINS5_IJNS5_IJNS5_IJNSA_ILi32EEENSA_ILi4EEEEEEiEEESQ_NS5_IJSC_iEEEEEENS5_IJNS5_IJNS5_IJNSA_ILi16EEESO_EEEiEEENS5_IJNS5_IJNSA_ILi0EEESC_EEENSA_ILi512EEEEEENS5_IJSW_iEEEEEEEEEEESK_S13_NS4_8TiledMMAINS4_8MMA_AtomIJNS4_27SM100_MMA_MXF8F6F4_2x1SM_SSISI_SI_fSJ_Li256ELi256ELNS4_4UMMA5MajorE0ELS18_0ELNS17_7ScaleInE0ELS19_0EEEEEENSM_INS5_IJSC_SC_SC_EEENS5_IJSW_SW_SW_EEEEENS5_IJNS4_10UnderscoreES1F_S1F_EEEEENS5_IJNS4_28SM100_TMA_2SM_LOAD_MULTICASTES1I_EEENS5_IJNS4_14ComposedLayoutINS4_7SwizzleILi3ELi4ELi3EEENS4_18smem_ptr_flag_bitsILi8EEENSM_INS5_IJNSA_ILi8EEESG_EEENS5_IJSG_SC_EEEEEEENSM_INS5_IJNS5_IJNS5_IJSP_SC_EEENS5_IJSN_SC_EEEEEESC_NS5_IJSO_SC_EEEEEENS5_IJNS5_IJNS5_IJSU_SY_EEESX_EEESW_NS5_IJSC_SY_EEEEEEEEEEEvNS4_8identityENS5_IJNS4_18SM100_TMA_2SM_LOADES1I_EEENS5_IJS1T_NSM_INS5_IJNS5_IJNS5_IJSP_SB_EEES1V_EEESC_S1X_EEENS5_IJS20_SW_NS5_IJSC_NSA_ILi1024EEEEEEEEEEEEEEvS25_EENS_8epilogue10collective18CollectiveEpilogueINS2H_23Sm100TmaWarpSpecializedILi4ELi2ELi64ELb1ELb0EEEJNS5_IJSG_SF_SG_EEENS5_IJNSM_ISG_SC_EENSM_INSA_ILi64EEESC_EEEEENS_10bfloat16_tESL_S2R_SL_NS2H_6fusion15FusionCallbacksIS2L_NS2S_17LinearCombinationIS2R_fS2R_fLNS_15FloatRoundStyleE2EEES2M_S2Q_JEEENS4_5SM1004TMEM4LOAD26SM100_TMEM_LOAD_32dp32b64xENS4_13SM90_TMA_LOADENS1K_IS1M_NS1N_ILi16EEENSM_INS5_IJS1P_S2O_EEENS5_IJS2O_SC_EEEEEEENS4_39AutoVectorizingCopyWithAssumedAlignmentILi128EEENS4_14SM90_TMA_STOREES37_S39_S39_EEEvvEEEEvNT_6ParamsE)
        .other          _ZN7cutlass13device_kernelINS_4gemm6kernel13GemmUniversalIN4cute5tupleIJiiiiEEENS1_10collective13CollectiveMmaINS1_46MainloopSm100TmaUmmaWarpSpecializedBlockScaledILi4ELi2ELi1ENS5_IJNS4_1CILi2EEESB_NSA_ILi1EEEEEEEENS5_IJNSA_ILi256EEESF_NSA_ILi128EEEEEENS5_IJNS_12float_e4m3_tENS_13float_ue8m0_tEEEENS5_IJNS5_IJlSC_lEEENS4_6LayoutINS5_IJNS5_IJNS5_IJNSA_ILi32EEENSA_ILi4EEEEEEiEEESQ_NS5_IJSC_iEEEEEENS5_IJNS5_IJNS5_IJNSA_ILi16EEESO_EEEiEEENS5_IJNS5_IJNSA_ILi0EEESC_EEENSA_ILi512EEEEEENS5_IJSW_iEEEEEEEEEEESK_S13_NS4_8TiledMMAINS4_8MMA_AtomIJNS4_27SM100_MMA_MXF8F6F4_2x1SM_SSISI_SI_fSJ_Li256ELi256ELNS4_4UMMA5MajorE0ELS18_0ELNS17_7ScaleInE0ELS19_0EEEEEENSM_INS5_IJSC_SC_SC_EEENS5_IJSW_SW_SW_EEEEENS5_IJNS4_10UnderscoreES1F_S1F_EEEEENS5_IJNS4_28SM100_TMA_2SM_LOAD_MULTICASTES1I_EEENS5_IJNS4_14ComposedLayoutINS4_7SwizzleILi3ELi4ELi3EEENS4_18smem_ptr_flag_bitsILi8EEENSM_INS5_IJNSA_ILi8EEESG_EEENS5_IJSG_SC_EEEEEEENSM_INS5_IJNS5_IJNS5_IJSP_SC_EEENS5_IJSN_SC_EEEEEESC_NS5_IJSO_SC_EEEEEENS5_IJNS5_IJNS5_IJSU_SY_EEESX_EEESW_NS5_IJSC_SY_EEEEEEEEEEEvNS4_8identityENS5_IJNS4_18SM100_TMA_2SM_LOADES1I_EEENS5_IJS1T_NSM_INS5_IJNS5_IJNS5_IJSP_SB_EEES1V_EEESC_S1X_EEENS5_IJS20_SW_NS5_IJSC_NSA_ILi1024EEEEEEEEEEEEEEvS25_EENS_8epilogue10collective18CollectiveEpilogueINS2H_23Sm100TmaWarpSpecializedILi4ELi2ELi64ELb1ELb0EEEJNS5_IJSG_SF_SG_EEENS5_IJNSM_ISG_SC_EENSM_INSA_ILi64EEESC_EEEEENS_10bfloat16_tESL_S2R_SL_NS2H_6fusion15FusionCallbacksIS2L_NS2S_17LinearCombinationIS2R_fS2R_fLNS_15FloatRoundStyleE2EEES2M_S2Q_JEEENS4_5SM1004TMEM4LOAD26SM100_TMEM_LOAD_32dp32b64xENS4_13SM90_TMA_LOADENS1K_IS1M_NS1N_ILi16EEENSM_INS5_IJS1P_S2O_EEENS5_IJS2O_SC_EEEEEEENS4_39AutoVectorizingCopyWithAssumedAlignmentILi128EEENS4_14SM90_TMA_STOREES37_S39_S39_EEEvvEEEEvNT_6ParamsE,@"STO_CUDA_ENTRY STV_DEFAULT"
_ZN7cutlass13device_kernelINS_4gemm6kernel13GemmUniversalIN4cute5tupleIJiiiiEEENS1_10collective13CollectiveMmaINS1_46MainloopSm100TmaUmmaWarpSpecializedBlockScaledILi4ELi2ELi1ENS5_IJNS4_1CILi2EEESB_NSA_ILi1EEEEEEEENS5_IJNSA_ILi256EEESF_NSA_ILi128EEEEEENS5_IJNS_12float_e4m3_tENS_13float_ue8m0_tEEEENS5_IJNS5_IJlSC_lEEENS4_6LayoutINS5_IJNS5_IJNS5_IJNSA_ILi32EEENSA_ILi4EEEEEEiEEESQ_NS5_IJSC_iEEEEEENS5_IJNS5_IJNS5_IJNSA_ILi16EEESO_EEEiEEENS5_IJNS5_IJNSA_ILi0EEESC_EEENSA_ILi512EEEEEENS5_IJSW_iEEEEEEEEEEESK_S13_NS4_8TiledMMAINS4_8MMA_AtomIJNS4_27SM100_MMA_MXF8F6F4_2x1SM_SSISI_SI_fSJ_Li256ELi256ELNS4_4UMMA5MajorE0ELS18_0ELNS17_7ScaleInE0ELS19_0EEEEEENSM_INS5_IJSC_SC_SC_EEENS5_IJSW_SW_SW_EEEEENS5_IJNS4_10UnderscoreES1F_S1F_EEEEENS5_IJNS4_28SM100_TMA_2SM_LOAD_MULTICASTES1I_EEENS5_IJNS4_14ComposedLayoutINS4_7SwizzleILi3ELi4ELi3EEENS4_18smem_ptr_flag_bitsILi8EEENSM_INS5_IJNSA_ILi8EEESG_EEENS5_IJSG_SC_EEEEEEENSM_INS5_IJNS5_IJNS5_IJSP_SC_EEENS5_IJSN_SC_EEEEEESC_NS5_IJSO_SC_EEEEEENS5_IJNS5_IJNS5_IJSU_SY_EEESX_EEESW_NS5_IJSC_SY_EEEEEEEEEEEvNS4_8identityENS5_IJNS4_18SM100_TMA_2SM_LOADES1I_EEENS5_IJS1T_NSM_INS5_IJNS5_IJNS5_IJSP_SB_EEES1V_EEESC_S1X_EEENS5_IJS20_SW_NS5_IJSC_NSA_ILi1024EEEEEEEEEEEEEEvS25_EENS_8epilogue10collective18CollectiveEpilogueINS2H_23Sm100TmaWarpSpecializedILi4ELi2ELi64ELb1ELb0EEEJNS5_IJSG_SF_SG_EEENS5_IJNSM_ISG_SC_EENSM_INSA_ILi64EEESC_EEEEENS_10bfloat16_tESL_S2R_SL_NS2H_6fusion15FusionCallbacksIS2L_NS2S_17LinearCombinationIS2R_fS2R_fLNS_15FloatRoundStyleE2EEES2M_S2Q_JEEENS4_5SM1004TMEM4LOAD26SM100_TMEM_LOAD_32dp32b64xENS4_13SM90_TMA_LOADENS1K_IS1M_NS1N_ILi16EEENSM_INS5_IJS1P_S2O_EEENS5_IJS2O_SC_EEEEEEENS4_39AutoVectorizingCopyWithAssumedAlignmentILi128EEENS4_14SM90_TMA_STOREES37_S39_S39_EEEvvEEEEvNT_6ParamsE:
[----:B------:R-:W1:Y:S01]  /*0000*/  LDC R1, c[0x0][0x37c] ;  /* 0x0000df00ff017b82 */ /* 0x000e620000000800 */
[----:B------:R-:W2:Y:S01]  /*0010*/  S2R R152, SR_TID.X ;  /* 0x0000000000987919 */ /* 0x000ea20000002100 */
[----:B------:R-:W3:Y:S06]  /*0020*/  LDCU.64 UR12, c[0x0][0xc90] ;  /* 0x00019200ff0c77ac */ /* 0x000eec0008000a00 */
[----:B------:R-:W4:Y:S01]  /*0030*/  S2UR UR4, SR_CgaCtaId ;  /* 0x00000000000479c3 */ /* 0x000f220000008800 */
[----:B------:R-:W-:Y:S02]  /*0040*/  PRMT R139, RZ, 0x7610, R139 ;  /* 0x00007610ff8b7816 */ /* 0x000fe4000000008b */
[----:B------:R-:W-:Y:S01]  /*0050*/  ELECT P1, URZ, PT ;  /* 0x0000000000ff782f */ /* 0x000fe20003820000 */
[----:B---3--:R-:W-:-:S04]  /*0060*/  UISETP.NE.U32.AND UP0, UPT, UR12, URZ, UPT ;  /* 0x000000ff0c00728c */ /* 0x008fc8000bf05070 */
[----:B------:R-:W-:Y:S02]  /*0070*/  UISETP.NE.AND.EX UP0, UPT, UR13, URZ, UPT, UP0 ;  /* 0x000000ff0d00728c */ /* 0x000fe4000bf05300 */
[----:B----4-:R-:W-:Y:S01]  /*0080*/  ULOP3.LUT UR28, UR4, 0x1, URZ, 0xc0, !UPT ;  /* 0x00000001041c7892 */ /* 0x010fe2000f8ec0ff */
[----:B--2---:R-:W-:-:S05]  /*0090*/  SHF.R.U32.HI R140, RZ, 0x5, R152 ;  /* 0x00000005ff8c7819 */ /* 0x004fca0000011698 */
[----:B------:R-:W2:Y:S02]  /*00a0*/  SHFL.IDX PT, R0, R140, RZ, 0x1f ;  /* 0x00001fff8c007589 */ /* 0x000ea400000e0000 */
[----:B--2---:R-:W-:Y:S01]  /*00b0*/  R2UR UR17, R0 ;  /* 0x00000000001172ca */ /* 0x004fe200000e0000 */
[----:B-1----:R-:W-:-:S14]  /*00c0*/  BRA.U UP0, `(.L_x_0) ;  /* 0x0000000100307547 */ /* 0x002fdc000b800000 */
[----:B------:R-:W1:Y:S02]  /*00d0*/  LDCU.64 UR4, c[0x0][0xc88] ;  /* 0x00019100ff0477ac */ /* 0x000e640008000a00 */
[----:B-1----:R-:W-:-:S04]  /*00e0*/  UISETP.NE.U32.AND UP0, UPT, UR4, URZ, UPT ;  /* 0x000000ff0400728c */ /* 0x002fc8000bf05070 */
[----:B------:R-:W-:-:S09]  /*00f0*/  UISETP.NE.AND.EX UP0, UPT, UR5, URZ, UPT, UP0 ;  /* 0x000000ff0500728c */ /* 0x000fd2000bf05300 */
[----:B------:R-:W-:Y:S05]  /*0100*/  BRA.U !UP0, `(.L_x_1) ;  /* 0x0000000108147547 */ /* 0x000fea000b800000 */
[----:B------:R-:W1:Y:S01]  /*0110*/  LDC.64 R2, c[0x0][0xc88] ;  /* 0x00032200ff027b82 */ /* 0x000e620000000a00 */
[----:B------:R-:W1:Y:S02]  /*0120*/  LDCU.64 UR4, c[0x0][0x358] ;  /* 0x00006b00ff0477ac */ /* 0x000e640008000a00 */
[----:B-1----:R1:W5:Y:S01]  /*0130*/  LDG.E R71, desc[UR4][R2.64] ;  /* 0x0000000402477981 */ /* 0x002362000c1e1900 */
[----:B------:R-:W-:Y:S01]  /*0140*/  HFMA2 R139, -RZ, RZ, 0, 5.9604644775390625e-08 ;  /* 0x00000001ff8b7431 */ /* 0x000fe200000001ff */
[----:B------:R-:W-:Y:S05]  /*0150*/  BRA `(.L_x_0) ;  /* 0x00000000000c7947 */ /* 0x000fea0003800000 */
.L_x_1:
[----:B------:R-:W1:Y:S01]  /*0160*/  LDCU UR4, c[0x0][0xc80] ;  /* 0x00019000ff0477ac */ /* 0x000e620008000800 */
[----:B------:R-:W-:Y:S01]  /*0170*/  HFMA2 R139, -RZ, RZ, 0, 5.9604644775390625e-08 ;  /* 0x00000001ff8b7431 */ /* 0x000fe200000001ff */
[----:B-1----:R-:W-:-:S07]  /*0180*/  MOV R71, UR4 ;  /* 0x0000000400477c02 */ /* 0x002fce0008000f00 */
.L_x_0:
[----:B------:R-:W2:Y:S02]  /*0190*/  LDCU.64 UR4, c[0x0][0xcb0] ;  /* 0x00019600ff0477ac */ /* 0x000ea40008000a00 */
[----:B--2---:R-:W-:-:S04]  /*01a0*/  UISETP.NE.U32.AND UP0, UPT, UR4, URZ, UPT ;  /* 0x000000ff0400728c */ /* 0x004fc8000bf05070 */
[----:B------:R-:W-:-:S09]  /*01b0*/  UISETP.NE.AND.EX UP0, UPT, UR5, URZ, UPT, UP0 ;  /* 0x000000ff0500728c */ /* 0x000fd2000bf05300 */
[----:B------:R-:W-:Y:S05]  /*01c0*/  BRA.U UP0, `(.L_x_2) ;  /* 0x0000000100287547 */ /* 0x000fea000b800000 */
[----:B------:R-:W2:Y:S02]  /*01d0*/  LDCU.64 UR4, c[0x0][0xca8] ;  /* 0x00019500ff0477ac */ /* 0x000ea40008000a00 */
[----:B--2---:R-:W-:-:S04]  /*01e0*/  UISETP.NE.U32.AND UP0, UPT, UR4, URZ, UPT ;  /* 0x000000ff0400728c */ /* 0x004fc8000bf05070 */
[----:B------:R-:W-:-:S09]  /*01f0*/  UISETP.NE.AND.EX UP0, UPT, UR5, URZ, UPT, UP0 ;  /* 0x000000ff0500728c */ /* 0x000fd2000bf05300 */
[----:B------:R-:W-:Y:S05]  /*0200*/  BRA.U !UP0, `(.L_x_3) ;  /* 0x0000000108107547 */ /* 0x000fea000b800000 */
[----:B------:R-:W2:Y:S01]  /*0210*/  LDC.64 R68, c[0x0][0xca8] ;  /* 0x00032a00ff447b82 */ /* 0x000ea20000000a00 */
[----:B------:R-:W2:Y:S02]  /*0220*/  LDCU.64 UR4, c[0x0][0x358] ;  /* 0x00006b00ff0477ac */ /* 0x000ea40008000a00 */
[----:B--2---:R2:W5:Y:S01]  /*0230*/  LDG.E R68, desc[UR4][R68.64] ;  /* 0x0000000444447981 */ /* 0x004562000c1e1900 */
[----:B------:R-:W-:Y:S05]  /*0240*/  BRA `(.L_x_2) ;  /* 0x0000000000087947 */ /* 0x000fea0003800000 */
.L_x_3:
[----:B------:R-:W2:Y:S02]  /*0250*/  LDCU UR4, c[0x0][0xca0] ;  /* 0x00019400ff0477ac */ /* 0x000ea40008000800 */
[----:B--2---:R-:W-:Y:S02]  /*0260*/  MOV R68, UR4 ;  /* 0x0000000400447c02 */ /* 0x004fe40008000f00 */
.L_x_2:
[----:B------:R-:W-:Y:S01]  /*0270*/  IMAD.U32 R0, RZ, RZ, UR17 ;  /* 0x00000011ff007e24 */ /* 0x000fe2000f8e00ff */
[----:B------:R-:W-:Y:S04]  /*0280*/  BSSY.RECONVERGENT B0, `(.L_x_4) ;  /* 0x0000012000007945 */ /* 0x000fe80003800200 */
[C---:B------:R-:W-:Y:S02]  /*0290*/  ISETP.NE.OR P2, PT, R0.reuse, 0x1, !P1 ;  /* 0x000000010000780c */ /* 0x040fe40004f45670 */
[----:B------:R-:W-:-:S11]  /*02a0*/  ISETP.NE.OR P0, PT, R0, 0x3, !P1 ;  /* 0x000000030000780c */ /* 0x000fd60004f05670 */
[----:B------:R-:W-:Y:S05]  /*02b0*/  @P2 BRA `(.L_x_5) ;  /* 0x0000000000382947 */ /* 0x000fea0003800000 */
[----:B------:R-:W3:Y:S02]  /*02c0*/  LDCU.64 UR4, c[0x0][0x348] ;  /* 0x00006900ff0477ac */ /* 0x000ee40008000a00 */
[----:B---3--:R-:W-:Y:S02]  /*02d0*/  UIADD3 UR10, UP3, UPT, UR4, 0x80, URZ ;  /* 0x00000080040a7890 */ /* 0x008fe4000ff7e0ff */
[----:B------:R-:W-:Y:S02]  /*02e0*/  UIADD3 UR8, UP2, UPT, UR4, 0x180, URZ ;  /* 0x0000018004087890 */ /* 0x000fe4000ff5e0ff */
[----:B------:R-:W-:Y:S02]  /*02f0*/  UIADD3 UR6, UP1, UPT, UR4, 0x280, URZ ;  /* 0x0000028004067890 */ /* 0x000fe4000ff3e0ff */
[----:B------:R-:W-:Y:S02]  /*0300*/  UIADD3 UR4, UP0, UPT, UR4, 0x380, URZ ;  /* 0x0000038004047890 */ /* 0x000fe4000ff1e0ff */
[----:B------:R-:W-:-:S02]  /*0310*/  UIADD3.X UR11, UPT, UPT, URZ, UR5, URZ, UP3, !UPT ;  /* 0x00000005ff0b7290 */ /* 0x000fc40009ffe4ff */
[----:B------:R-:W-:Y:S02]  /*0320*/  UIADD3.X UR9, UPT, UPT, URZ, UR5, URZ, UP2, !UPT ;  /* 0x00000005ff097290 */ /* 0x000fe400097fe4ff */
[----:B------:R-:W-:Y:S02]  /*0330*/  UIADD3.X UR7, UPT, UPT, URZ, UR5, URZ, UP1, !UPT ;  /* 0x00000005ff077290 */ /* 0x000fe40008ffe4ff */
[----:B------:R-:W-:-:S03]  /*0340*/  UIADD3.X UR5, UPT, UPT, URZ, UR5, URZ, UP0, !UPT ;  /* 0x00000005ff057290 */ /* 0x000fc600087fe4ff */
[----:B------:R3:W-:Y:S02]  /*0350*/  UTMACCTL.PF [UR10] ;  /* 0x000000000a0079b9 */ /* 0x0007e40008040000 */
[----:B------:R3:W-:Y:S02]  /*0360*/  UTMACCTL.PF [UR8] ;  /* 0x00000000080079b9 */ /* 0x0007e40008040000 */
[----:B------:R3:W-:Y:S02]  /*0370*/  UTMACCTL.PF [UR6] ;  /* 0x00000000060079b9 */ /* 0x0007e40008040000 */
[----:B------:R3:W-:Y:S02]  /*0380*/  UTMACCTL.PF [UR4] ;  /* 0x00000000040079b9 */ /* 0x0007e40008040000 */
[----:B---3--:R-:W-:Y:S01]  /*0390*/  NOP ;  /* 0x0000000000007918 */ /* 0x008fe20000000000 */
.L_x_5:
[----:B------:R-:W-:Y:S05]  /*03a0*/  BSYNC.RECONVERGENT B0 ;  /* 0x0000000000007941 */ /* 0x000fea0003800200 */
.L_x_4:
[----:B------:R-:W-:Y:S04]  /*03b0*/  BSSY.RECONVERGENT B0, `(.L_x_6) ;  /* 0x000000a000007945 */ /* 0x000fe80003800200 */
[----:B------:R-:W-:Y:S05]  /*03c0*/  @P0 BRA `(.L_x_7) ;  /* 0x0000000000200947 */ /* 0x000fea0003800000 */
[----:B------:R-:W3:Y:S02]  /*03d0*/  LDCU.64 UR4, c[0x0][0x348] ;  /* 0x00006900ff0477ac */ /* 0x000ee40008000a00 */
[----:B---3--:R-:W-:Y:S02]  /*03e0*/  UIADD3 UR6, UP1, UPT, UR4, 0x980, URZ ;  /* 0x0000098004067890 */ /* 0x008fe4000ff3e0ff */
[----:B------:R-:W-:Y:S02]  /*03f0*/  UIADD3 UR4, UP0, UPT, UR4, 0xa80, URZ ;  /* 0x00000a8004047890 */ /* 0x000fe4000ff1e0ff */
[----:B------:R-:W-:Y:S02]  /*0400*/  UIADD3.X UR7, UPT, UPT, URZ, UR5, URZ, UP1, !UPT ;  /* 0x00000005ff077290 */ /* 0x000fe40008ffe4ff */
[----:B------:R-:W-:-:S07]  /*0410*/  UIADD3.X UR5, UPT, UPT, URZ, UR5, URZ, UP0, !UPT ;  /* 0x00000005ff057290 */ /* 0x000fce00087fe4ff */
[----:B------:R3:W-:Y:S02]  /*0420*/  UTMACCTL.PF [UR6] ;  /* 0x00000000060079b9 */ /* 0x0007e40008040000 */
[----:B------:R3:W-:Y:S02]  /*0430*/  UTMACCTL.PF [UR4] ;  /* 0x00000000040079b9 */ /* 0x0007e40008040000 */
[----:B---3--:R-:W-:Y:S01]  /*0440*/  NOP ;  /* 0x0000000000007918 */ /* 0x008fe20000000000 */
.L_x_7:
[----:B------:R-:W-:Y:S05]  /*0450*/  BSYNC.RECONVERGENT B0 ;  /* 0x0000000000007941 */ /* 0x000fea0003800200 */
.L_x_6:
[----:B------:R-:W3:Y:S01]  /*0460*/  LDCU.64 UR4, c[0x0][0xc88] ;  /* 0x00019100ff0477ac */ /* 0x000ee20008000a00 */
[----:B------:R-:W-:Y:S02]  /*0470*/  UISETP.EQ.U32.AND UP1, UPT, UR12, URZ, UPT ;  /* 0x000000ff0c00728c */ /* 0x000fe4000bf22070 */
[----:B------:R-:W-:Y:S02]  /*0480*/  UPLOP3.LUT UP3, UPT, UPT, UPT, UPT, 0x80, 0x8 ;  /* 0x000000000008789c */ /* 0x000fe40003f6f070 */
[----:B---3--:R-:W-:-:S04]  /*0490*/  UISETP.NE.U32.AND UP0, UPT, UR4, URZ, UPT ;  /* 0x000000ff0400728c */ /* 0x008fc8000bf05070 */
[----:B------:R-:W-:-:S04]  /*04a0*/  UISETP.NE.AND.EX UP0, UPT, UR5, URZ, UPT, UP0 ;  /* 0x000000ff0500728c */ /* 0x000fc8000bf05300 */
[----:B------:R-:W-:-:S04]  /*04b0*/  UISETP.EQ.OR.EX UP2, UPT, UR13, URZ, !UP0, UP1 ;  /* 0x000000ff0d00728c */ /* 0x000fc8000c742710 */
[----:B------:R-:W-:-:S06]  /*04c0*/  UP2UR UR4, UPR, URZ, 0x4 ;  /* 0x00000004ff047883 */ /* 0x000fcc0008000000 */
[----:B------:R-:W-:Y:S01]  /*04d0*/  MOV R143, UR4 ;  /* 0x00000004008f7c02 */ /* 0x000fe20008000f00 */
[----:B------:R-:W-:Y:S06]  /*04e0*/  BRA.U !UP2, `(.L_x_8) ;  /* 0x000000010a207547 */ /* 0x000fec000b800000 */
[----:B------:R-:W-:Y:S01]  /*04f0*/  UISETP.NE.U32.AND UP1, UPT, UR12, URZ, UPT ;  /* 0x000000ff0c00728c */ /* 0x000fe2000bf25070 */
[----:B-----5:R-:W-:Y:S01]  /*0500*/  FSETP.NEU.AND P0, PT, R71, RZ, PT ;  /* 0x000000ff4700720b */ /* 0x020fe20003f0d000 */
[----:B------:R-:W-:Y:S02]  /*0510*/  USEL UR4, URZ, 0xffffffff, UP0 ;  /* 0xffffffffff047887 */ /* 0x000fe40008000000 */
[----:B------:R-:W-:-:S10]  /*0520*/  UISETP.NE.AND.EX UP1, UPT, UR13, URZ, UPT, UP1 ;  /* 0x000000ff0d00728c */ /* 0x000fd4000bf25310 */
[----:B------:R-:W-:Y:S01]  /*0530*/  VOTEU.ANY UP0, P0 ;  /* 0x0000000000ff7886 */ /* 0x000fe20000000100 */
[----:B------:R-:W-:-:S04]  /*0540*/  @!UP1 USEL UR4, URZ, 0xffffffff, UP0 ;  /* 0xffffffffff049887 */ /* 0x000fc80008000000 */
[----:B------:R-:W-:-:S04]  /*0550*/  ULOP3.LUT UR4, UR4, 0x1, URZ, 0xc0, !UPT ;  /* 0x0000000104047892 */ /* 0x000fc8000f8ec0ff */
[----:B------:R-:W-:-:S11]  /*0560*/  UISETP.NE.U32.AND UP3, UPT, UR4, 0x1, UPT ;  /* 0x000000010400788c */ /* 0x000fd6000bf65070 */
.L_x_8:
[----:B------:R-:W3:Y:S01]  /*0570*/  SHFL.IDX PT, R0, R140, RZ, 0x1f ;  /* 0x00001fff8c007589 */ /* 0x000ee200000e0000 */
[----:B------:R-:W-:-:S04]  /*0580*/  UISETP.NE.AND UP0, UPT, UR17, 0x2, UPT ;  /* 0x000000021100788c */ /* 0x000fc8000bf05270 */
[----:B------:R-:W-:Y:S02]  /*0590*/  UISETP.EQ.AND UP1, UPT, UR28, URZ, !UP0 ;  /* 0x000000ff1c00728c */ /* 0x000fe4000c722270 */
[----:B------:R-:W-:-:S04]  /*05a0*/  USEL UR52, URZ, 0x1, UP0 ;  /* 0x00000001ff347887 */ /* 0x000fc80008000000 */
[----:B------:R-:W-:Y:S02]  /*05b0*/  PLOP3.LUT P4, PT, P1, PT, UP1, 0x80, 0x8 ;  /* 0x000000000008781c */ /* 0x000fe40000f8f018 */
[----:B---3--:R-:W-:-:S13]  /*05c0*/  ISETP.NE.AND P0, PT, R0, RZ, PT ;  /* 0x000000ff0000720c */ /* 0x008fda0003f05270 */
[----:B------:R-:W-:Y:S05]  /*05d0*/  @P0 BRA `(.L_x_9) ;  /* 0x0000000000580947 */ /* 0x000fea0003800000 */
[----:B------:R-:W3:Y:S01]  /*05e0*/  S2UR UR5, SR_CgaCtaId ;  /* 0x00000000000579c3 */ /* 0x000ee20000008800 */
[----:B------:R-:W-:Y:S01]  /*05f0*/  UMOV UR4, 0x400 ;  /* 0x0000040000047882 */ /* 0x000fe20000000000 */
[----:B------:R-:W-:Y:S01]  /*0600*/  UMOV UR8, 0x1 ;  /* 0x0000000100087882 */ /* 0x000fe20000000000 */
[----:B------:R-:W-:Y:S01]  /*0610*/  UMOV UR6, 0x2 ;  /* 0x0000000200067882 */ /* 0x000fe20000000000 */
[----:B------:R-:W-:-:S04]  /*0620*/  UIADD3 UR8, UPT, UPT, -UR8, 0x100000, URZ ;  /* 0x0010000008087890 */ /* 0x000fc8000fffe1ff */
[----:B------:R-:W-:Y:S02]  /*0630*/  USHF.L.U32 UR9, UR8, 0xb, URZ ;  /* 0x0000000b08097899 */ /* 0x000fe400080006ff */
[----:B------:R-:W-:Y:S02]  /*0640*/  USHF.L.U32 UR8, UR8, 0x1, URZ ;  /* 0x0000000108087899 */ /* 0x000fe400080006ff */
[----:B------:R-:W-:-:S04]  /*0650*/  UIADD3 UR6, UPT, UPT, -UR6, 0x100000, URZ ;  /* 0x0010000006067890 */ /* 0x000fc8000fffe1ff */
[----:B------:R-:W-:Y:S02]  /*0660*/  USHF.L.U32 UR7, UR6, 0xb, URZ ;  /* 0x0000000b06077899 */ /* 0x000fe400080006ff */
[----:B------:R-:W-:Y:S01]  /*0670*/  USHF.L.U32 UR6, UR6, 0x1, URZ ;  /* 0x0000000106067899 */ /* 0x000fe200080006ff */
[----:B------:R-:W-:Y:S01]  /*0680*/  ELECT P0, URZ, PT ;  /* 0x0000000000ff782f */ /* 0x000fe20003800000 */
[----:B---3--:R-:W-:Y:S01]  /*0690*/  ULEA UR4, UR5, UR4, 0x18 ;  /* 0x0000000405047291 */ /* 0x008fe2000f8ec0ff */
[----:B------:R-:W3:Y:S11]  /*06a0*/  FENCE.VIEW.ASYNC.S ;  /* 0x00000000000073c6 */ /* 0x000ef60000000000 */
[----:B---3--:R3:W4:Y:S01]  /*06b0*/  SYNCS.EXCH.64 URZ, [UR4], UR8 ;  /* 0x0000000804ff75b2 */ /* 0x0087220008000100 */
[----:B------:R3:W1:Y:S01]  /*06c0*/  SYNCS.EXCH.64 URZ, [UR4+0x20], UR6 ;  /* 0x0000200604ff75b2 */ /* 0x0006620008000100 */
[----:B------:R3:W1:Y:S01]  /*06d0*/  SYNCS.EXCH.64 URZ, [UR4+0x8], UR8 ;  /* 0x0000080804ff75b2 */ /* 0x0006620008000100 */
[----:B------:R3:W1:Y:S01]  /*06e0*/  SYNCS.EXCH.64 URZ, [UR4+0x28], UR6 ;  /* 0x0000280604ff75b2 */ /* 0x0006620008000100 */
[----:B------:R3:W1:Y:S01]  /*06f0*/  SYNCS.EXCH.64 URZ, [UR4+0x10], UR8 ;  /* 0x0000100804ff75b2 */ /* 0x0006620008000100 */
[----:B------:R3:W1:Y:S01]  /*0700*/  SYNCS.EXCH.64 URZ, [UR4+0x30], UR6 ;  /* 0x0000300604ff75b2 */ /* 0x0006620008000100 */
[----:B------:R3:W1:Y:S01]  /*0710*/  SYNCS.EXCH.64 URZ, [UR4+0x18], UR8 ;  /* 0x0000180804ff75b2 */ /* 0x0006620008000100 */
[----:B------:R3:W1:Y:S01]  /*0720*/  SYNCS.EXCH.64 URZ, [UR4+0x38], UR6 ;  /* 0x0000380604ff75b2 */ /* 0x0006620008000100 */
[----:B------:R-:W-:Y:S01]  /*0730*/  NOP ;  /* 0x0000000000007918 */ /* 0x000fe20000000000 */
.L_x_9:
[----:B------:R-:W2:Y:S01]  /*0740*/  SHFL.IDX PT, R0, R140, RZ, 0x1f ;  /* 0x00001fff8c007589 */ /* 0x000ea200000e0000 */
[----:B------:R-:W-:Y:S01]  /*0750*/  NOP ;  /* 0x0000000000007918 */ /* 0x000fe20000000000 */
[----:B--2---:R-:W-:-:S13]  /*0760*/  ISETP.NE.AND P0, PT, R0, 0x1, PT ;  /* 0x000000010000780c */ /* 0x004fda0003f05270 */
[----:B------:R-:W-:Y:S05]  /*0770*/  @P0 BRA `(.L_x_10) ;  /* 0x0000000000580947 */ /* 0x000fea0003800000 */
[----:B------:R-:W2:Y:S01]  /*0780*/  S2UR UR5, SR_CgaCtaId ;  /* 0x00000000000579c3 */ /* 0x000ea20000008800 */
[----:B---3--:R-:W-:Y:S01]  /*0790*/  UMOV UR4, 0x400 ;  /* 0x0000040000047882 */ /* 0x008fe20000000000 */
        /* <DEDUP_REMOVED lines=9> */
[----:B--2---:R-:W-:Y:S01]  /*0830*/  ULEA UR4, UR5, UR4, 0x18 ;  /* 0x0000000405047291 */ /* 0x004fe2000f8ec0ff */
[----:B------:R-:W2:Y:S11]  /*0840*/  FENCE.VIEW.ASYNC.S ;  /* 0x00000000000073c6 */ /* 0x000eb60000000000 */
[----:B--2---:R2:W3:Y:S01]  /*0850*/  SYNCS.EXCH.64 URZ, [UR4+0x40], UR8 ;  /* 0x0000400804ff75b2 */ /* 0x0044e20008000100 */
        /* <DEDUP_REMOVED lines=8> */
.L_x_10:
[----:B------:R-:W4:Y:S01]  /*08e0*/  SHFL.IDX PT, R0, R140, RZ, 0x1f ;  /* 0x00001fff8c007589 */ /* 0x000f2200000e0000 */
[----:B------:R-:W-:Y:S01]  /*08f0*/  NOP ;  /* 0x0000000000007918 */ /* 0x000fe20000000000 */
[----:B----4-:R-:W-:-:S13]  /*0900*/  ISETP.NE.AND P0, PT, R0, 0x3, PT ;  /* 0x000000030000780c */ /* 0x010fda0003f05270 */
[----:B------:R-:W-:Y:S05]  /*0910*/  @P0 BRA `(.L_x_11) ;  /* 0x0000000000300947 */ /* 0x000fea0003800000 */
[----:B--23--:R-:W2:Y:S01]  /*0920*/  S2UR UR6, SR_CgaCtaId ;  /* 0x00000000000679c3 */ /* 0x00cea20000008800 */
[----:B------:R-:W-:Y:S01]  /*0930*/  UMOV UR4, 0x400 ;  /* 0x0000040000047882 */ /* 0x000fe20000000000 */
[----:B------:R-:W-:Y:S01]  /*0940*/  UMOV UR5, 0x20 ;  /* 0x0000002000057882 */ /* 0x000fe20000000000 */
[----:B------:R-:W-:Y:S01]  /*0950*/  ELECT P0, URZ, PT ;  /* 0x0000000000ff782f */ /* 0x000fe20003800000 */
[----:B--2---:R-:W-:Y:S02]  /*0960*/  ULEA UR6, UR6, UR4, 0x18 ;  /* 0x0000000406067291 */ /* 0x004fe4000f8ec0ff */
[----:B------:R-:W-:-:S04]  /*0970*/  UIADD3 UR4, UPT, UPT, -UR5, 0x100000, URZ ;  /* 0x0010000005047890 */ /* 0x000fc8000fffe1ff */
[----:B------:R-:W-:Y:S02]  /*0980*/  USHF.L.U32 UR5, UR4, 0xb, URZ ;  /* 0x0000000b04057899 */ /* 0x000fe400080006ff */
[----:B------:R-:W-:Y:S01]  /*0990*/  USHF.L.U32 UR4, UR4, 0x1, URZ ;  /* 0x0000000104047899 */ /* 0x000fe200080006ff */
[----:B------:R-:W2:Y:S11]  /*09a0*/  FENCE.VIEW.ASYNC.S ;  /* 0x00000000000073c6 */ /* 0x000eb60000000000 */
[----:B--2---:R4:W2:Y:S01]  /*09b0*/  SYNCS.EXCH.64 URZ, [UR6+0x80], UR4 ;  /* 0x0000800406ff75b2 */ /* 0x0048a20008000100 */
[----:B------:R4:W3:Y:S02]  /*09c0*/  SYNCS.EXCH.64 URZ, [UR6+0x88], UR4 ;  /* 0x0000880406ff75b2 */ /* 0x0008e40008000100 */
[----:B----4-:R-:W-:Y:S01]  /*09d0*/  NOP ;  /* 0x0000000000007918 */ /* 0x010fe20000000000 */
.L_x_11:
[----:B------:R-:W4:Y:S01]  /*09e0*/  SHFL.IDX PT, R0, R140, RZ, 0x1f ;  /* 0x00001fff8c007589 */ /* 0x000f2200000e0000 */
[----:B------:R-:W-:Y:S01]  /*09f0*/  NOP ;  /* 0x0000000000007918 */ /* 0x000fe20000000000 */
[----:B----4-:R-:W-:-:S13]  /*0a00*/  ISETP.NE.AND P0, PT, R0, 0x4, PT ;  /* 0x000000040000780c */ /* 0x010fda0003f05270 */
[----:B------:R-:W-:Y:S05]  /*0a10*/  @P0 BRA `(.L_x_12) ;  /* 0x00000000004c0947 */ /* 0x000fea0003800000 */
[----:B------:R-:W4:Y:S01]  /*0a20*/  S2UR UR5, SR_CgaCtaId ;  /* 0x00000000000579c3 */ /* 0x000f220000008800 */
[----:B--23--:R-:W-:Y:S01]  /*0a30*/  UMOV UR4, 0x3a0 ;  /* 0x000003a000047882 */ /* 0x00cfe20000000000 */
[----:B------:R-:W-:Y:S01]  /*0a40*/  UMOV UR6, 0x400 ;  /* 0x0000040000067882 */ /* 0x000fe20000000000 */
[----:B------:R-:W-:Y:S01]  /*0a50*/  USEL UR4, UR4, 0x320, UP3 ;  /* 0x0000032004047887 */ /* 0x000fe20009800000 */
[----:B------:R-:W-:Y:S01]  /*0a60*/  UMOV UR8, 0x1 ;  /* 0x0000000100087882 */ /* 0x000fe20000000000 */
[----:B------:R-:W-:Y:S01]  /*0a70*/  ELECT P0, URZ, PT ;  /* 0x0000000000ff782f */ /* 0x000fe20003800000 */
[----:B------:R-:W-:-:S04]  /*0a80*/  UIADD3 UR8, UPT, UPT, -UR8, 0x100000, URZ ;  /* 0x0010000008087890 */ /* 0x000fc8000fffe1ff */
[----:B------:R-:W-:Y:S02]  /*0a90*/  USHF.L.U32 UR9, UR8, 0xb, URZ ;  /* 0x0000000b08097899 */ /* 0x000fe400080006ff */
[----:B------:R-:W-:Y:S02]  /*0aa0*/  USHF.L.U32 UR8, UR8, 0x1, URZ ;  /* 0x0000000108087899 */ /* 0x000fe400080006ff */
[----:B----4-:R-:W-:Y:S02]  /*0ab0*/  ULEA UR6, UR5, UR6, 0x18 ;  /* 0x0000000605067291 */ /* 0x010fe4000f8ec0ff */
[----:B------:R-:W-:-:S04]  /*0ac0*/  UIADD3 UR4, UPT, UPT, -UR4, 0x100000, URZ ;  /* 0x0010000004047890 */ /* 0x000fc8000fffe1ff */
[----:B------:R-:W-:Y:S02]  /*0ad0*/  USHF.L.U32 UR5, UR4, 0xb, URZ ;  /* 0x0000000b04057899 */ /* 0x000fe400080006ff */
[----:B------:R-:W-:Y:S01]  /*0ae0*/  USHF.L.U32 UR4, UR4, 0x1, URZ ;  /* 0x0000000104047899 */ /* 0x000fe200080006ff */
[----:B------:R-:W2:Y:S03]  /*0af0*/  FENCE.VIEW.ASYNC.S ;  /* 0x00000000000073c6 */ /* 0x000ea60000000000 */
[----:B--2---:R4:W2:Y:S08]  /*0b00*/  SYNCS.EXCH.64 URZ, [UR6+0x90], UR8 ;  /* 0x0000900806ff75b2 */ /* 0x0048b00008000100 */
[----:B------:R4:W3:Y:S01]  /*0b10*/  SYNCS.EXCH.64 URZ, [UR6+0xa0], UR4 ;  /* 0x0000a00406ff75b2 */ /* 0x0008e20008000100 */
[----:B------:R4:W1:Y:S01]  /*0b20*/  SYNCS.EXCH.64 URZ, [UR6+0x98], UR8 ;  /* 0x0000980806ff75b2 */ /* 0x0008620008000100 */
[----:B------:R4:W1:Y:S02]  /*0b30*/  SYNCS.EXCH.64 URZ, [UR6+0xa8], UR4 ;  /* 0x0000a80406ff75b2 */ /* 0x0008640008000100 */
[----:B----4-:R-:W-:Y:S01]  /*0b40*/  NOP ;  /* 0x0000000000007918 */ /* 0x010fe20000000000 */
.L_x_12:
[----:B------:R-:W4:Y:S01]  /*0b50*/  SHFL.IDX PT, R0, R140, RZ, 0x1f ;  /* 0x00001fff8c007589 */ /* 0x000f2200000e0000 */
[----:B------:R-:W-:Y:S01]  /*0b60*/  NOP ;  /* 0x0000000000007918 */ /* 0x000fe20000000000 */
[----:B----4-:R-:W-:-:S13]  /*0b70*/  ISETP.NE.AND P0, PT, R0, 0x5, PT ;  /* 0x000000050000780c */ /* 0x010fda0003f05270 */
[----:B------:R-:W-:Y:S05]  /*0b80*/  @P0 BRA `(.L_x_13) ;  /* 0x0000000000400947 */ /* 0x000fea0003800000 */
[----:B------:R-:W4:Y:S01]  /*0b90*/  S2UR UR5, SR_CgaCtaId ;  /* 0x00000000000579c3 */ /* 0x000f220000008800 */
[----:B--23--:R-:W-:Y:S01]  /*0ba0*/  UMOV UR4, 0x400 ;  /* 0x0000040000047882 */ /* 0x00cfe20000000000 */
        /* <DEDUP_REMOVED lines=9> */
[----:B----4-:R-:W-:Y:S01]  /*0c40*/  ULEA UR4, UR5, UR4, 0x18 ;  /* 0x0000000405047291 */ /* 0x010fe2000f8ec0ff */
[----:B------:R-:W2:Y:S11]  /*0c50*/  FENCE.VIEW.ASYNC.S ;  /* 0x00000000000073c6 */ /* 0x000eb60000000000 */
[----:B--2---:R4:W2:Y:S01]  /*0c60*/  SYNCS.EXCH.64 URZ, [UR4+0xb0], UR6 ;  /* 0x0000b00604ff75b2 */ /* 0x0048a20008000100 */
[----:B------:R4:W3:Y:S02]  /*0c70*/  SYNCS.EXCH.64 URZ, [UR4+0xb8], UR8 ;  /* 0x0000b80804ff75b2 */ /* 0x0008e40008000100 */
[----:B----4-:R-:W-:Y:S01]  /*0c80*/  NOP ;  /* 0x0000000000007918 */ /* 0x010fe20000000000 */
.L_x_13:
[----:B------:R-:W4:Y:S01]  /*0c90*/  SHFL.IDX PT, R0, R140, RZ, 0x1f ;  /* 0x00001fff8c007589 */ /* 0x000f2200000e0000 */
[----:B------:R-:W-:Y:S01]  /*0ca0*/  ISETP.NE.OR P1, PT, RZ, UR17, !P1 ;  /* 0x00000011ff007c0c */ /* 0x000fe2000cf25670 */
[----:B------:R-:W-:Y:S01]  /*0cb0*/  NOP ;  /* 0x0000000000007918 */ /* 0x000fe20000000000 */
[----:B----4-:R-:W-:-:S13]  /*0cc0*/  ISETP.NE.AND P0, PT, R0, 0x3, PT ;  /* 0x000000030000780c */ /* 0x010fda0003f05270 */
[----:B------:R-:W-:Y:S05]  /*0cd0*/  @P0 BRA `(.L_x_14) ;  /* 0x0000000000380947 */ /* 0x000fea0003800000 */
[----:B------:R-:W4:Y:S01]  /*0ce0*/  S2UR UR5, SR_CgaCtaId ;  /* 0x00000000000579c3 */ /* 0x000f220000008800 */
[----:B--23--:R-:W-:Y:S01]  /*0cf0*/  UMOV UR4, 0x400 ;  /* 0x0000040000047882 */ /* 0x00cfe20000000000 */
[----:B------:R-:W-:Y:S01]  /*0d00*/  UMOV UR6, 0x20 ;  /* 0x0000002000067882 */ /* 0x000fe20000000000 */
[----:B------:R-:W-:Y:S01]  /*0d10*/  ELECT P0, URZ, PT ;  /* 0x0000000000ff782f */ /* 0x000fe20003800000 */
[----:B------:R-:W-:-:S04]  /*0d20*/  UIADD3 UR6, UPT, UPT, -UR6, 0x100000, URZ ;  /* 0x0010000006067890 */ /* 0x000fc8000fffe1ff */
[----:B------:R-:W-:Y:S02]  /*0d30*/  USHF.L.U32 UR7, UR6, 0xb, URZ ;  /* 0x0000000b06077899 */ /* 0x000fe400080006ff */
[----:B------:R-:W-:Y:S02]  /*0d40*/  USHF.L.U32 UR6, UR6, 0x1, URZ ;  /* 0x0000000106067899 */ /* 0x000fe400080006ff */
[----:B----4-:R-:W-:Y:S01]  /*0d50*/  ULEA UR4, UR5, UR4, 0x18 ;  /* 0x0000000405047291 */ /* 0x010fe2000f8ec0ff */
[----:B------:R-:W2:Y:S11]  /*0d60*/  FENCE.VIEW.ASYNC.S ;  /* 0x00000000000073c6 */ /* 0x000eb60000000000 */
[----:B--2---:R4:W2:Y:S01]  /*0d70*/  SYNCS.EXCH.64 URZ, [UR4+0xc0], UR6 ;  /* 0x0000c00604ff75b2 */ /* 0x0048a20008000100 */
[----:B------:R4:W3:Y:S01]  /*0d80*/  SYNCS.EXCH.64 URZ, [UR4+0xd0], UR6 ;  /* 0x0000d00604ff75b2 */ /* 0x0008e20008000100 */
[----:B------:R4:W1:Y:S01]  /*0d90*/  SYNCS.EXCH.64 URZ, [UR4+0xc8], UR6 ;  /* 0x0000c80604ff75b2 */ /* 0x0008620008000100 */
[----:B------:R4:W1:Y:S02]  /*0da0*/  SYNCS.EXCH.64 URZ, [UR4+0xd8], UR6 ;  /* 0x0000d80604ff75b2 */ /* 0x0008640008000100 */
[----:B----4-:R-:W-:Y:S01]  /*0db0*/  NOP ;  /* 0x0000000000007918 */ /* 0x010fe20000000000 */
.L_x_14:
[----:B--23--:R-:W2:Y:S01]  /*0dc0*/  S2UR UR7, SR_CgaCtaId ;  /* 0x00000000000779c3 */ /* 0x00cea20000008800 */
[----:B------:R-:W-:Y:S01]  /*0dd0*/  VOTEU.ALL UP0, P1 ;  /* 0x0000000000ff7886 */ /* 0x000fe20000800000 */
[----:B------:R-:W-:Y:S01]  /*0de0*/  UMOV UR4, 0x100 ;  /* 0x0000010000047882 */ /* 0x000fe20000000000 */
[----:B------:R-:W-:Y:S01]  /*0df0*/  NOP ;  /* 0x0000000000007918 */ /* 0x000fe20000000000 */
[----:B-1----:R-:W-:Y:S01]  /*0e00*/  LOP3.LUT R3, R152, 0x1f, RZ, 0xc0, !PT ;  /* 0x0000001f98037812 */ /* 0x002fe200078ec0ff */
[----:B------:R-:W-:Y:S01]  /*0e10*/  UISETP.NE.AND UP4, UPT, UR17, URZ, UPT ;  /* 0x000000ff1100728c */ /* 0x000fe2000bf85270 */
[----:B------:R-:W-:Y:S01]  /*0e20*/  @!UP0 UMOV UR6, 0x400 ;  /* 0x0000040000068882 */ /* 0x000fe20000000000 */
[----:B------:R-:W-:-:S04]  /*0e30*/  @!UP0 UIADD3 UR4, UPT, UPT, -UR4, 0x100000, URZ ;  /* 0x0010000004048890 */ /* 0x000fc8000fffe1ff */
[----:B------:R-:W-:Y:S02]  /*0e40*/  @!UP0 USHF.L.U32 UR5, UR4, 0xb, URZ ;  /* 0x0000000b04058899 */ /* 0x000fe400080006ff */
[----:B------:R-:W-:Y:S02]  /*0e50*/  @!UP0 USHF.L.U32 UR4, UR4, 0x1, URZ ;  /* 0x0000000104048899 */ /* 0x000fe400080006ff */
[----:B--2---:R-:W-:Y:S01]  /*0e60*/  @!UP0 ULEA UR6, UR7, UR6, 0x18 ;  /* 0x0000000607068291 */ /* 0x004fe2000f8ec0ff */
[----:B------:R-:W1:Y:S01]  /*0e70*/  LDCU UR7, c[0x0][0x36c] ;  /* 0x00006d80ff0777ac */ /* 0x000e620008000800 */
[----:B------:R-:W-:Y:S01]  /*0e80*/  VOTEU.ALL UP0, P1 ;  /* 0x0000000000ff7886 */ /* 0x000fe20000800000 */
[----:B------:R-:W2:Y:S09]  /*0e90*/  FENCE.VIEW.ASYNC.S ;  /* 0x00000000000073c6 */ /* 0x000eb20000000000 */
[----:B--2---:R2:W3:Y:S01]  /*0ea0*/  @!UP0 SYNCS.EXCH.64 URZ, [UR6+0xe0], UR4 ;  /* 0x0000e00406ff85b2 */ /* 0x0044e20008000100 */
[----:B-1----:R-:W-:-:S09]  /*0eb0*/  UISETP.EQ.U32.AND UP5, UPT, UR7, 0x1, UPT ;  /* 0x000000010700788c */ /* 0x002fd2000bfa2070 */
[----:B--2---:R-:W-:Y:S05]  /*0ec0*/  BRA.U !UP5, `(.L_x_15) ;  /* 0x000000010d087547 */ /* 0x004fea000b800000 */
[----:B---3--:R-:W-:Y:S01]  /*0ed0*/  UCGABAR_ARV ;  /* 0x00000000000079c7 */ /* 0x008fe20008000000 */
[----:B------:R-:W-:Y:S05]  /*0ee0*/  BRA `(.L_x_16) ;  /* 0x0000000000047947 */ /* 0x000fea0003800000 */
.L_x_15:
[----:B---3--:R-:W-:Y:S01]  /*0ef0*/  NOP ;  /* 0x0000000000007918 */ /* 0x008fe20000000000 */
.L_x_16:
[----:B------:R-:W1:Y:S01]  /*0f00*/  S2UR UR67, SR_CTAID.X ;  /* 0x00000000004379c3 */ /* 0x000e620000002500 */
[----:B------:R-:W-:-:S05]  /*0f10*/  CS2R.32 R142, SR_CgaSize ;  /* 0x00000000008e7805 */ /* 0x000fca0000008a00 */
[----:B------:R-:W-:-:S05]  /*0f20*/  IMAD R142, R142, -0xa0, RZ ;  /* 0xffffff608e8e7824 */ /* 0x000fca00078e02ff */
[----:B------:R-:W-:-:S14]  /*0f30*/  R2UR UR5, R142 ;  /* 0x000000008e0572ca */ /* 0x000fdc00000e0000 */
[----:B------:R-:W2:Y:S01]  /*0f40*/  LDCU UR5, c[0x0][UR5+0x2b0] ;  /* 0x00005600050577ac */ /* 0x000ea20008000800 */
[----:B------:R-:W-:-:S05]  /*0f50*/  CS2R.32 R142, SR_CgaSize ;  /* 0x00000000008e7805 */ /* 0x000fca0000008a00 */
[----:B------:R-:W-:-:S05]  /*0f60*/  IMAD R142, R142, -0xa0, RZ ;  /* 0xffffff608e8e7824 */ /* 0x000fca00078e02ff */
[----:B------:R-:W-:-:S14]  /*0f70*/  R2UR UR4, R142 ;  /* 0x000000008e0472ca */ /* 0x000fdc00000e0000 */
[----:B------:R-:W3:Y:S01]  /*0f80*/  LDCU UR4, c[0x0][UR4+0x2b4] ;  /* 0x00005680040477ac */ /* 0x000ee20008000800 */
[----:B------:R-:W4:Y:S01]  /*0f90*/  S2UR UR7, SR_CTAID.Y ;  /* 0x00000000000779c3 */ /* 0x000f220000002600 */
[----:B------:R-:W-:-:S05]  /*0fa0*/  CS2R.32 R142, SR_CgaSize ;  /* 0x00000000008e7805 */ /* 0x000fca0000008a00 */
[----:B------:R-:W-:-:S05]  /*0fb0*/  IMAD R142, R142, -0xa0, RZ ;  /* 0xffffff608e8e7824 */ /* 0x000fca00078e02ff */
[----:B------:R-:W-:-:S14]  /*0fc0*/  R2UR UR8, R142 ;  /* 0x000000008e0872ca */ /* 0x000fdc00000e0000 */
[----:B------:R-:W3:Y:S01]  /*0fd0*/  LDCU UR8, c[0x0][UR8+0x2a0] ;  /* 0x00005400080877ac */ /* 0x000ee20008000800 */
[----:B------:R-:W-:-:S05]  /*0fe0*/  CS2R.32 R142, SR_CgaSize ;  /* 0x00000000008e7805 */ /* 0x000fca0000008a00 */
[----:B------:R-:W-:-:S05]  /*0ff0*/  IMAD R142, R142, -0xa0, RZ ;  /* 0xffffff608e8e7824 */ /* 0x000fca00078e02ff */
[----:B------:R-:W-:-:S14]  /*1000*/  R2UR UR9, R142 ;  /* 0x000000008e0972ca */ /* 0x000fdc00000e0000 */
[----:B------:R-:W3:Y:S01]  /*1010*/  LDCU UR9, c[0x0][UR9+0x2a4] ;  /* 0x00005480090977ac */ /* 0x000ee20008000800 */
[----:B------:R-:W3:Y:S01]  /*1020*/  S2UR UR6, SR_CgaCtaId ;  /* 0x00000000000679c3 */ /* 0x000ee20000008800 */
[----:B------:R-:W-:Y:S01]  /*1030*/  UISETP.GT.U32.AND UP0, UPT, UR28, 0xffff, UPT ;  /* 0x0000ffff1c00788c */ /* 0x000fe2000bf04070 */
[----:B------:R-:W3:Y:S03]  /*1040*/  LDCU UR21, c[0x0][0xf24] ;  /* 0x0001e480ff1577ac */ /* 0x000ee60008000800 */
[----:B------:R-:W-:Y:S01]  /*1050*/  USEL UR46, UR28, 0xffff, !UP0 ;  /* 0x0000ffff1c2e7887 */ /* 0x000fe2000c000000 */
[----:B-1----:R-:W-:Y:S02]  /*1060*/  I2FP.F32.U32 R2, UR67 ;  /* 0x0000004300027c45 */ /* 0x002fe40008201000 */
[----:B------:R-:W1:Y:S01]  /*1070*/  S2UR UR44, SR_CTAID.Z ;  /* 0x00000000002c79c3 */ /* 0x000e620000002700 */
[----:B------:R-:W-:Y:S01]  /*1080*/  UMOV UR31, 0x5 ;  /* 0x00000005001f7882 */ /* 0x000fe20000000000 */
[----:B------:R-:W-:Y:S01]  /*1090*/  UMOV UR30, 0x3 ;  /* 0x00000003001e7882 */ /* 0x000fe20000000000 */
[----:B------:R-:W1:Y:S01]  /*10a0*/  LDCU UR45, c[0x0][0xf24] ;  /* 0x0001e480ff2d77ac */ /* 0x000e620008000800 */
[----:B--2---:R-:W-:Y:S01]  /*10b0*/  FMUL R2, R2, UR5 ;  /* 0x0000000502027c20 */ /* 0x004fe20008400000 */
[----:B----4-:R-:W-:Y:S01]  /*10c0*/  I2FP.F32.U32 R0, UR7 ;  /* 0x0000000700007c45 */ /* 0x010fe20008201000 */
[----:B------:R-:W2:Y:S04]  /*10d0*/  LDCU UR29, c[0x0][0xf30] ;  /* 0x0001e600ff1d77ac */ /* 0x000ea80008000800 */
[----:B------:R-:W4:Y:S01]  /*10e0*/  F2I.U32.TRUNC.NTZ R2, R2 ;  /* 0x0000000200027305 */ /* 0x000f22000020f000 */
[----:B---3--:R-:W-:Y:S01]  /*10f0*/  FMUL R0, R0, UR4 ;  /* 0x0000000400007c20 */ /* 0x008fe20008400000 */
[----:B------:R-:W-:Y:S01]  /*1100*/  UMOV UR20, UR67 ;  /* 0x0000004300147c82 */ /* 0x000fe20008000000 */
[----:B------:R-:W-:-:S02]  /*1110*/  UISETP.GE.AND UP2, UPT, UR21, 0x1, UPT ;  /* 0x000000011500788c */ /* 0x000fc4000bf46270 */
[----:B------:R-:W-:-:S03]  /*1120*/  ULOP3.LUT UR5, UR6, 0x2, URZ, 0xc0, !UPT ;  /* 0x0000000206057892 */ /* 0x000fc6000f8ec0ff */
[----:B------:R-:W3:Y:S01]  /*1130*/  F2I.U32.TRUNC.NTZ R0, R0 ;  /* 0x0000000000007305 */ /* 0x000ee2000020f000 */
[----:B------:R-:W-:Y:S02]  /*1140*/  USHF.L.U32 UR47, UR6, 0xc, URZ ;  /* 0x0000000c062f7899 */ /* 0x000fe400080006ff */
[----:B------:R-:W-:Y:S02]  /*1150*/  USHF.L.U32 UR63, UR6, 0x5, URZ ;  /* 0x00000005063f7899 */ /* 0x000fe400080006ff */
[----:B------:R-:W-:Y:S02]  /*1160*/  USHF.L.U32 UR51, UR6, 0x7, URZ ;  /* 0x0000000706337899 */ /* 0x000fe400080006ff */
[----:B------:R-:W-:Y:S01]  /*1170*/  USHF.L.U32 UR27, UR6, 0x6, URZ ;  /* 0x00000006061b7899 */ /* 0x000fe200080006ff */
[----:B----4-:R-:W-:Y:S01]  /*1180*/  R2UR UR4, R2 ;  /* 0x00000000020472ca */ /* 0x010fe200000e0000 */
[----:B------:R-:W-:Y:S01]  /*1190*/  USHF.L.U32 UR50, UR6, 0x9, URZ ;  /* 0x0000000906327899 */ /* 0x000fe200080006ff */
[----:B------:R-:W-:Y:S01]  /*11a0*/  PRMT R2, RZ, 0x7610, R2 ;  /* 0x00007610ff027816 */ /* 0x000fe20000000002 */
[----:B------:R-:W-:Y:S01]  /*11b0*/  UISETP.GT.U32.AND UP0, UPT, UR5, 0xffff, UPT ;  /* 0x0000ffff0500788c */ /* 0x000fe2000bf04070 */
[----:B------:R-:W-:Y:S01]  /*11c0*/  UMOV UR16, UR7 ;  /* 0x0000000700107c82 */ /* 0x000fe20008000000 */
[----:B---3--:R-:W-:-:S02]  /*11d0*/  R2UR UR6, R0 ;  /* 0x00000000000672ca */ /* 0x008fc400000e0000 */
[----:B------:R-:W-:Y:S01]  /*11e0*/  USEL UR37, UR5, 0xffff, !UP0 ;  /* 0x0000ffff05257887 */ /* 0x000fe2000c000000 */
[----:B------:R-:W-:-:S05]  /*11f0*/  PRMT R0, RZ, 0x7610, R0 ;  /* 0x00007610ff007816 */ /* 0x000fca0000000000 */
[----:B------:R-:W-:-:S04]  /*1200*/  UIADD3 UR5, UPT, UPT, -UR4, URZ, URZ ;  /* 0x000000ff04057290 */ /* 0x000fc8000fffe1ff */
[----:B------:R-:W-:Y:S02]  /*1210*/  UIMAD UR5, UR8, UR5, UR67 ;  /* 0x00000005080572a4 */ /* 0x000fe4000f8e0243 */
[----:B------:R-:W-:-:S04]  /*1220*/  UIADD3 UR4, UPT, UPT, -UR6, URZ, URZ ;  /* 0x000000ff06047290 */ /* 0x000fc8000fffe1ff */
[----:B------:R-:W-:Y:S01]  /*1230*/  IMAD.U32 R142, RZ, RZ, UR5 ;  /* 0x00000005ff8e7e24 */ /* 0x000fe2000f8e00ff */
[----:B------:R-:W-:-:S06]  /*1240*/  UIMAD UR4, UR9, UR4, UR7 ;  /* 0x00000004090472a4 */ /* 0x000fcc000f8e0207 */
[----:B------:R-:W-:Y:S01]  /*1250*/  IMAD.U32 R141, RZ, RZ, UR4 ;  /* 0x00000004ff8d7e24 */ /* 0x000fe2000f8e00ff */
[----:B-12---:R-:W-:Y:S06]  /*1260*/  BRA.U UP4, `(.L_x_17) ;  /* 0x0000000104407547 */ /* 0x006fec000b800000 */
[----:B------:R-:W-:Y:S02]  /*1270*/  R2UR UR4, R142 ;  /* 0x000000008e0472ca */ /* 0x000fe400000e0000 */
[----:B------:R-:W-:-:S11]  /*1280*/  R2UR UR8, R141 ;  /* 0x000000008d0872ca */ /* 0x000fd600000e0000 */
[----:B------:R-:W-:Y:S02]  /*1290*/  UISETP.GT.U32.AND UP0, UPT, UR4, 0x1, UPT ;  /* 0x000000010400788c */ /* 0x000fe4000bf04070 */
[----:B------:R-:W-:Y:S02]  /*12a0*/  ULOP3.LUT UR4, UR4, 0xfffffffe, URZ, 0xc0, !UPT ;  /* 0xfffffffe04047892 */ /* 0x000fe4000f8ec0ff */
[----:B------:R-:W-:Y:S02]  /*12b0*/  UISETP.NE.AND UP1, UPT, UR8, URZ, UP0 ;  /* 0x000000ff0800728c */ /* 0x000fe40008725270 */
[----:B------:R-:W-:Y:S02]  /*12c0*/  UISETP.NE.AND UP0, UPT, UR8, 0x1, UP0 ;  /* 0x000000010800788c */ /* 0x000fe40008705270 */
[----:B------:R-:W-:Y:S02]  /*12d0*/  USEL UR7, URZ, 0x1, UP1 ;  /* 0x00000001ff077887 */ /* 0x000fe40008800000 */
[----:B------:R-:W-:-:S02]  /*12e0*/  USEL UR6, URZ, 0x4, UP0 ;  /* 0x00000004ff067887 */ /* 0x000fc40008000000 */
[----:B------:R-:W-:Y:S02]  /*12f0*/  USEL UR5, URZ, 0x2, UP1 ;  /* 0x00000002ff057887 */ /* 0x000fe40008800000 */
[----:B------:R-:W-:Y:S02]  /*1300*/  ULEA UR4, UR8, UR4, 0x1 ;  /* 0x0000000408047291 */ /* 0x000fe4000f8e08ff */
[----:B------:R-:W-:Y:S02]  /*1310*/  USEL UR8, URZ, 0x8, UP0 ;  /* 0x00000008ff087887 */ /* 0x000fe40008000000 */
[----:B------:R-:W-:Y:S02]  /*1320*/  UIADD3 UR5, UPT, UPT, UR5, UR6, UR7 ;  /* 0x0000000605057290 */ /* 0x000fe4000fffe007 */
[----:B------:R-:W-:Y:S02]  /*1330*/  USHF.L.U32 UR4, UR30, UR4, URZ ;  /* 0x000000041e047299 */ /* 0x000fe400080006ff */
[----:B------:R-:W-:-:S04]  /*1340*/  UIADD3 UR5, UPT, UPT, UR5, UR8, URZ ;  /* 0x0000000805057290 */ /* 0x000fc8000fffe0ff */
[----:B------:R-:W-:Y:S02]  /*1350*/  IMAD.U32 R0, RZ, RZ, UR4 ;  /* 0x00000004ff007e24 */ /* 0x000fe4000f8e00ff */
[----:B------:R-:W-:Y:S02]  /*1360*/  IMAD.U32 R2, RZ, RZ, UR5 ;  /* 0x00000005ff027e24 */ /* 0x000fe4000f8e00ff */
.L_x_17:
[----:B------:R-:W-:Y:S05]  /*1370*/  BRA.U !UP2, `(.L_x_18) ;  /* 0x000000010ad47547 */ /* 0x000fea000b800000 */
[----:B------:R-:W1:Y:S01]  /*1380*/  LDCU.128 UR12, c[0x0][0xf10] ;  /* 0x0001e200ff0c77ac */ /* 0x000e620008000c00 */
[----:B------:R-:W2:Y:S01]  /*1390*/  LDCU UR6, c[0x0][0x370] ;  /* 0x00006e00ff0677ac */ /* 0x000ea20008000800 */
[----:B------:R-:W3:Y:S01]  /*13a0*/  LDCU UR5, c[0x0][0x374] ;  /* 0x00006e80ff0577ac */ /* 0x000ee20008000800 */
[----:B------:R-:W4:Y:S01]  /*13b0*/  LDCU UR26, c[0x0][0xf0c] ;  /* 0x0001e180ff1a77ac */ /* 0x000f220008000800 */
[----:B------:R-:W4:Y:S01]  /*13c0*/  LDCU UR4, c[0x0][0xf20] ;  /* 0x0001e400ff0477ac */ /* 0x000f220008000800 */
[----:B------:R-:W4:Y:S01]  /*13d0*/  LDCU.64 UR8, c[0x0][0xf28] ;  /* 0x0001e500ff0877ac */ /* 0x000f220008000a00 */
[----:B-1----:R-:W-:Y:S02]  /*13e0*/  UISETP.NE.AND UP0, UPT, UR14, 0x1, UPT ;  /* 0x000000010e00788c */ /* 0x002fe4000bf05270 */
[----:B---3--:R-:W-:Y:S02]  /*13f0*/  UIMAD.WIDE.U32 UR10, UR5, UR15, URZ ;  /* 0x0000000f050a72a5 */ /* 0x008fe4000f8e00ff */
[----:B--2---:R-:W-:-:S02]  /*1400*/  UIMAD.WIDE.U32 UR22, UR6, UR12, URZ ;  /* 0x0000000c061672a5 */ /* 0x004fc4000f8e00ff */
[----:B----4-:R-:W-:Y:S02]  /*1410*/  UISETP.NE.AND UP1, UPT, UR26, 0x1, UPT ;  /* 0x000000011a00788c */ /* 0x010fe4000bf25270 */
[----:B------:R-:W-:Y:S01]  /*1420*/  UISETP.NE.AND UP2, UPT, UR21, 0x1, UPT ;  /* 0x000000011500788c */ /* 0x000fe2000bf45270 */
[----:B------:R-:W-:Y:S02]  /*1430*/  UMOV UR10, UR11 ;  /* 0x0000000b000a7c82 */ /* 0x000fe40008000000 */
[----:B------:R-:W-:Y:S01]  /*1440*/  UMOV UR22, UR23 ;  /* 0x0000001700167c82 */ /* 0x000fe20008000000 */
[----:B------:R-:W-:Y:S02]  /*1450*/  @UP0 USHF.R.U32.HI UR5, URZ, UR4, UR10 ;  /* 0x00000004ff050299 */ /* 0x000fe4000801160a */
[----:B------:R-:W-:Y:S02]  /*1460*/  UIMAD.WIDE.U32 UR24, UR16, UR15, URZ ;  /* 0x0000000f101872a5 */ /* 0x000fe4000f8e00ff */
[----:B------:R-:W-:-:S02]  /*1470*/  UIMAD.WIDE.U32 UR10, UR5, UR8, URZ ;  /* 0x00000008050a72a5 */ /* 0x000fc4000f8e00ff */
[----:B------:R-:W-:Y:S02]  /*1480*/  @UP1 USHF.R.U32.HI UR6, URZ, UR13, UR22 ;  /* 0x0000000dff061299 */ /* 0x000fe40008011616 */
[----:B------:R-:W-:Y:S02]  /*1490*/  UIMAD.WIDE.U32 UR18, UR20, UR12, URZ ;  /* 0x0000000c141272a5 */ /* 0x000fe4000f8e00ff */
[----:B------:R-:W-:Y:S01]  /*14a0*/  UIMAD.WIDE.U32 UR22, UR6, UR8, URZ ;  /* 0x00000008061672a5 */ /* 0x000fe2000f8e00ff */
[----:B------:R-:W-:Y:S01]  /*14b0*/  UMOV UR24, UR25 ;  /* 0x0000001900187c82 */ /* 0x000fe20008000000 */
[----:B------:R-:W-:Y:S01]  /*14c0*/  UMOV UR10, UR11 ;  /* 0x0000000b000a7c82 */ /* 0x000fe20008000000 */
[----:B------:R-:W-:Y:S02]  /*14d0*/  USHF.R.U32.HI UR24, URZ, UR4, UR24 ;  /* 0x00000004ff187299 */ /* 0x000fe40008011618 */
[----:B------:R-:W-:Y:S02]  /*14e0*/  @UP2 USHF.R.U32.HI UR5, URZ, UR9, UR10 ;  /* 0x00000009ff052299 */ /* 0x000fe4000801160a */
[----:B------:R-:W-:Y:S01]  /*14f0*/  UMOV UR7, UR23 ;  /* 0x0000001700077c82 */ /* 0x000fe20008000000 */
[----:B------:R-:W-:Y:S01]  /*1500*/  UMOV UR18, UR19 ;  /* 0x0000001300127c82 */ /* 0x000fe20008000000 */
[----:B------:R-:W-:-:S02]  /*1510*/  @UP2 USHF.R.U32.HI UR6, URZ, UR9, UR7 ;  /* 0x00000009ff062299 */ /* 0x000fc40008011607 */
[----:B------:R-:W-:Y:S02]  /*1520*/  USHF.R.U32.HI UR18, URZ, UR13, UR18 ;  /* 0x0000000dff127299 */ /* 0x000fe40008011612 */
[----:B------:R-:W-:Y:S02]  /*1530*/  USEL UR4, UR16, UR24, !UP0 ;  /* 0x0000001810047287 */ /* 0x000fe4000c000000 */
[----:B------:R-:W-:Y:S02]  /*1540*/  UIMAD UR7, UR5, UR21, URZ ;  /* 0x00000015050772a4 */ /* 0x000fe4000f8e02ff */
[----:B------:R-:W-:Y:S02]  /*1550*/  USEL UR5, UR20, UR18, !UP1 ;  /* 0x0000001214057287 */ /* 0x000fe4000c800000 */
[----:B------:R-:W-:Y:S02]  /*1560*/  UIMAD UR12, UR6, UR21, URZ ;  /* 0x00000015060c72a4 */ /* 0x000fe4000f8e02ff */
[----:B------:R-:W-:-:S02]  /*1570*/  UISETP.GE.AND UP0, UPT, UR4, UR7, UPT ;  /* 0x000000070400728c */ /* 0x000fc4000bf06270 */
[----:B------:R-:W-:Y:S02]  /*1580*/  UIMAD.WIDE.U32 UR10, UR4, UR8, URZ ;  /* 0x00000008040a72a5 */ /* 0x000fe4000f8e00ff */
[----:B------:R-:W-:Y:S02]  /*1590*/  UISETP.GE.OR UP0, UPT, UR5, UR12, UP0 ;  /* 0x0000000c0500728c */ /* 0x000fe40008706670 */
[----:B------:R-:W-:Y:S02]  /*15a0*/  UIMAD.WIDE.U32 UR12, UR5, UR8, URZ ;  /* 0x00000008050c72a5 */ /* 0x000fe4000f8e00ff */
[----:B------:R-:W-:Y:S01]  /*15b0*/  UIADD3 UR10, UPT, UPT, -UR4, URZ, URZ ;  /* 0x000000ff040a7290 */ /* 0x000fe2000fffe1ff */
[----:B------:R-:W-:Y:S01]  /*15c0*/  UMOV UR8, UR11 ;  /* 0x0000000b00087c82 */ /* 0x000fe20008000000 */
[----:B------:R-:W-:Y:S02]  /*15d0*/  UIADD3 UR11, UPT, UPT, -UR5, URZ, URZ ;  /* 0x000000ff050b7290 */ /* 0x000fe4000fffe1ff */
[----:B------:R-:W-:-:S03]  /*15e0*/  USHF.R.U32.HI UR8, URZ, UR9, UR8 ;  /* 0x00000009ff087299 */ /* 0x000fc60008011608 */
[----:B------:R-:W-:Y:S01]  /*15f0*/  @!UP0 UMOV UR7, UR13 ;  /* 0x0000000d00078c82 */ /* 0x000fe20008000000 */
[----:B------:R-:W-:Y:S02]  /*1600*/  UIMAD UR16, UR14, UR10, UR16 ;  /* 0x0000000a0e1072a4 */ /* 0x000fe4000f8e0210 */
[----:B------:R-:W-:Y:S02]  /*1610*/  USEL UR8, UR4, UR8, !UP2 ;  /* 0x0000000804087287 */ /* 0x000fe4000d000000 */
[----:B------:R-:W-:Y:S02]  /*1620*/  @!UP0 USHF.R.U32.HI UR7, URZ, UR9, UR7 ;  /* 0x00000009ff078299 */ /* 0x000fe40008011607 */
[----:B------:R-:W-:Y:S02]  /*1630*/  UIADD3 UR9, UPT, UPT, -UR8, URZ, URZ ;  /* 0x000000ff08097290 */ /* 0x000fe4000fffe1ff */
[----:B------:R-:W-:Y:S02]  /*1640*/  @!UP0 USEL UR7, UR5, UR7, !UP2 ;  /* 0x0000000705078287 */ /* 0x000fe4000d000000 */
[----:B------:R-:W-:-:S02]  /*1650*/  UIMAD UR9, UR21, UR9, UR4 ;  /* 0x00000009150972a4 */ /* 0x000fc4000f8e0204 */
[----:B------:R-:W-:Y:S02]  /*1660*/  @!UP0 UIADD3 UR8, UPT, UPT, UR8, -UR7, URZ ;  /* 0x8000000708088290 */ /* 0x000fe4000fffe0ff */
[----:B------:R-:W-:Y:S02]  /*1670*/  @!UP0 UIMAD UR6, UR9, UR6, UR7 ;  /* 0x00000006090682a4 */ /* 0x000fe4000f8e0207 */
[----:B------:R-:W-:Y:S02]  /*1680*/  @!UP0 UIMAD UR4, UR8, UR21, UR5 ;  /* 0x00000015080482a4 */ /* 0x000fe4000f8e0205 */
[----:B------:R-:W-:Y:S02]  /*1690*/  UIMAD UR20, UR26, UR11, UR20 ;  /* 0x0000000b1a1472a4 */ /* 0x000fe4000f8e0214 */
[----:B------:R-:W-:Y:S01]  /*16a0*/  UIMAD UR16, UR4, UR14, UR16 ;  /* 0x0000000e041072a4 */ /* 0x000fe2000f8e0210 */
[----:B------:R-:W-:Y:S02]  /*16b0*/  @!UP0 UMOV UR5, UR6 ;  /* 0x0000000600058c82 */ /* 0x000fe40008000000 */
[----:B------:R-:W-:-:S12]  /*16c0*/  UIMAD UR20, UR5, UR26, UR20 ;  /* 0x0000001a051472a4 */ /* 0x000fd8000f8e0214 */
.L_x_18:
[----:B------:R-:W-:Y:S02]  /*16d0*/  UISETP.NE.AND UP1, UPT, UR29, 0x1, UPT ;  /* 0x000000011d00788c */ /* 0x000fe4000bf25270 */
[----:B------:R-:W-:Y:S02]  /*16e0*/  USHF.L.U32 UR4, UR67, 0x7, URZ ;  /* 0x0000000743047899 */ /* 0x000fe400080006ff */
[----:B------:R-:W-:Y:S02]  /*16f0*/  ULOP3.LUT UR46, UR46, 0xffff, URZ, 0xc0, !UPT ;  /* 0x0000ffff2e2e7892 */ /* 0x000fe4000f8ec0ff */
[----:B------:R-:W-:Y:S02]  /*1700*/  ULOP3.LUT UR37, UR37, 0xffff, URZ, 0xc0, !UPT ;  /* 0x0000ffff25257892 */ /* 0x000fe4000f8ec0ff */
[----:B------:R-:W-:Y:S02]  /*1710*/  UISETP.NE.AND UP0, UPT, UR17, 0x2, UPT ;  /* 0x000000021100788c */ /* 0x000fe4000bf05270 */
[----:B------:R-:W-:-:S02]  /*1720*/  ULOP3.LUT UR47, UR47, 0x2000, URZ, 0xc0, !UPT ;  /* 0x000020002f2f7892 */ /* 0x000fc4000f8ec0ff */
[----:B------:R-:W-:Y:S02]  /*1730*/  ULOP3.LUT UR63, UR63, 0x40, URZ, 0xc0, !UPT ;  /* 0x000000403f3f7892 */ /* 0x000fe4000f8ec0ff */
[----:B------:R-:W-:Y:S02]  /*1740*/  ULOP3.LUT UR51, UR51, 0x100, URZ, 0xc0, !UPT ;  /* 0x0000010033337892 */ /* 0x000fe4000f8ec0ff */
[----:B------:R-:W-:Y:S02]  /*1750*/  ULOP3.LUT UR50, UR50, 0x200, URZ, 0xc0, !UPT ;  /* 0x0000020032327892 */ /* 0x000fe4000f8ec0ff */
[----:B------:R-:W-:Y:S02]  /*1760*/  ULOP3.LUT UR18, UR27, 0x80, URZ, 0xc0, !UPT ;  /* 0x000000801b127892 */ /* 0x000fe4000f8ec0ff */
[----:B------:R-:W-:Y:S02]  /*1770*/  ULOP3.LUT UR65, UR4, 0x80, URZ, 0xc0, !UPT ;  /* 0x0000008004417892 */ /* 0x000fe4000f8ec0ff */
[----:B------:R-:W-:-:S02]  /*1780*/  USHF.L.U32 UR46, UR31, UR46, URZ ;  /* 0x0000002e1f2e7299 */ /* 0x000fc400080006ff */
[----:B------:R-:W-:Y:S01]  /*1790*/  USHF.L.U32 UR37, UR30, UR37, URZ ;  /* 0x000000251e257299 */ /* 0x000fe200080006ff */
[----:B------:R-:W-:Y:S11]  /*17a0*/  BRA.U UP1, `(.L_x_19) ;  /* 0x0000000101447547 */ /* 0x000ff6000b800000 */
[----:B------:R-:W1:Y:S01]  /*17b0*/  LDCU.128 UR8, c[0x0][0xf10] ;  /* 0x0001e200ff0877ac */ /* 0x000e620008000c00 */
[----:B------:R-:W2:Y:S01]  /*17c0*/  LDCU UR12, c[0x0][0xf0c] ;  /* 0x0001e180ff0c77ac */ /* 0x000ea20008000800 */
[----:B------:R-:W3:Y:S01]  /*17d0*/  LDCU UR13, c[0x0][0xf20] ;  /* 0x0001e400ff0d77ac */ /* 0x000ee20008000800 */
[----:B-1----:R-:W-:Y:S02]  /*17e0*/  UIMAD.WIDE.U32 UR6, UR20, UR8, URZ ;  /* 0x00000008140672a5 */ /* 0x002fe4000f8e00ff */
[----:B------:R-:W-:Y:S02]  /*17f0*/  UIMAD.WIDE.U32 UR4, UR16, UR11, URZ ;  /* 0x0000000b100472a5 */ /* 0x000fe4000f8e00ff */
[----:B--2---:R-:W-:Y:S02]  /*1800*/  UISETP.NE.AND UP2, UPT, UR12, 0x1, UPT ;  /* 0x000000010c00788c */ /* 0x004fe4000bf45270 */
[----:B------:R-:W-:Y:S01]  /*1810*/  UISETP.NE.AND UP1, UPT, UR10, 0x1, UPT ;  /* 0x000000010a00788c */ /* 0x000fe2000bf25270 */
[----:B------:R-:W-:-:S02]  /*1820*/  UMOV UR6, UR7 ;  /* 0x0000000700067c82 */ /* 0x000fc40008000000 */
[----:B------:R-:W-:Y:S01]  /*1830*/  UMOV UR4, UR5 ;  /* 0x0000000500047c82 */ /* 0x000fe20008000000 */
[----:B------:R-:W-:Y:S02]  /*1840*/  USHF.R.U32.HI UR9, URZ, UR9, UR6 ;  /* 0x00000009ff097299 */ /* 0x000fe40008011606 */
[----:B---3--:R-:W-:Y:S02]  /*1850*/  USHF.R.U32.HI UR4, URZ, UR13, UR4 ;  /* 0x0000000dff047299 */ /* 0x008fe40008011604 */
[----:B------:R-:W-:Y:S02]  /*1860*/  USEL UR5, UR20, UR9, !UP2 ;  /* 0x0000000914057287 */ /* 0x000fe4000d000000 */
[----:B------:R-:W-:-:S04]  /*1870*/  USEL UR4, UR16, UR4, !UP1 ;  /* 0x0000000410047287 */ /* 0x000fc8000c800000 */
[----:B------:R-:W-:Y:S02]  /*1880*/  UIADD3 UR6, UPT, UPT, UR5, -UR4, URZ ;  /* 0x8000000405067290 */ /* 0x000fe4000fffe0ff */
[----:B------:R-:W-:Y:S02]  /*1890*/  UIADD3 UR4, UPT, UPT, -UR5, UR4, URZ ;  /* 0x0000000405047290 */ /* 0x000fe4000fffe1ff */
[----:B------:R-:W-:Y:S02]  /*18a0*/  UIMAD UR16, UR6, UR10, UR16 ;  /* 0x0000000a061072a4 */ /* 0x000fe4000f8e0210 */
[----:B------:R-:W-:-:S12]  /*18b0*/  UIMAD UR20, UR4, UR12, UR20 ;  /* 0x0000000c041472a4 */ /* 0x000fd8000f8e0214 */
.L_x_19:
[----:B------:R-:W-:Y:S05]  /*18c0*/  BRA.U !UP5, `(.L_x_20) ;  /* 0x000000010d0c7547 */ /* 0x000fea000b800000 */
[----:B------:R-:W-:Y:S01]  /*18d0*/  UCGABAR_WAIT ;  /* 0x0000000000007dc7 */ /* 0x000fe20008000000 */
[----:B------:R-:W-:Y:S01]  /*18e0*/  CCTL.IVALL ;  /* 0x00000000ff00798f */ /* 0x000fe20002000000 */
[----:B------:R-:W-:Y:S05]  /*18f0*/  BRA `(.L_x_21) ;  /* 0x0000000000047947 */ /* 0x000fea0003800000 */
.L_x_20:
[----:B------:R-:W-:Y:S06]  /*1900*/  BAR.SYNC.DEFER_BLOCKING 0x0 ;  /* 0x0000000000007b1d */ /* 0x000fec0000010000 */
.L_x_21:
[----:B------:R-:W-:Y:S05]  /*1910*/  BRA.U UP0, `(.L_x_22) ;  /* 0x0000001500a07547 */ /* 0x000fea000b800000 */
[----:B------:R-:W1:Y:S01]  /*1920*/  LDCU UR6, c[0x0][0x38c] ;  /* 0x00007180ff0677ac */ /* 0x000e620008000800 */
[----:B------:R-:W2:Y:S01]  /*1930*/  S2UR UR8, SR_CgaCtaId ;  /* 0x00000000000879c3 */ /* 0x000ea20000008800 */
[----:B------:R-:W-:Y:S01]  /*1940*/  PLOP3.LUT P2, PT, PT, PT, UP3, 0x80, 0x8 ;  /* 0x000000000008781c */ /* 0x000fe20003f4f038 */
[----:B------:R-:W-:Y:S01]  /*1950*/  IMAD.MOV.U32 R12, RZ, RZ, 0x1 ;  /* 0x00000001ff0c7424 */ /* 0x000fe200078e00ff */
[----:B------:R-:W-:Y:S01]  /*1960*/  UMOV UR7, 0x400 ;  /* 0x0000040000077882 */ /* 0x000fe20000000000 */
[----:B------:R-:W-:Y:S01]  /*1970*/  UISETP.NE.AND UP1, UPT, UR17, URZ, UPT ;  /* 0x000000ff1100728c */ /* 0x000fe2000bf25270 */
[----:B------:R-:W-:Y:S02]  /*1980*/  ISETP.NE.AND P3, PT, R3, RZ, P4 ;  /* 0x000000ff0300720c */ /* 0x000fe40002765270 */
[----:B------:R-:W-:Y:S02]  /*1990*/  CS2R R10, SRZ ;  /* 0x00000000000a7805 */ /* 0x000fe4000001ff00 */
[----:B------:R-:W-:Y:S01]  /*19a0*/  PLOP3.LUT P2, PT, P2, PT, PT, 0x8, 0x80 ;  /* 0x000000000080781c */ /* 0x000fe2000174e170 */
[----:B------:R-:W-:Y:S01]  /*19b0*/  IMAD.MOV.U32 R9, RZ, RZ, RZ ;  /* 0x000000ffff097224 */ /* 0x000fe200078e00ff */
[----:B------:R-:W3:Y:S01]  /*19c0*/  LDCU UR58, c[0x0][0x370] ;  /* 0x00006e00ff3a77ac */ /* 0x000ee20008000800 */
[----:B------:R-:W-:Y:S01]  /*19d0*/  IMAD.MOV.U32 R8, RZ, RZ, 0x1 ;  /* 0x00000001ff087424 */ /* 0x000fe200078e00ff */
[----:B------:R-:W-:Y:S01]  /*19e0*/  USEL UR31, UR52, 0x2, UP1 ;  /* 0x00000002341f7887 */ /* 0x000fe20008800000 */
[----:B------:R-:W4:Y:S01]  /*19f0*/  LDCU.64 UR38, c[0x0][0x348] ;  /* 0x00006900ff2677ac */ /* 0x000f220008000a00 */
[----:B-1----:R-:W-:-:S02]  /*1a00*/  UIADD3 UR5, UPT, UPT, UR6, 0x7f, URZ ;  /* 0x0000007f06057890 */ /* 0x002fc4000fffe0ff */
[----:B------:R-:W-:Y:S02]  /*1a10*/  USHF.R.U32.HI UR64, URZ, 0x9, UR50 ;  /* 0x00000009ff407899 */ /* 0x000fe40008011632 */
[----:B------:R-:W-:Y:S02]  /*1a20*/  USHF.R.S32.HI UR4, URZ, 0x1f, UR5 ;  /* 0x0000001fff047899 */ /* 0x000fe40008011405 */
[----:B--2---:R-:W-:Y:S02]  /*1a30*/  ULEA UR7, UR8, UR7, 0x18 ;  /* 0x0000000708077291 */ /* 0x004fe4000f8ec0ff */
[----:B------:R-:W-:Y:S02]  /*1a40*/  ULEA.HI UR4, UR4, UR5, URZ, 0x7 ;  /* 0x0000000504047291 */ /* 0x000fe4000f8f38ff */
[----:B------:R-:W-:Y:S02]  /*1a50*/  UIADD3 UR63, UPT, UPT, UR65, UR63, URZ ;  /* 0x0000003f413f7290 */ /* 0x000fe4000fffe0ff */
[----:B------:R-:W-:-:S02]  /*1a60*/  USHF.R.S32.HI UR60, URZ, 0x7, UR4 ;  /* 0x00000007ff3c7899 */ /* 0x000fc40008011404 */
[----:B------:R-:W-:Y:S02]  /*1a70*/  UIADD3 UR4, UPT, UPT, UR6, -0x1, URZ ;  /* 0xffffffff06047890 */ /* 0x000fe4000fffe0ff */
[----:B------:R-:W-:Y:S02]  /*1a80*/  UISETP.LT.U32.AND UP0, UPT, UR60, 0x4, UPT ;  /* 0x000000043c00788c */ /* 0x000fe4000bf01070 */
[----:B------:R-:W-:Y:S02]  /*1a90*/  UISETP.GE.U32.AND UP2, UPT, UR4, -0xff, UPT ;  /* 0xffffff010400788c */ /* 0x000fe4000bf46070 */
[----:B------:R-:W-:Y:S02]  /*1aa0*/  USEL UR59, UR60, 0x4, UP0 ;  /* 0x000000043c3b7887 */ /* 0x000fe40008000000 */
[----:B------:R-:W-:Y:S02]  /*1ab0*/  UIADD3 UR66, UPT, UPT, UR6, 0xfe, URZ ;  /* 0x000000fe06427890 */ /* 0x000fe4000fffe0ff */
[----:B------:R-:W-:Y:S01]  /*1ac0*/  UIADD3 UR4, UPT, UPT, UR59, -0x1, URZ ;  /* 0xffffffff3b047890 */ /* 0x000fe2000fffe0ff */
[----:B------:R-:W1:Y:S04]  /*1ad0*/  LDCU UR57, c[0x0][0x374] ;  /* 0x00006e80ff3977ac */ /* 0x000e680008000800 */
[----:B------:R-:W-:-:S02]  /*1ae0*/  @UP2 UIADD3 UR4, UPT, UPT, UR59, URZ, URZ ;  /* 0x000000ff3b042290 */ /* 0x000fc4000fffe0ff */
[----:B------:R-:W-:Y:S02]  /*1af0*/  UIADD3 UR54, UPT, UPT, UR7, 0x30800, UR51 ;  /* 0x0003080007367890 */ /* 0x000fe4000fffe033 */
[----:B------:R-:W-:Y:S02]  /*1b00*/  UIADD3 UR53, UPT, UPT, UR7, 0x31000, UR50 ;  /* 0x0003100007357890 */ /* 0x000fe4000fffe032 */
[----:B------:R-:W-:Y:S02]  /*1b10*/  UIADD3 UR62, UPT, UPT, UR60, -UR59, URZ ;  /* 0x8000003b3c3e7290 */ /* 0x000fe4000fffe0ff */
[----:B------:R-:W-:Y:S02]  /*1b20*/  UIADD3 UR52, UPT, UPT, UR4, 0x1, URZ ;  /* 0x0000000104347890 */ /* 0x000fe4000fffe0ff */
[----:B------:R-:W-:Y:S01]  /*1b30*/  UIADD3 UR61, UPT, UPT, -UR4, URZ, URZ ;  /* 0x000000ff043d7290 */ /* 0x000fe2000fffe1ff */
[----:B---34-:R-:W-:-:S11]  /*1b40*/  UMOV UR14, URZ ;  /* 0x000000ff000e7c82 */ /* 0x018fd60008000000 */
.L_x_46:
[----:B------:R-:W2:Y:S02]  /*1b50*/  S2UR UR4, SR_CgaCtaId ;  /* 0x00000000000479c3 */ /* 0x000ea40000008800 */
[----:B--2---:R-:W-:-:S09]  /*1b60*/  UISETP.NE.AND UP0, UPT, UR4, URZ, UPT ;  /* 0x000000ff0400728c */ /* 0x004fd2000bf05270 */
[----:B-1-3--:R-:W-:Y:S05]  /*1b70*/  BRA.U UP0, `(.L_x_23) ;  /* 0x0000000100287547 */ /* 0x00afea000b800000 */
[----:B------:R-:W-:Y:S02]  /*1b80*/  LEA R0, R9, UR7, 0x3 ;  /* 0x0000000709007c11 */ /* 0x000fe4000f8e18ff */
[----:B------:R-:W-:-:S04]  /*1b90*/  SHF.L.U32 R3, R8, 0x1f, RZ ;  /* 0x0000001f08037819 */ /* 0x000fc800000006ff */
[----:B------:R-:W2:Y:S02]  /*1ba0*/  SYNCS.PHASECHK.TRANS64.TRYWAIT P0, [R0+URZ+0xd0], R3 ;  /* 0x0000d003000075a7 */ /* 0x000ea400080011ff */
[----:B--2---:R-:W-:Y:S05]  /*1bb0*/  @!P0 BRA `(.L_x_24) ;  /* 0x000000a8006c8947 */ /* 0x004fea0003800000 */
.L_x_151:
[----:B------:R3:W-:Y:S01]  /*1bc0*/  SYNCS.ARRIVE.TRANS64.A1T0 RZ, [R0+URZ+0xc0], RZ ;  /* 0x0000c0ff00ff79a7 */ /* 0x0007e200081000ff */
[----:B------:R-:W-:-:S05]  /*1bd0*/  VIADD R9, R9, 0x1 ;  /* 0x0000000109097836 */ /* 0x000fca0000000000 */
[----:B------:R-:W-:-:S04]  /*1be0*/  ISETP.NE.AND P0, PT, R9, 0x2, PT ;  /* 0x000000020900780c */ /* 0x000fc80003f05270 */
[----:B--2---:R-:W-:Y:S02]  /*1bf0*/  SEL R3, RZ, 0x1, P0 ;  /* 0x00000001ff037807 */ /* 0x004fe40000000000 */
[----:B------:R-:W-:Y:S02]  /*1c00*/  SEL R9, R9, RZ, P0 ;  /* 0x000000ff09097207 */ /* 0x000fe40000000000 */
[----:B------:R-:W-:Y:S02]  /*1c10*/  LOP3.LUT R8, R8, R3, RZ, 0x3c, !PT ;  /* 0x0000000308087212 */ /* 0x000fe400078e3cff */
.L_x_23:
[----:B------:R-:W-:Y:S01]  /*1c20*/  ULEA UR4, UR14, UR7, 0x3 ;  /* 0x000000070e047291 */ /* 0x000fe2000f8e18ff */
[----:B---3--:R-:W-:Y:S01]  /*1c30*/  SHF.L.U32 R0, R12, 0x1f, RZ ;  /* 0x0000001f0c007819 */ /* 0x008fe200000006ff */
[----:B------:R-:W-:Y:S02]  /*1c40*/  UISETP.GE.U32.AND UP0, UPT, UR66, 0xff, UPT ;  /* 0x000000ff4200788c */ /* 0x000fe4000bf06070 */
[----:B------:R-:W-:Y:S02]  /*1c50*/  ULEA UR35, UR16, UR65, 0x8 ;  /* 0x0000004110237291 */ /* 0x000fe4000f8e40ff */
[----:B------:R-:W-:Y:S01]  /*1c60*/  ULEA UR11, UR16, UR64, 0x1 ;  /* 0x00000040100b7291 */ /* 0x000fe2000f8e08ff */
[----:B------:R-:W-:Y:S02]  /*1c70*/  UMOV UR28, URZ ;  /* 0x000000ff001c7c82 */ /* 0x000fe40008000000 */
[----:B------:R2:W3:Y:S01]  /*1c80*/  SYNCS.PHASECHK.TRANS64.TRYWAIT P1, [UR4+0x20], R0 ;  /* 0x00002000ff0075a7 */ /* 0x0004e20008021104 */
[----:B------:R-:W-:-:S04]  /*1c90*/  ULEA.HI UR4, UR20, UR20, URZ, 0x1 ;  /* 0x0000001414047291 */ /* 0x000fc8000f8f08ff */
[----:B------:R-:W-:Y:S02]  /*1ca0*/  USHF.L.U32 UR5, UR4, 0x7, URZ ;  /* 0x0000000704057899 */ /* 0x000fe400080006ff */
[----:B------:R-:W-:Y:S02]  /*1cb0*/  ULOP3.LUT UR19, UR4, 0xfffffffe, URZ, 0xc0, !UPT ;  /* 0xfffffffe04137892 */ /* 0x000fe4000f8ec0ff */
[----:B------:R-:W-:Y:S02]  /*1cc0*/  ULOP3.LUT UR5, UR5, 0xffffff00, URZ, 0xc0, !UPT ;  /* 0xffffff0005057892 */ /* 0x000fe4000f8ec0ff */
[----:B------:R-:W-:Y:S02]  /*1cd0*/  ULOP3.LUT UR19, UR19, 0x1, UR67, 0xf8, !UPT ;  /* 0x0000000113137892 */ /* 0x000fe4000f8ef843 */
[----:B------:R-:W-:Y:S01]  /*1ce0*/  UIADD3 UR43, UPT, UPT, UR63, UR5, URZ ;  /* 0x000000053f2b7290 */ /* 0x000fe2000fffe0ff */
[----:B------:R-:W-:Y:S11]  /*1cf0*/  BRA.U !UP0, `(.L_x_25) ;  /* 0x0000000508247547 */ /* 0x000ff6000b800000 */
[----:B------:R-:W-:Y:S01]  /*1d00*/  UMOV UR15, UR61 ;  /* 0x0000003d000f7c82 */ /* 0x000fe20008000000 */
[----:B------:R-:W-:Y:S01]  /*1d10*/  UMOV UR4, UR14 ;  /* 0x0000000e00047c82 */ /* 0x000fe20008000000 */
[----:B------:R-:W-:Y:S01]  /*1d20*/  UMOV UR20, 0xffffffff ;  /* 0xffffffff00147882 */ /* 0x000fe20000000000 */
[----:B------:R-:W-:-:S05]  /*1d30*/  UMOV UR42, URZ ;  /* 0x000000ff002a7c82 */ /* 0x000fca0008000000 */
.L_x_33:
[----:B------:R-:W-:Y:S01]  /*1d40*/  ULEA UR5, UR4, UR7, 0x3 ;  /* 0x0000000704057291 */ /* 0x000fe2000f8e18ff */
[----:B---3--:R-:W-:Y:S01]  /*1d50*/  @P4 MOV R2, 0x10c00 ;  /* 0x00010c0000024802 */ /* 0x008fe20000000f00 */
[----:B-123--:R-:W-:Y:S10]  /*1d60*/  @P1 BRA `(.L_x_26) ;  /* 0x00000000000c1947 */ /* 0x00eff40003800000 */
[----:B------:R-:W-:-:S04]  /*1d70*/  SHF.L.U32 R3, R12, 0x1f, RZ ;  /* 0x0000001f0c037819 */ /* 0x000fc800000006ff */
[----:B------:R-:W3:Y:S02]  /*1d80*/  SYNCS.PHASECHK.TRANS64.TRYWAIT P0, [UR5+0x20], R3 ;  /* 0x00002003ff0075a7 */ /* 0x000ee40008001105 */
[----:B---3--:R-:W-:Y:S05]  /*1d90*/  @!P0 BRA `(.L_x_27) ;  /* 0x000000a800088947 */ /* 0x008fea0003800000 */
.L_x_26:
[----:B------:R3:W-:Y:S01]  /*1da0*/  @P4 SYNCS.ARRIVE.TRANS64 RZ, [UR5], R2 ;  /* 0x00000002ffff49a7 */ /* 0x0007e20008000005 */
[----:B------:R-:W-:Y:S02]  /*1db0*/  ULOP3.LUT UR6, UR31, 0x2, URZ, 0xfc, !UPT ;  /* 0x000000021f067892 */ /* 0x000fe4000f8efcff */
[----:B------:R-:W-:Y:S02]  /*1dc0*/  UIADD3 UR15, UPT, UPT, UR15, 0x1, URZ ;  /* 0x000000010f0f7890 */ /* 0x000fe4000fffe0ff */
[----:B------:R-:W-:Y:S02]  /*1dd0*/  UISETP.NE.AND UP0, UPT, UR6, 0x2, UPT ;  /* 0x000000020600788c */ /* 0x000fe4000bf05270 */
[----:B------:R-:W-:Y:S02]  /*1de0*/  UIADD3 UR20, UPT, UPT, UR20, 0x1, URZ ;  /* 0x0000000114147890 */ /* 0x000fe4000fffe0ff */
[----:B------:R-:W-:-:S05]  /*1df0*/  UISETP.NE.AND UP4, UPT, UR15, 0x1, UPT ;  /* 0x000000010f00788c */ /* 0x000fca000bf85270 */
[----:B------:R-:W-:Y:S05]  /*1e00*/  BRA.U UP0, `(.L_x_28) ;  /* 0x0000000100047547 */ /* 0x000fea000b800000 */
[----:B-1----:R-:W-:Y:S05]  /*1e10*/  BPT.TRAP 0x1 ;  /* 0x000000040000795c */ /* 0x002fea0000300000 */
.L_x_28:
[----:B------:R-:W-:Y:S04]  /*1e20*/  BSSY.RECONVERGENT B0, `(.L_x_29) ;  /* 0x0000003000007945 */ /* 0x000fe80003800200 */
[----:B------:R-:W-:Y:S05]  /*1e30*/  @!P3 BRA `(.L_x_30) ;  /* 0x000000000004b947 */ /* 0x000fea0003800000 */
[----:B-1----:R-:W-:Y:S05]  /*1e40*/  BPT.TRAP 0x1 ;  /* 0x000000040000795c */ /* 0x002fea0000300000 */
.L_x_30:
[----:B-1----:R-:W-:Y:S05]  /*1e50*/  BSYNC.RECONVERGENT B0 ;  /* 0x0000000000007941 */ /* 0x002fea0003800200 */
.L_x_29:
[----:B------:R-:W-:Y:S01]  /*1e60*/  UIADD3 UR6, UPT, UPT, UR4, 0x1, URZ ;  /* 0x0000000104067890 */ /* 0x000fe2000fffe0ff */
[----:B------:R-:W-:Y:S01]  /*1e70*/  BSSY.RECONVERGENT B0, `(.L_x_31) ;  /* 0x000002d000007945 */ /* 0x000fe20003800200 */
[----:B------:R-:W-:Y:S02]  /*1e80*/  ELECT P0, URZ, PT ;  /* 0x0000000000ff782f */ /* 0x000fe40003800000 */
[----:B------:R-:W-:-:S04]  /*1e90*/  UISETP.NE.AND UP0, UPT, UR6, 0x4, UPT ;  /* 0x000000040600788c */ /* 0x000fc8000bf05270 */
[----:B------:R-:W-:Y:S02]  /*1ea0*/  USEL UR8, URZ, 0x1, UP0 ;  /* 0x00000001ff087887 */ /* 0x000fe40008000000 */
[----:B------:R-:W-:-:S04]  /*1eb0*/  USEL UR14, UR6, URZ, UP0 ;  /* 0x000000ff060e7287 */ /* 0x000fc80008000000 */
[----:B------:R-:W-:Y:S01]  /*1ec0*/  ULEA UR6, UR14, UR7, 0x3 ;  /* 0x000000070e067291 */ /* 0x000fe2000f8e18ff */
[----:B------:R-:W-:-:S04]  /*1ed0*/  LOP3.LUT R12, R12, UR8, RZ, 0x3c, !PT ;  /* 0x000000080c0c7c12 */ /* 0x000fc8000f8e3cff */
[----:B--2---:R-:W-:-:S04]  /*1ee0*/  SHF.L.U32 R0, R12, 0x1f, RZ ;  /* 0x0000001f0c007819 */ /* 0x004fc800000006ff */
[----:B------:R1:W2:Y:S01]  /*1ef0*/  SYNCS.PHASECHK.TRANS64.TRYWAIT P1, [UR6+0x20], R0 ;  /* 0x00002000ff0075a7 */ /* 0x0002a20008021106 */
[----:B------:R-:W-:Y:S05]  /*1f00*/  @!P0 BRA `(.L_x_32) ;  /* 0x00000000008c8947 */ /* 0x000fea0003800000 */
[----:B------:R-:W-:Y:S02]  /*1f10*/  USHF.L.U32 UR32, UR4, 0xe, URZ ;  /* 0x0000000e04207899 */ /* 0x000fe400080006ff */
[----:B------:R-:W-:Y:S02]  /*1f20*/  UIADD3 UR28, UP3, UPT, UR38, 0x80, URZ ;  /* 0x00000080261c7890 */ /* 0x000fe4000ff7e0ff */
[----:B------:R-:W-:Y:S02]  /*1f30*/  ULOP3.LUT UR40, UR47, UR32, URZ, 0xfc, !UPT ;  /* 0x000000202f287292 */ /* 0x000fe4000f8efcff */
[----:B------:R-:W-:Y:S02]  /*1f40*/  UIADD3 UR26, UP2, UPT, UR38, 0x180, URZ ;  /* 0x00000180261a7890 */ /* 0x000fe4000ff5e0ff */
[----:B------:R-:W-:Y:S02]  /*1f50*/  ULEA UR16, UR4, UR51, 0x9 ;  /* 0x0000003304107291 */ /* 0x000fe4000f8e48ff */
[----:B------:R-:W-:-:S02]  /*1f60*/  UIADD3 UR24, UP1, UPT, UR38, 0x280, URZ ;  /* 0x0000028026187890 */ /* 0x000fc4000ff3e0ff */
[----:B------:R-:W-:Y:S02]  /*1f70*/  ULEA UR8, UR4, UR50, 0xa ;  /* 0x0000003204087291 */ /* 0x000fe4000f8e50ff */
[----:B------:R-:W-:Y:S02]  /*1f80*/  UIADD3 UR22, UP0, UPT, UR38, 0x380, URZ ;  /* 0x0000038026167890 */ /* 0x000fe4000ff1e0ff */
[----:B------:R-:W-:Y:S02]  /*1f90*/  ULOP3.LUT UR41, UR5, 0xfefffff8, URZ, 0xc0, !UPT ;  /* 0xfefffff805297892 */ /* 0x000fe4000f8ec0ff */
[----:B------:R-:W-:Y:S02]  /*1fa0*/  UIADD3.X UR29, UPT, UPT, URZ, UR39, URZ, UP3, !UPT ;  /* 0x00000027ff1d7290 */ /* 0x000fe40009ffe4ff */
[----:B------:R-:W-:Y:S02]  /*1fb0*/  UPRMT UR6, URZ, 0x5410, UR46 ;  /* 0x00005410ff067896 */ /* 0x000fe4000800002e */
[----:B------:R-:W-:-:S02]  /*1fc0*/  UIADD3 UR40, UPT, UPT, UR7, 0x10800, UR40 ;  /* 0x0001080007287890 */ /* 0x000fc4000fffe028 */
[----:B------:R-:W-:Y:S02]  /*1fd0*/  UIADD3.X UR27, UPT, UPT, URZ, UR39, URZ, UP2, !UPT ;  /* 0x00000027ff1b7290 */ /* 0x000fe400097fe4ff */
[----:B------:R-:W-:Y:S02]  /*1fe0*/  UIADD3 UR32, UPT, UPT, UR7, 0x20800, UR32 ;  /* 0x0002080007207890 */ /* 0x000fe4000fffe020 */
[----:B------:R-:W-:Y:S02]  /*1ff0*/  UIADD3.X UR25, UPT, UPT, URZ, UR39, URZ, UP1, !UPT ;  /* 0x00000027ff197290 */ /* 0x000fe40008ffe4ff */
[----:B------:R-:W-:Y:S02]  /*2000*/  UIADD3 UR16, UPT, UPT, UR7, 0x30800, UR16 ;  /* 0x0003080007107890 */ /* 0x000fe4000fffe010 */
[----:B------:R-:W-:Y:S02]  /*2010*/  UIADD3.X UR23, UPT, UPT, URZ, UR39, URZ, UP0, !UPT ;  /* 0x00000027ff177290 */ /* 0x000fe400087fe4ff */
[----:B------:R-:W-:-:S02]  /*2020*/  UPRMT UR30, URZ, 0x5410, UR37 ;  /* 0x00005410ff1e7896 */ /* 0x000fc40008000025 */
[----:B------:R-:W-:Y:S01]  /*2030*/  UIADD3 UR8, UPT, UPT, UR7, 0x31000, UR8 ;  /* 0x0003100007087890 */ /* 0x000fe2000fffe008 */
[----:B------:R-:W-:Y:S01]  /*2040*/  UMOV UR48, 0x0 ;  /* 0x0000000000307882 */ /* 0x000fe20000000000 */
[----:B------:R-:W-:Y:S01]  /*2050*/  UMOV UR49, 0x10000000 ;  /* 0x1000000000317882 */ /* 0x000fe20000000000 */
[----:B------:R-:W-:Y:S01]  /*2060*/  UMOV UR34, UR42 ;  /* 0x0000002a00227c82 */ /* 0x000fe20008000000 */
[----:B------:R-:W-:Y:S01]  /*2070*/  UMOV UR36, UR44 ;  /* 0x0000002c00247c82 */ /* 0x000fe20008000000 */
[----:B------:R-:W-:Y:S01]  /*2080*/  UMOV UR33, UR41 ;  /* 0x0000002900217c82 */ /* 0x000fe20008000000 */
[----:B------:R-:W-:Y:S01]  /*2090*/  UMOV UR21, UR44 ;  /* 0x0000002c00157c82 */ /* 0x000fe20008000000 */
[----:B------:R-:W-:Y:S01]  /*20a0*/  UMOV UR17, UR41 ;  /* 0x0000002900117c82 */ /* 0x000fe20008000000 */
[----:B------:R4:W-:Y:S01]  /*20b0*/  UTMALDG.3D.MULTICAST.2CTA [UR40], [UR28], UR6, desc[UR48] ;  /* 0x000030281c0073b4 */ /* 0x0009e20008211806 */
[----:B------:R-:W-:Y:S01]  /*20c0*/  UMOV UR10, URZ ;  /* 0x000000ff000a7c82 */ /* 0x000fe20008000000 */
[----:B------:R-:W-:Y:S01]  /*20d0*/  UMOV UR12, UR20 ;  /* 0x00000014000c7c82 */ /* 0x000fe20008000000 */
[----:B------:R-:W-:Y:S01]  /*20e0*/  UMOV UR13, UR44 ;  /* 0x0000002c000d7c82 */ /* 0x000fe20008000000 */
[----:B------:R-:W-:Y:S01]  /*20f0*/  UMOV UR9, UR41 ;  /* 0x0000002900097c82 */ /* 0x000fe20008000000 */
[----:B------:R4:W-:Y:S01]  /*2100*/  UTMALDG.3D.2CTA [UR32], [UR26], desc[UR48] ;  /* 0x000030201a0075b4 */ /* 0x0009e20008211000 */
[----:B------:R4:W-:Y:S01]  /*2110*/  UTMALDG.4D.MULTICAST.2CTA [UR16], [UR24], UR6, desc[UR48] ;  /* 0x00003010180073b4 */ /* 0x0009e20008219806 */
[----:B------:R4:W-:Y:S02]  /*2120*/  UTMALDG.4D.MULTICAST.2CTA [UR8], [UR22], UR30, desc[UR48] ;  /* 0x00003008160073b4 */ /* 0x0009e4000821981e */
[----:B----4-:R-:W-:Y:S01]  /*2130*/  NOP ;  /* 0x0000000000007918 */ /* 0x010fe20000000000 */
.L_x_32:
[----:B------:R-:W-:Y:S05]  /*2140*/  BSYNC.RECONVERGENT B0 ;  /* 0x0000000000007941 */ /* 0x000fea0003800200 */
.L_x_31:
[----:B------:R-:W-:Y:S01]  /*2150*/  UIADD3 UR42, UPT, UPT, UR42, 0x80, URZ ;  /* 0x000000802a2a7890 */ /* 0x000fe2000fffe0ff */
[----:B------:R-:W-:Y:S01]  /*2160*/  UMOV UR4, UR14 ;  /* 0x0000000e00047c82 */ /* 0x000fe20008000000 */
[----:B------:R-:W-:Y:S01]  /*2170*/  UMOV UR28, UR52 ;  /* 0x00000034001c7c82 */ /* 0x000fe20008000000 */
[----:B------:R-:W-:Y:S09]  /*2180*/  BRA.U UP4, `(.L_x_33) ;  /* 0xfffffff904ec7547 */ /* 0x000ff2000b83ffff */
.L_x_25:
[----:B------:R-:W-:Y:S01]  /*2190*/  ULEA UR4, UR14, UR7, 0x3 ;  /* 0x000000070e047291 */ /* 0x000fe2000f8e18ff */
[----:B-12---:R-:W-:Y:S01]  /*21a0*/  SHF.L.U32 R0, R12, 0x1f, RZ ;  /* 0x0000001f0c007819 */ /* 0x006fe200000006ff */
[----:B------:R-:W-:Y:S01]  /*21b0*/  @!P2 SYNCS.ARRIVE.TRANS64.A1T0 RZ, [UR7+0x88], RZ ;  /* 0x000088ffffffa9a7 */ /* 0x000fe20008100007 */
[----:B------:R-:W-:-:S06]  /*21c0*/  UISETP.GT.AND UP0, UPT, UR60, UR59, UPT ;  /* 0x0000003b3c00728c */ /* 0x000fcc000bf04270 */
[----:B---3--:R1:W2:Y:S03]  /*21d0*/  SYNCS.PHASECHK.TRANS64.TRYWAIT P1, [UR4+0x20], R0 ;  /* 0x00002000ff0075a7 */ /* 0x0082a60008021104 */
[----:B------:R-:W-:Y:S05]  /*21e0*/  BRA.U !UP0, `(.L_x_34) ;  /* 0x0000000508147547 */ /* 0x000fea000b800000 */
[----:B------:R-:W-:Y:S01]  /*21f0*/  UIADD3 UR30, UPT, UPT, UR62, UR28, URZ ;  /* 0x0000001c3e1e7290 */ /* 0x000fe2000fffe0ff */
[----:B------:R-:W-:-:S11]  /*2200*/  UMOV UR5, UR14 ;  /* 0x0000000e00057c82 */ /* 0x000fd60008000000 */
.L_x_42:
[----:B------:R-:W-:Y:S01]  /*2210*/  ULEA UR6, UR5, UR7, 0x3 ;  /* 0x0000000705067291 */ /* 0x000fe2000f8e18ff */
[----:B--2---:R-:W-:Y:S01]  /*2220*/  @P4 MOV R2, 0x10c00 ;  /* 0x00010c0000024802 */ /* 0x004fe20000000f00 */
[----:B--23--:R-:W-:Y:S10]  /*2230*/  @P1 BRA `(.L_x_35) ;  /* 0x00000000000c1947 */ /* 0x00cff40003800000 */
[----:B------:R-:W-:-:S04]  /*2240*/  SHF.L.U32 R3, R12, 0x1f, RZ ;  /* 0x0000001f0c037819 */ /* 0x000fc800000006ff */
[----:B------:R-:W2:Y:S02]  /*2250*/  SYNCS.PHASECHK.TRANS64.TRYWAIT P0, [UR6+0x20], R3 ;  /* 0x00002003ff0075a7 */ /* 0x000ea40008001106 */
[----:B--2---:R-:W-:Y:S05]  /*2260*/  @!P0 BRA `(.L_x_36) ;  /* 0x000000a000ec8947 */ /* 0x004fea0003800000 */
.L_x_35:
[----:B------:R2:W-:Y:S01]  /*2270*/  @P4 SYNCS.ARRIVE.TRANS64 RZ, [UR6], R2 ;  /* 0x00000002ffff49a7 */ /* 0x0005e20008000006 */
[----:B------:R-:W-:-:S04]  /*2280*/  ULOP3.LUT UR4, UR31, 0x2, URZ, 0xfc, !UPT ;  /* 0x000000021f047892 */ /* 0x000fc8000f8efcff */
[----:B------:R-:W-:-:S09]  /*2290*/  UISETP.NE.AND UP0, UPT, UR4, 0x2, UPT ;  /* 0x000000020400788c */ /* 0x000fd2000bf05270 */
[----:B------:R-:W-:Y:S05]  /*22a0*/  BRA.U UP0, `(.L_x_37) ;  /* 0x0000000100047547 */ /* 0x000fea000b800000 */
[----:B------:R-:W-:Y:S05]  /*22b0*/  BPT.TRAP 0x1 ;  /* 0x000000040000795c */ /* 0x000fea0000300000 */
.L_x_37:
[----:B------:R-:W-:Y:S04]  /*22c0*/  BSSY.RECONVERGENT B0, `(.L_x_38) ;  /* 0x0000003000007945 */ /* 0x000fe80003800200 */
[----:B------:R-:W-:Y:S05]  /*22d0*/  @!P3 BRA `(.L_x_39) ;  /* 0x000000000004b947 */ /* 0x000fea0003800000 */
[----:B------:R-:W-:Y:S05]  /*22e0*/  BPT.TRAP 0x1 ;  /* 0x000000040000795c */ /* 0x000fea0000300000 */
.L_x_39:
[----:B------:R-:W-:Y:S05]  /*22f0*/  BSYNC.RECONVERGENT B0 ;  /* 0x0000000000007941 */ /* 0x000fea0003800200 */
.L_x_38:
        /* <DEDUP_REMOVED lines=8> */
[----:B-1----:R-:W-:-:S04]  /*2380*/  SHF.L.U32 R0, R12, 0x1f, RZ ;  /* 0x0000001f0c007819 */ /* 0x002fc800000006ff */
[----:B------:R1:W3:Y:S01]  /*2390*/  SYNCS.PHASECHK.TRANS64.TRYWAIT P1, [UR4+0x20], R0 ;  /* 0x00002000ff0075a7 */ /* 0x0002e20008021104 */
[----:B------:R-:W-:Y:S05]  /*23a0*/  @!P0 BRA `(.L_x_41) ;  /* 0x0000000000908947 */ /* 0x000fea0003800000 */
[----:B------:R-:W-:Y:S02]  /*23b0*/  USHF.L.U32 UR32, UR5, 0xe, URZ ;  /* 0x0000000e05207899 */ /* 0x000fe400080006ff */
[----:B------:R-:W-:Y:S02]  /*23c0*/  UIADD3 UR16, UP3, UPT, UR38, 0x80, URZ ;  /* 0x0000008026107890 */ /* 0x000fe4000ff7e0ff */
[----:B------:R-:W-:Y:S02]  /*23d0*/  ULOP3.LUT UR40, UR47, UR32, URZ, 0xfc, !UPT ;  /* 0x000000202f287292 */ /* 0x000fe4000f8efcff */
[----:B------:R-:W-:Y:S02]  /*23e0*/  UIADD3 UR12, UP2, UPT, UR38, 0x180, URZ ;  /* 0x00000180260c7890 */ /* 0x000fe4000ff5e0ff */
[----:B------:R-:W-:Y:S02]  /*23f0*/  UIADD3 UR22, UP1, UPT, UR38, 0x280, URZ ;  /* 0x0000028026167890 */ /* 0x000fe4000ff3e0ff */
[----:B------:R-:W-:-:S02]  /*2400*/  UIADD3 UR20, UP0, UPT, UR38, 0x380, URZ ;  /* 0x0000038026147890 */ /* 0x000fc4000ff1e0ff */
[----:B------:R-:W-:Y:S02]  /*2410*/  USHF.L.U32 UR42, UR28, 0x7, URZ ;  /* 0x000000071c2a7899 */ /* 0x000fe400080006ff */
[----:B------:R-:W-:Y:S02]  /*2420*/  ULOP3.LUT UR41, UR6, 0xfefffff8, URZ, 0xc0, !UPT ;  /* 0xfefffff806297892 */ /* 0x000fe4000f8ec0ff */
[----:B------:R-:W-:Y:S02]  /*2430*/  UIADD3.X UR17, UPT, UPT, URZ, UR39, URZ, UP3, !UPT ;  /* 0x00000027ff117290 */ /* 0x000fe40009ffe4ff */
[----:B------:R-:W-:Y:S02]  /*2440*/  UIADD3 UR40, UPT, UPT, UR7, 0x10800, UR40 ;  /* 0x0001080007287890 */ /* 0x000fe4000fffe028 */
[----:B------:R-:W-:Y:S02]  /*2450*/  UPRMT UR4, URZ, 0x5410, UR46 ;  /* 0x00005410ff047896 */ /* 0x000fe4000800002e */
[----:B------:R-:W-:-:S02]  /*2460*/  UIADD3 UR32, UPT, UPT, UR7, 0x20800, UR32 ;  /* 0x0002080007207890 */ /* 0x000fc4000fffe020 */
[----:B------:R-:W-:Y:S02]  /*2470*/  UIADD3.X UR13, UPT, UPT, URZ, UR39, URZ, UP2, !UPT ;  /* 0x00000027ff0d7290 */ /* 0x000fe400097fe4ff */
[----:B------:R-:W-:Y:S02]  /*2480*/  ULEA UR24, UR5, UR54, 0x9 ;  /* 0x0000003605187291 */ /* 0x000fe4000f8e48ff */
[----:B------:R-:W-:Y:S02]  /*2490*/  UIADD3.X UR23, UPT, UPT, URZ, UR39, URZ, UP1, !UPT ;  /* 0x00000027ff177290 */ /* 0x000fe40008ffe4ff */
[----:B------:R-:W-:Y:S02]  /*24a0*/  ULEA UR8, UR5, UR53, 0xa ;  /* 0x0000003505087291 */ /* 0x000fe4000f8e50ff */
[----:B------:R-:W-:Y:S02]  /*24b0*/  UPRMT UR15, URZ, 0x5410, UR37 ;  /* 0x00005410ff0f7896 */ /* 0x000fe40008000025 */
[----:B------:R-:W-:Y:S01]  /*24c0*/  UIADD3.X UR21, UPT, UPT, URZ, UR39, URZ, UP0, !UPT ;  /* 0x00000027ff157290 */ /* 0x000fe200087fe4ff */
[----:B------:R-:W-:Y:S01]  /*24d0*/  UMOV UR48, 0x0 ;  /* 0x0000000000307882 */ /* 0x000fe20000000000 */
[----:B------:R-:W-:Y:S01]  /*24e0*/  UMOV UR49, 0x10000000 ;  /* 0x1000000000317882 */ /* 0x000fe20000000000 */
[----:B------:R-:W-:Y:S01]  /*24f0*/  UMOV UR36, UR44 ;  /* 0x0000002c00247c82 */ /* 0x000fe20008000000 */
[----:B------:R-:W-:Y:S01]  /*2500*/  UMOV UR33, UR41 ;  /* 0x0000002900217c82 */ /* 0x000fe20008000000 */
[----:B------:R-:W-:Y:S01]  /*2510*/  UMOV UR34, UR42 ;  /* 0x0000002a00227c82 */ /* 0x000fe20008000000 */
[----:B------:R-:W-:Y:S01]  /*2520*/  UTMALDG.3D.MULTICAST.2CTA [UR40], [UR16], UR4, desc[UR48] ;  /* 0x00003028100073b4 */ /* 0x000fe20008211804 */
[----:B------:R-:W-:Y:S01]  /*2530*/  UMOV UR26, UR18 ;  /* 0x00000012001a7c82 */ /* 0x000fe20008000000 */
[----:B------:R-:W-:Y:S01]  /*2540*/  UMOV UR27, UR19 ;  /* 0x00000013001b7c82 */ /* 0x000fe20008000000 */
[----:B------:R-:W-:Y:S01]  /*2550*/  UMOV UR29, UR44 ;  /* 0x0000002c001d7c82 */ /* 0x000fe20008000000 */
[----:B------:R-:W-:Y:S01]  /*2560*/  UMOV UR25, UR41 ;  /* 0x0000002900197c82 */ /* 0x000fe20008000000 */
[----:B------:R-:W-:Y:S01]  /*2570*/  UMOV UR10, URZ ;  /* 0x000000ff000a7c82 */ /* 0x000fe20008000000 */
[----:B------:R-:W-:Y:S01]  /*2580*/  UMOV UR9, UR41 ;  /* 0x0000002900097c82 */ /* 0x000fe20008000000 */
[----:B------:R4:W-:Y:S01]  /*2590*/  UTMALDG.3D.2CTA [UR32], [UR12], desc[UR48] ;  /* 0x000030200c0075b4 */ /* 0x0009e20008211000 */
[----:B------:R1:W-:Y:S01]  /*25a0*/  UTMALDG.4D.MULTICAST.2CTA [UR24], [UR22], UR4, desc[UR48] ;  /* 0x00003018160073b4 */ /* 0x0003e20008219804 */
[----:B----4-:R-:W-:Y:S01]  /*25b0*/  UMOV UR12, UR28 ;  /* 0x0000001c000c7c82 */ /* 0x010fe20008000000 */
[----:B------:R-:W-:-:S02]  /*25c0*/  UMOV UR13, UR44 ;  /* 0x0000002c000d7c82 */ /* 0x000fc40008000000 */
[----:B------:R1:W-:Y:S02]  /*25d0*/  UTMALDG.4D.MULTICAST.2CTA [UR8], [UR20], UR15, desc[UR48] ;  /* 0x00003008140073b4 */ /* 0x0003e4000821980f */
[----:B-1----:R-:W-:Y:S01]  /*25e0*/  NOP ;  /* 0x0000000000007918 */ /* 0x002fe20000000000 */
.L_x_41:
[----:B------:R-:W-:Y:S05]  /*25f0*/  BSYNC.RECONVERGENT B0 ;  /* 0x0000000000007941 */ /* 0x000fea0003800200 */
.L_x_40:
[----:B------:R-:W-:Y:S01]  /*2600*/  UIADD3 UR28, UPT, UPT, UR28, 0x1, URZ ;  /* 0x000000011c1c7890 */ /* 0x000fe2000fffe0ff */
[----:B------:R-:W-:-:S03]  /*2610*/  UMOV UR5, UR14 ;  /* 0x0000000e00057c82 */ /* 0x000fc60008000000 */
[----:B------:R-:W-:-:S09]  /*2620*/  UISETP.NE.AND UP0, UPT, UR28, UR30, UPT ;  /* 0x0000001e1c00728c */ /* 0x000fd2000bf05270 */
[----:B------:R-:W-:Y:S05]  /*2630*/  BRA.U UP0, `(.L_x_42) ;  /* 0xfffffff900f47547 */ /* 0x000fea000b83ffff */
.L_x_34:
[C---:B------:R-:W-:Y:S01]  /*2640*/  LEA R3, R11.reuse, UR7, 0x3 ;  /* 0x000000070b037c11 */ /* 0x040fe2000f8e18ff */
[----:B------:R-:W-:Y:S01]  /*2650*/  NOP ;  /* 0x0000000000007918 */ /* 0x000fe20000000000 */
[----:B-1----:R-:W-:Y:S02]  /*2660*/  SHF.L.U32 R0, R10, 0x1f, RZ ;  /* 0x0000001f0a007819 */ /* 0x002fe400000006ff */
[----:B------:R-:W-:Y:S02]  /*2670*/  LEA R5, R11, UR7, 0x4 ;  /* 0x000000070b057c11 */ /* 0x000fe4000f8e20ff */
[----:B------:R-:W1:Y:S02]  /*2680*/  SYNCS.PHASECHK.TRANS64.TRYWAIT P0, [R3+URZ+0x90], R0 ;  /* 0x00009000030075a7 */ /* 0x000e6400080011ff */
[----:B-1----:R-:W-:Y:S05]  /*2690*/  @!P0 BRA `(.L_x_43) ;  /* 0x0000009c00f88947 */ /* 0x002fea0003800000 */
.L_x_154:
[----:B------:R-:W4:Y:S01]  /*26a0*/  LDS.128 R4, [R5+0xf0] ;  /* 0x0000f00005047984 */ /* 0x000f220000000c00 */
[----:B------:R-:W-:Y:S01]  /*26b0*/  UISETP.GE.AND UP0, UPT, UR45, 0x1, UPT ;  /* 0x000000012d00788c */ /* 0x000fe2000bf06270 */
[----:B------:R-:W-:Y:S01]  /*26c0*/  @!PT LDS RZ, [RZ] ;  /* 0x00000000fffff984 */ /* 0x000fe20000000800 */
[----:B------:R-:W-:Y:S01]  /*26d0*/  @!PT LDS RZ, [RZ] ;  /* 0x00000000fffff984 */ /* 0x000fe20000000800 */
[----:B------:R-:W-:Y:S01]  /*26e0*/  @!PT LDS RZ, [RZ] ;  /* 0x00000000fffff984 */ /* 0x000fe20000000800 */
[----:B------:R-:W-:Y:S01]  /*26f0*/  @!PT LDS RZ, [RZ] ;  /* 0x00000000fffff984 */ /* 0x000fe20000000800 */
[----:B------:R1:W-:Y:S06]  /*2700*/  MEMBAR.ALL.CTA ;  /* 0x0000000000007992 */ /* 0x0003ec0000008000 */
[----:B-1----:R-:W1:Y:S01]  /*2710*/  FENCE.VIEW.ASYNC.S ;  /* 0x00000000000073c6 */ /* 0x002e620000000000 */
[----:B----4-:R-:W-:-:S13]  /*2720*/  LOP3.LUT P0, RZ, R6, 0x1, RZ, 0xc0, !PT ;  /* 0x0000000106ff7812 */ /* 0x010fda000780c0ff */
[----:B-1----:R-:W-:Y:S01]  /*2730*/  VOTEU.ANY UP1, P0 ;  /* 0x0000000000ff7886 */ /* 0x002fe20000020100 */
[----:B------:R-:W-:-:S13]  /*2740*/  PLOP3.LUT P0, PT, PT, PT, UP1, 0x80, 0x8 ;  /* 0x000000000008781c */ /* 0x000fda0003f0f018 */
[----:B------:R-:W-:Y:S02]  /*2750*/  @P0 LOP3.LUT R0, R5, 0xffff, RZ, 0xc0, !PT ;  /* 0x0000ffff05000812 */ /* 0x000fe400078ec0ff */
[----:B--2---:R-:W-:Y:S02]  /*2760*/  @P0 MOV R2, R4 ;  /* 0x0000000400020202 */ /* 0x004fe40000000f00 */
[----:B------:R-:W-:Y:S01]  /*2770*/  @P0 R2UR UR5, R0 ;  /* 0x00000000000502ca */ /* 0x000fe200000e0000 */
[----:B------:R-:W-:Y:S01]  /*2780*/  VIADD R0, R3, 0xa0 ;  /* 0x000000a003007836 */ /* 0x000fe20000000000 */
[----:B------:R-:W-:Y:S02]  /*2790*/  @P0 SHF.R.U32.HI R4, RZ, 0x10, R5 ;  /* 0x00000010ff040819 */ /* 0x000fe40000011605 */
[----:B------:R-:W-:Y:S02]  /*27a0*/  @P0 R2UR UR6, R2 ;  /* 0x00000000020602ca */ /* 0x000fe400000e0000 */
[----:B------:R-:W-:-:S02]  /*27b0*/  PRMT R0, RZ, 0x654, R0 ;  /* 0x00000654ff007816 */ /* 0x000fc40000000000 */
[----:B------:R-:W-:Y:S02]  /*27c0*/  @P0 R2UR UR4, R4 ;  /* 0x00000000040402ca */ /* 0x000fe400000e0000 */
[----:B------:R1:W-:Y:S03]  /*27d0*/  SYNCS.ARRIVE.TRANS64.RED.A1T0 RZ, [R0+URZ], RZ ;  /* 0x000000ff00ff79a7 */ /* 0x0003e600081004ff */
[----:B------:R-:W-:-:S04]  /*27e0*/  @UP1 UMOV UR55, UR5 ;  /* 0x0000000500371c82 */ /* 0x000fc80008000000 */
[----:B------:R-:W-:-:S04]  /*27f0*/  @UP1 UMOV UR56, UR6 ;  /* 0x0000000600381c82 */ /* 0x000fc80008000000 */
[----:B------:R-:W-:Y:S01]  /*2800*/  @UP1 UMOV UR44, UR4 ;  /* 0x00000004002c1c82 */ /* 0x000fe20008000000 */
[----:B------:R-:W-:Y:S05]  /*2810*/  BRA.U !UP0, `(.L_x_44) ;  /* 0x0000000108d47547 */ /* 0x000fea000b800000 */
[----:B------:R-:W2:Y:S01]  /*2820*/  LDCU.128 UR20, c[0x0][0xf10] ;  /* 0x0001e200ff1477ac */ /* 0x000ea20008000c00 */
[----:B------:R-:W4:Y:S01]  /*2830*/  LDCU UR19, c[0x0][0xf20] ;  /* 0x0001e400ff1377ac */ /* 0x000f220008000800 */
[----:B------:R-:W3:Y:S01]  /*2840*/  LDCU UR15, c[0x0][0xf0c] ;  /* 0x0001e180ff0f77ac */ /* 0x000ee20008000800 */
[----:B------:R-:W1:Y:S01]  /*2850*/  LDCU.64 UR8, c[0x0][0xf28] ;  /* 0x0001e500ff0877ac */ /* 0x000e620008000a00 */
[----:B------:R-:W-:Y:S02]  /*2860*/  UISETP.NE.AND UP3, UPT, UR45, 0x1, UPT ;  /* 0x000000012d00788c */ /* 0x000fe4000bf65270 */
[----:B--2---:R-:W-:Y:S02]  /*2870*/  UIMAD.WIDE.U32 UR10, UR57, UR23, URZ ;  /* 0x00000017390a72a5 */ /* 0x004fe4000f8e00ff */
[----:B------:R-:W-:Y:S02]  /*2880*/  UIMAD.WIDE.U32 UR4, UR58, UR20, URZ ;  /* 0x000000143a0472a5 */ /* 0x000fe4000f8e00ff */
[----:B------:R-:W-:-:S02]  /*2890*/  UISETP.NE.AND UP0, UPT, UR22, 0x1, UPT ;  /* 0x000000011600788c */ /* 0x000fc4000bf05270 */
[----:B------:R-:W-:Y:S01]  /*28a0*/  UIMAD.WIDE.U32 UR16, UR55, UR23, URZ ;  /* 0x00000017371072a5 */ /* 0x000fe2000f8e00ff */
[----:B------:R-:W-:Y:S02]  /*28b0*/  UMOV UR10, UR11 ;  /* 0x0000000b000a7c82 */ /* 0x000fe40008000000 */
[----:B------:R-:W-:Y:S01]  /*28c0*/  UMOV UR4, UR5 ;  /* 0x0000000500047c82 */ /* 0x000fe20008000000 */
[----:B----4-:R-:W-:Y:S02]  /*28d0*/  USHF.R.U32.HI UR10, URZ, UR19, UR10 ;  /* 0x00000013ff0a7299 */ /* 0x010fe4000801160a */
[----:B---3--:R-:W-:Y:S02]  /*28e0*/  UISETP.NE.AND UP2, UPT, UR15, 0x1, UPT ;  /* 0x000000010f00788c */ /* 0x008fe4000bf45270 */
[----:B------:R-:W-:Y:S02]  /*28f0*/  USHF.R.U32.HI UR4, URZ, UR21, UR4 ;  /* 0x00000015ff047299 */ /* 0x000fe40008011604 */
[----:B------:R-:W-:-:S02]  /*2900*/  USEL UR5, UR57, UR10, !UP0 ;  /* 0x0000000a39057287 */ /* 0x000fc4000c000000 */
[----:B------:R-:W-:Y:S02]  /*2910*/  USEL UR6, UR58, UR4, !UP2 ;  /* 0x000000043a067287 */ /* 0x000fe4000d000000 */
[----:B-1----:R-:W-:Y:S01]  /*2920*/  UIMAD.WIDE.U32 UR10, UR5, UR8, URZ ;  /* 0x00000008050a72a5 */ /* 0x002fe2000f8e00ff */
[----:B------:R-:W-:Y:S01]  /*2930*/  UMOV UR4, UR17 ;  /* 0x0000001100047c82 */ /* 0x000fe20008000000 */
[----:B------:R-:W-:Y:S02]  /*2940*/  UIMAD.WIDE.U32 UR12, UR56, UR20, URZ ;  /* 0x00000014380c72a5 */ /* 0x000fe4000f8e00ff */
[----:B------:R-:W-:-:S03]  /*2950*/  UIMAD.WIDE.U32 UR16, UR6, UR8, URZ ;  /* 0x00000008061072a5 */ /* 0x000fc6000f8e00ff */
[----:B------:R-:W-:Y:S01]  /*2960*/  UMOV UR10, UR11 ;  /* 0x0000000b000a7c82 */ /* 0x000fe20008000000 */
[----:B------:R-:W-:Y:S02]  /*2970*/  USHF.R.U32.HI UR4, URZ, UR19, UR4 ;  /* 0x00000013ff047299 */ /* 0x000fe40008011604 */
[----:B------:R-:W-:Y:S01]  /*2980*/  @UP3 USHF.R.U32.HI UR5, URZ, UR9, UR10 ;  /* 0x00000009ff053299 */ /* 0x000fe2000801160a */
[----:B------:R-:W-:Y:S01]  /*2990*/  UMOV UR12, UR13 ;  /* 0x0000000d000c7c82 */ /* 0x000fe20008000000 */
[----:B------:R-:W-:Y:S01]  /*29a0*/  UMOV UR16, UR17 ;  /* 0x0000001100107c82 */ /* 0x000fe20008000000 */
[----:B------:R-:W-:Y:S02]  /*29b0*/  USHF.R.U32.HI UR21, URZ, UR21, UR12 ;  /* 0x00000015ff157299 */ /* 0x000fe4000801160c */
[----:B------:R-:W-:Y:S02]  /*29c0*/  USEL UR4, UR55, UR4, !UP0 ;  /* 0x0000000437047287 */ /* 0x000fe4000c000000 */
[----:B------:R-:W-:-:S02]  /*29d0*/  @UP3 USHF.R.U32.HI UR6, URZ, UR9, UR16 ;  /* 0x00000009ff063299 */ /* 0x000fc40008011610 */
[----:B------:R-:W-:Y:S02]  /*29e0*/  UIMAD UR10, UR45, UR5, URZ ;  /* 0x000000052d0a72a4 */ /* 0x000fe4000f8e02ff */
[----:B------:R-:W-:Y:S02]  /*29f0*/  USEL UR5, UR56, UR21, !UP2 ;  /* 0x0000001538057287 */ /* 0x000fe4000d000000 */
[----:B------:R-:W-:Y:S02]  /*2a00*/  UIMAD UR12, UR45, UR6, URZ ;  /* 0x000000062d0c72a4 */ /* 0x000fe4000f8e02ff */
[----:B------:R-:W-:Y:S02]  /*2a10*/  UISETP.GE.AND UP0, UPT, UR4, UR10, UPT ;  /* 0x0000000a0400728c */ /* 0x000fe4000bf06270 */
[----:B------:R-:W-:Y:S02]  /*2a20*/  UIMAD.WIDE.U32 UR10, UR4, UR8, URZ ;  /* 0x00000008040a72a5 */ /* 0x000fe4000f8e00ff */
[----:B------:R-:W-:-:S02]  /*2a30*/  UISETP.GE.OR UP0, UPT, UR5, UR12, UP0 ;  /* 0x0000000c0500728c */ /* 0x000fc40008706670 */
        /* <DEDUP_REMOVED lines=19> */
.L_x_44:
[----:B------:R-:W2:Y:S02]  /*2b70*/  LDCU UR4, c[0x0][0xf30] ;  /* 0x0001e600ff0477ac */ /* 0x000ea40008000800 */
[----:B--2---:R-:W-:-:S09]  /*2b80*/  UISETP.NE.AND UP0, UPT, UR4, 0x1, UPT ;  /* 0x000000010400788c */ /* 0x004fd2000bf05270 */
[----:B------:R-:W-:Y:S05]  /*2b90*/  BRA.U UP0, `(.L_x_45) ;  /* 0x0000000100447547 */ /* 0x000fea000b800000 */
[----:B------:R-:W2:Y:S01]  /*2ba0*/  LDCU.128 UR20, c[0x0][0xf10] ;  /* 0x0001e200ff1477ac */ /* 0x000ea20008000c00 */
[----:B------:R-:W4:Y:S01]  /*2bb0*/  LDCU UR10, c[0x0][0xf0c] ;  /* 0x0001e180ff0a77ac */ /* 0x000f220008000800 */
[----:B------:R-:W1:Y:S01]  /*2bc0*/  LDCU UR6, c[0x0][0xf20] ;  /* 0x0001e400ff0677ac */ /* 0x000e620008000800 */
[----:B--2---:R-:W-:Y:S02]  /*2bd0*/  UIMAD.WIDE.U32 UR8, UR56, UR20, URZ ;  /* 0x00000014380872a5 */ /* 0x004fe4000f8e00ff */
[----:B------:R-:W-:Y:S02]  /*2be0*/  UIMAD.WIDE.U32 UR4, UR55, UR23, URZ ;  /* 0x00000017370472a5 */ /* 0x000fe4000f8e00ff */
[----:B----4-:R-:W-:Y:S02]  /*2bf0*/  UISETP.NE.AND UP2, UPT, UR10, 0x1, UPT ;  /* 0x000000010a00788c */ /* 0x010fe4000bf45270 */
[----:B------:R-:W-:Y:S01]  /*2c00*/  UISETP.NE.AND UP0, UPT, UR22, 0x1, UPT ;  /* 0x000000011600788c */ /* 0x000fe2000bf05270 */
[----:B------:R-:W-:-:S02]  /*2c10*/  UMOV UR8, UR9 ;  /* 0x0000000900087c82 */ /* 0x000fc40008000000 */
[----:B------:R-:W-:Y:S01]  /*2c20*/  UMOV UR4, UR5 ;  /* 0x0000000500047c82 */ /* 0x000fe20008000000 */
[----:B------:R-:W-:Y:S02]  /*2c30*/  USHF.R.U32.HI UR21, URZ, UR21, UR8 ;  /* 0x00000015ff157299 */ /* 0x000fe40008011608 */
[----:B-1----:R-:W-:Y:S02]  /*2c40*/  USHF.R.U32.HI UR4, URZ, UR6, UR4 ;  /* 0x00000006ff047299 */ /* 0x002fe40008011604 */
[----:B------:R-:W-:Y:S02]  /*2c50*/  USEL UR5, UR56, UR21, !UP2 ;  /* 0x0000001538057287 */ /* 0x000fe4000d000000 */
[----:B------:R-:W-:-:S04]  /*2c60*/  USEL UR4, UR55, UR4, !UP0 ;  /* 0x0000000437047287 */ /* 0x000fc8000c000000 */
[----:B------:R-:W-:Y:S02]  /*2c70*/  UIADD3 UR6, UPT, UPT, UR5, -UR4, URZ ;  /* 0x8000000405067290 */ /* 0x000fe4000fffe0ff */
[----:B------:R-:W-:Y:S02]  /*2c80*/  UIADD3 UR4, UPT, UPT, -UR5, UR4, URZ ;  /* 0x0000000405047290 */ /* 0x000fe4000fffe1ff */
[----:B------:R-:W-:Y:S02]  /*2c90*/  UIMAD UR55, UR6, UR22, UR55 ;  /* 0x00000016063772a4 */ /* 0x000fe4000f8e0237 */
[----:B------:R-:W-:-:S12]  /*2ca0*/  UIMAD UR56, UR4, UR10, UR56 ;  /* 0x0000000a043872a4 */ /* 0x000fd8000f8e0238 */
.L_x_45:
[----:B------:R-:W-:Y:S01]  /*2cb0*/  VIADD R11, R11, 0x1 ;  /* 0x000000010b0b7836 */ /* 0x000fe20000000000 */
[----:B------:R-:W-:Y:S02]  /*2cc0*/  R2UR UR5, R142 ;  /* 0x000000008e0572ca */ /* 0x000fe400000e0000 */
[----:B------:R-:W-:Y:S02]  /*2cd0*/  R2UR UR4, R141 ;  /* 0x000000008d0472ca */ /* 0x000fe400000e0000 */
[C---:B------:R-:W-:Y:S02]  /*2ce0*/  ISETP.NE.AND P0, PT, R11.reuse, 0x2, PT ;  /* 0x000000020b00780c */ /* 0x040fe40003f05270 */
[----:B------:R-:W-:Y:S02]  /*2cf0*/  PLOP3.LUT P2, PT, PT, PT, PT, 0x80, 0x8 ;  /* 0x000000000008781c */ /* 0x000fe40003f4f070 */
[----:B------:R-:W-:Y:S02]  /*2d00*/  SEL R3, RZ, 0x1, P0 ;  /* 0x00000001ff037807 */ /* 0x000fe40000000000 */
[----:B------:R-:W-:-:S02]  /*2d10*/  SEL R11, R11, RZ, P0 ;  /* 0x000000ff0b0b7207 */ /* 0x000fc40000000000 */
[----:B------:R-:W-:Y:S01]  /*2d20*/  LOP3.LUT R10, R10, R3, RZ, 0x3c, !PT ;  /* 0x000000030a0a7212 */ /* 0x000fe200078e3cff */
[----:B------:R-:W-:Y:S02]  /*2d30*/  UIADD3 UR20, UPT, UPT, UR56, UR5, URZ ;  /* 0x0000000538147290 */ /* 0x000fe4000fffe0ff */
[----:B------:R-:W-:Y:S01]  /*2d40*/  UIADD3 UR16, UPT, UPT, UR55, UR4, URZ ;  /* 0x0000000437107290 */ /* 0x000fe2000fffe0ff */
[----:B------:R-:W-:Y:S11]  /*2d50*/  BRA.U UP1, `(.L_x_46) ;  /* 0xffffffed017c7547 */ /* 0x000ff6000b83ffff */
[----:B------:R-:W-:Y:S01]  /*2d60*/  UIADD3 UR7, UPT, UPT, UR7, 0x20, URZ ;  /* 0x0000002007077890 */ /* 0x000fe2000fffe0ff */
[----:B------:R-:W-:-:S03]  /*2d70*/  SHF.L.U32 R3, R12, 0x1f, RZ ;  /* 0x0000001f0c037819 */ /* 0x000fc600000006ff */
[----:B------:R-:W-:-:S09]  /*2d80*/  ULEA UR4, UR14, UR7, 0x3 ;  /* 0x000000070e047291 */ /* 0x000fd2000f8e18ff */
[----:B------:R-:W2:Y:S02]  /*2d90*/  SYNCS.PHASECHK.TRANS64.TRYWAIT P0, [UR4], R3 ;  /* 0x00000003ff0075a7 */ /* 0x000ea40008001104 */
[----:B--2---:R-:W-:Y:S05]  /*2da0*/  @!P0 BRA `(.L_x_47) ;  /* 0x0000009800488947 */ /* 0x004fea0003800000 */
.L_x_156:
[----:B------:R-:W-:-:S04]  /*2db0*/  UIADD3 UR4, UPT, UPT, UR14, 0x1, URZ ;  /* 0x000000010e047890 */ /* 0x000fc8000fffe0ff */
[----:B------:R-:W-:-:S04]  /*2dc0*/  UISETP.NE.AND UP0, UPT, UR4, 0x4, UPT ;  /* 0x000000040400788c */ /* 0x000fc8000bf05270 */
[----:B------:R-:W-:Y:S02]  /*2dd0*/  USEL UR6, URZ, 0x1, UP0 ;  /* 0x00000001ff067887 */ /* 0x000fe40008000000 */
[----:B------:R-:W-:-:S04]  /*2de0*/  USEL UR4, UR4, URZ, UP0 ;  /* 0x000000ff04047287 */ /* 0x000fc80008000000 */
[----:B------:R-:W-:Y:S01]  /*2df0*/  ULEA UR5, UR4, UR7, 0x3 ;  /* 0x0000000704057291 */ /* 0x000fe2000f8e18ff */
[----:B------:R-:W-:-:S04]  /*2e00*/  LOP3.LUT R2, R12, UR6, RZ, 0x3c, !PT ;  /* 0x000000060c027c12 */ /* 0x000fc8000f8e3cff */
[----:B-1----:R-:W-:-:S04]  /*2e10*/  SHF.L.U32 R3, R2, 0x1f, RZ ;  /* 0x0000001f02037819 */ /* 0x002fc800000006ff */
[----:B------:R-:W1:Y:S02]  /*2e20*/  SYNCS.PHASECHK.TRANS64.TRYWAIT P0, [UR5], R3 ;  /* 0x00000003ff0075a7 */ /* 0x000e640008001105 */
[----:B-1----:R-:W-:Y:S05]  /*2e30*/  @!P0 BRA `(.L_x_48) ;  /* 0x00000098003c8947 */ /* 0x002fea0003800000 */
.L_x_158:
        /* <DEDUP_REMOVED lines=9> */
.L_x_160:
[----:B------:R-:W-:-:S04]  /*2ed0*/  UIADD3 UR4, UPT, UPT, UR4, 0x1, URZ ;  /* 0x0000000104047890 */ /* 0x000fc8000fffe0ff */
[----:B------:R-:W-:-:S04]  /*2ee0*/  UISETP.NE.AND UP0, UPT, UR4, 0x4, UPT ;  /* 0x000000040400788c */ /* 0x000fc8000bf05270 */
[----:B------:R-:W-:Y:S02]  /*2ef0*/  USEL UR5, URZ, 0x1, UP0 ;  /* 0x00000001ff057887 */ /* 0x000fe40008000000 */
[----:B------:R-:W-:-:S04]  /*2f00*/  USEL UR4, UR4, URZ, UP0 ;  /* 0x000000ff04047287 */ /* 0x000fc80008000000 */
[----:B------:R-:W-:Y:S01]  /*2f10*/  ULEA UR4, UR4, UR7, 0x3 ;  /* 0x0000000704047291 */ /* 0x000fe2000f8e18ff */
[----:B-1----:R-:W-:-:S04]  /*2f20*/  LOP3.LUT R3, R2, UR5, RZ, 0x3c, !PT ;  /* 0x0000000502037c12 */ /* 0x002fc8000f8e3cff */
[----:B------:R-:W-:Y:S01]  /*2f30*/  SHF.L.U32 R3, R3, 0x1f, RZ ;  /* 0x0000001f03037819 */ /* 0x000fe200000006ff */
[----:B------:R-:W-:-:S07]  /*2f40*/  IMAD.U32 R0, RZ, RZ, UR4 ;  /* 0x00000004ff007e24 */ /* 0x000fce000f8e00ff */
.L_x_50:
[----:B-1----:R1:W2:Y:S02]  /*2f50*/  SYNCS.PHASECHK.TRANS64.TRYWAIT P0, [R0+URZ], R3 ;  /* 0x00000003000075a7 */ /* 0x0022a400080011ff */
[----:B--2---:R-:W-:Y:S05]  /*2f60*/  @!P0 NANOSLEEP.SYNCS 0x989680 ;  /* 0x009896800000895d */ /* 0x004fea0003900000 */
[----:B------:R-:W2:Y:S02]  /*2f70*/  @!P0 SYNCS.PHASECHK.TRANS64 P0, [R0+URZ], R3 ;  /* 0x00000003000085a7 */ /* 0x000ea400080010ff */
[----:B--2---:R-:W-:Y:S05]  /*2f80*/  @P0 EXIT ;  /* 0x000000000000094d */ /* 0x004fea0003800000 */
[----:B------:R-:W-:Y:S05]  /*2f90*/  BRA `(.L_x_50) ;  /* 0xfffffffc00ec7947 */ /* 0x000fea000383ffff */
.L_x_22:
[----:B------:R-:W1:Y:S02]  /*2fa0*/  S2UR UR4, SR_CgaCtaId ;  /* 0x00000000000479c3 */ /* 0x000e640000008800 */
[----:B-1----:R-:W-:-:S04]  /*2fb0*/  UISETP.NE.AND UP0, UPT, UR4, URZ, UPT ;  /* 0x000000ff0400728c */ /* 0x002fc8000bf05270 */
[----:B------:R-:W-:-:S09]  /*2fc0*/  UISETP.NE.OR UP0, UPT, UR17, 0x1, UP0 ;  /* 0x000000011100788c */ /* 0x000fd20008705670 */
[----:B------:R-:W-:Y:S05]  /*2fd0*/  BRA.U UP0, `(.L_x_51) ;  /* 0x00000005004c7547 */ /* 0x000fea000b800000 */
[----:B------:R-:W1:Y:S01]  /*2fe0*/  S2UR UR5, SR_CgaCtaId ;  /* 0x00000000000579c3 */ /* 0x000e620000008800 */
[----:B------:R-:W-:Y:S01]  /*2ff0*/  UMOV UR4, 0x400 ;  /* 0x0000040000047882 */ /* 0x000fe20000000000 */
[----:B------:R-:W-:Y:S01]  /*3000*/  ISETP.GE.U32.AND P2, PT, R3, 0x4, PT ;  /* 0x000000040300780c */ /* 0x000fe20003f46070 */
[----:B------:R-:W-:Y:S01]  /*3010*/  IMAD.MOV.U32 R12, RZ, RZ, 0x1 ;  /* 0x00000001ff0c7424 */ /* 0x000fe200078e00ff */
[----:B------:R-:W-:Y:S02]  /*3020*/  CS2R R10, SRZ ;  /* 0x00000000000a7805 */ /* 0x000fe4000001ff00 */
[----:B------:R-:W-:Y:S01]  /*3030*/  CS2R R8, SRZ ;  /* 0x0000000000087805 */ /* 0x000fe2000001ff00 */
[----:B-1----:R-:W-:-:S03]  /*3040*/  ULEA UR6, UR5, UR4, 0x18 ;  /* 0x0000000405067291 */ /* 0x002fc6000f8ec0ff */
[----:B------:R-:W-:-:S09]  /*3050*/  UMOV UR5, URZ ;  /* 0x000000ff00057c82 */ /* 0x000fd20008000000 */
.L_x_55:
[----:B------:R-:W-:Y:S02]  /*3060*/  LEA R0, R8, UR6, 0x3 ;  /* 0x0000000608007c11 */ /* 0x000fe4000f8e18ff */
[----:B------:R-:W-:-:S03]  /*3070*/  SHF.L.U32 R5, R9, 0x1f, RZ ;  /* 0x0000001f09057819 */ /* 0x000fc600000006ff */
[----:B------:R-:W-:Y:S01]  /*3080*/  VIADD R4, R0, 0xd0 ;  /* 0x000000d000047836 */ /* 0x000fe20000000000 */
[----:B------:R-:W1:Y:S02]  /*3090*/  SYNCS.PHASECHK.TRANS64.TRYWAIT P0, [R0+URZ+0xc0], R5 ;  /* 0x0000c005000075a7 */ /* 0x000e6400080011ff */
[----:B-1----:R-:W-:Y:S05]  /*30a0*/  @!P0 BRA `(.L_x_52) ;  /* 0x0000009400d08947 */ /* 0x002fea0003800000 */
.L_x_161:
[----:B------:R-:W-:Y:S01]  /*30b0*/  ULEA UR4, UR5, UR6, 0x3 ;  /* 0x0000000605047291 */ /* 0x000fe2000f8e18ff */
[----:B------:R-:W-:Y:S01]  /*30c0*/  PRMT R4, RZ, 0x654, R4 ;  /* 0x00000654ff047816 */ /* 0x000fe20000000004 */
[----:B-1----:R-:W-:Y:S01]  /*30d0*/  @!P2 IMAD.MOV.U32 R5, RZ, RZ, 0x10 ;  /* 0x00000010ff05a424 */ /* 0x002fe200078e00ff */
[----:B------:R-:W-:Y:S01]  /*30e0*/  SHF.L.U32 R7, R12, 0x1f, RZ ;  /* 0x0000001f0c077819 */ /* 0x000fe200000006ff */
[----:B------:R-:W-:Y:S01]  /*30f0*/  UIADD3 UR7, UPT, UPT, UR4, 0x90, URZ ;  /* 0x0000009004077890 */ /* 0x000fe2000fffe0ff */
[----:B------:R1:W-:Y:S05]  /*3100*/  SYNCS.ARRIVE.TRANS64.RED.A1T0 RZ, [R4+URZ], RZ ;  /* 0x000000ff04ff79a7 */ /* 0x0003ea00081004ff */
[----:B------:R-:W-:Y:S01]  /*3110*/  IMAD.U32 R0, RZ, RZ, UR7 ;  /* 0x00000007ff007e24 */ /* 0x000fe2000f8e00ff */
[----:B------:R-:W2:Y:S04]  /*3120*/  SYNCS.PHASECHK.TRANS64.TRYWAIT P0, [UR4+0xa0], R7 ;  /* 0x0000a007ff0075a7 */ /* 0x000ea80008001104 */
[----:B------:R-:W-:Y:S01]  /*3130*/  PRMT R13, R3, 0x654, R0 ;  /* 0x00000654030d7816 */ /* 0x000fe20000000000 */
[----:B-12---:R-:W-:Y:S06]  /*3140*/  @!P0 BRA `(.L_x_53) ;  /* 0x0000009400bc8947 */ /* 0x006fec0003800000 */
.L_x_163:
[----:B------:R-:W-:Y:S01]  /*3150*/  ULEA UR8, UR5, UR6, 0x4 ;  /* 0x0000000605087291 */ /* 0x000fe2000f8e20ff */
[----:B------:R-:W-:Y:S01]  /*3160*/  SEL R2, R13, R2, !P2 ;  /* 0x000000020d027207 */ /* 0x000fe20005000000 */
[----:B------:R-:W-:Y:S01]  /*3170*/  UIADD3 UR9, UPT, UPT, UR4, 0x90, URZ ;  /* 0x0000009004097890 */ /* 0x000fe2000fffe0ff */
[----:B-1----:R-:W-:Y:S01]  /*3180*/  LEA R0, R11, UR6, 0x3 ;  /* 0x000000060b007c11 */ /* 0x002fe2000f8e18ff */
[----:B------:R-:W-:Y:S01]  /*3190*/  UIADD3 UR8, UPT, UPT, UR8, 0xf0, URZ ;  /* 0x000000f008087890 */ /* 0x000fe2000fffe0ff */
[----:B------:R1:W-:Y:S01]  /*31a0*/  @!P2 SYNCS.ARRIVE.TRANS64.RED RZ, [R2+URZ], R5 ;  /* 0x0000000502ffa9a7 */ /* 0x0003e200080004ff */
[----:B------:R-:W-:Y:S01]  /*31b0*/  UIADD3 UR4, UPT, UPT, UR5, 0x1, URZ ;  /* 0x0000000105047890 */ /* 0x000fe2000fffe0ff */
[----:B------:R-:W-:-:S03]  /*31c0*/  VIADD R8, R8, 0x1 ;  /* 0x0000000108087836 */ /* 0x000fc60000000000 */
[----:B------:R-:W-:Y:S02]  /*31d0*/  UISETP.NE.AND UP0, UPT, UR4, 0x2, UPT ;  /* 0x000000020400788c */ /* 0x000fe4000bf05270 */
[----:B------:R-:W-:Y:S01]  /*31e0*/  ISETP.NE.AND P0, PT, R8, 0x2, PT ;  /* 0x000000020800780c */ /* 0x000fe20003f05270 */
[----:B------:R-:W-:Y:S06]  /*31f0*/  UGETNEXTWORKID.BROADCAST [UR8], [UR9] ;  /* 0x00000000080073ca */ /* 0x000fec0008000100 */
[----:B------:R-:W-:Y:S02]  /*3200*/  USEL UR7, URZ, 0x1, UP0 ;  /* 0x00000001ff077887 */ /* 0x000fe40008000000 */
[----:B------:R-:W-:-:S04]  /*3210*/  USEL UR5, UR4, URZ, UP0 ;  /* 0x000000ff04057287 */ /* 0x000fc80008000000 */
[----:B------:R-:W-:Y:S02]  /*3220*/  LOP3.LUT R12, R12, UR7, RZ, 0x3c, !PT ;  /* 0x000000070c0c7c12 */ /* 0x000fe4000f8e3cff */
[----:B-1----:R-:W-:-:S04]  /*3230*/  SHF.L.U32 R5, R10, 0x1f, RZ ;  /* 0x0000001f0a057819 */ /* 0x002fc800000006ff */
[----:B------:R-:W1:Y:S02]  /*3240*/  SYNCS.PHASECHK.TRANS64.TRYWAIT P1, [R0+URZ+0x90], R5 ;  /* 0x00009005000075a7 */ /* 0x000e6400080211ff */
[----:B-1----:R-:W-:Y:S05]  /*3250*/  @!P1 BRA `(.L_x_54) ;  /* 0x0000009400909947 */ /* 0x002fea0003800000 */
.L_x_164:
[C---:B------:R-:W-:Y:S01]  /*3260*/  LEA R4, R11.reuse, UR6, 0x4 ;  /* 0x000000060b047c11 */ /* 0x040fe2000f8e20ff */
[----:B-1----:R-:W-:Y:S01]  /*3270*/  VIADD R0, R0, 0xa0 ;  /* 0x000000a000007836 */ /* 0x002fe20000000000 */
[----:B------:R-:W-:Y:S01]  /*3280*/  SEL R8, R8, RZ, P0 ;  /* 0x000000ff08087207 */ /* 0x000fe20000000000 */
[----:B------:R-:W-:-:S03]  /*3290*/  VIADD R11, R11, 0x1 ;  /* 0x000000010b0b7836 */ /* 0x000fc60000000000 */
[----:B------:R-:W1:Y:S01]  /*32a0*/  LDS.128 R4, [R4+0xf0] ;  /* 0x0000f00004047984 */ /* 0x000e620000000c00 */
[----:B------:R-:W-:Y:S02]  /*32b0*/  PRMT R0, RZ, 0x654, R0 ;  /* 0x00000654ff007816 */ /* 0x000fe40000000000 */
[C---:B------:R-:W-:Y:S01]  /*32c0*/  ISETP.NE.AND P1, PT, R11.reuse, 0x2, PT ;  /* 0x000000020b00780c */ /* 0x040fe20003f25270 */
[----:B------:R-:W-:Y:S01]  /*32d0*/  @!PT LDS RZ, [RZ] ;  /* 0x00000000fffff984 */ /* 0x000fe20000000800 */
[----:B------:R-:W-:Y:S01]  /*32e0*/  @!PT LDS RZ, [RZ] ;  /* 0x00000000fffff984 */ /* 0x000fe20000000800 */
[----:B------:R-:W-:Y:S01]  /*32f0*/  @!PT LDS RZ, [RZ] ;  /* 0x00000000fffff984 */ /* 0x000fe20000000800 */
[----:B------:R-:W-:Y:S01]  /*3300*/  @!PT LDS RZ, [RZ] ;  /* 0x00000000fffff984 */ /* 0x000fe20000000800 */
[----:B------:R2:W-:Y:S06]  /*3310*/  MEMBAR.ALL.CTA ;  /* 0x0000000000007992 */ /* 0x0005ec0000008000 */
[----:B--2---:R-:W2:Y:S01]  /*3320*/  FENCE.VIEW.ASYNC.S ;  /* 0x00000000000073c6 */ /* 0x004ea20000000000 */
[----:B------:R-:W-:Y:S01]  /*3330*/  SEL R11, R11, RZ, P1 ;  /* 0x000000ff0b0b7207 */ /* 0x000fe20000800000 */
[----:B--2---:R2:W-:Y:S01]  /*3340*/  SYNCS.ARRIVE.TRANS64.RED.A1T0 RZ, [R0+URZ], RZ ;  /* 0x000000ff00ff79a7 */ /* 0x0045e200081004ff */
[----:B-1----:R-:W-:-:S02]  /*3350*/  LOP3.LUT P3, RZ, R6, 0x1, RZ, 0xc0, !PT ;  /* 0x0000000106ff7812 */ /* 0x002fc4000786c0ff */
[----:B------:R-:W-:-:S04]  /*3360*/  SEL R5, RZ, 0x1, P1 ;  /* 0x00000001ff057807 */ /* 0x000fc80000800000 */
[----:B------:R-:W-:Y:S02]  /*3370*/  LOP3.LUT R10, R10, R5, RZ, 0x3c, !PT ;  /* 0x000000050a0a7212 */ /* 0x000fe400078e3cff */
[----:B--2---:R-:W-:-:S04]  /*3380*/  SEL R0, RZ, 0x1, P0 ;  /* 0x00000001ff007807 */ /* 0x004fc80000000000 */
[----:B------:R-:W-:Y:S01]  /*3390*/  LOP3.LUT R9, R9, R0, RZ, 0x3c, !PT ;  /* 0x0000000009097212 */ /* 0x000fe200078e3cff */
[----:B------:R-:W-:Y:S06]  /*33a0*/  @P3 BRA `(.L_x_55) ;  /* 0xfffffffc002c3947 */ /* 0x000fec000383ffff */
[----:B------:R-:W-:Y:S01]  /*33b0*/  ULEA UR4, UR5, UR6, 0x3 ;  /* 0x0000000605047291 */ /* 0x000fe2000f8e18ff */
[----:B------:R-:W-:-:S08]  /*33c0*/  SHF.L.U32 R3, R12, 0x1f, RZ ;  /* 0x0000001f0c037819 */ /* 0x000fd000000006ff */
[----:B------:R-:W1:Y:S02]  /*33d0*/  SYNCS.PHASECHK.TRANS64 P0, [UR4+0xa0], R3 ;  /* 0x0000a003ff0075a7 */ /* 0x000e640008001004 */
[----:B-1----:R-:W-:Y:S05]  /*33e0*/  @P0 BRA `(.L_x_56) ;  /* 0x0000000000080947 */ /* 0x002fea0003800000 */
[----:B------:R-:W1:Y:S02]  /*33f0*/  SYNCS.PHASECHK.TRANS64.TRYWAIT P0, [UR4+0xa0], R3 ;  /* 0x0000a003ff0075a7 */ /* 0x000e640008001104 */
[----:B-1----:R-:W-:Y:S05]  /*3400*/  @!P0 BRA `(.L_x_57) ;  /* 0x0000009400388947 */ /* 0x002fea0003800000 */
.L_x_56:
[----:B------:R-:W-:-:S04]  /*3410*/  UIADD3 UR7, UPT, UPT, UR5, 0x1, URZ ;  /* 0x0000000105077890 */ /* 0x000fc8000fffe0ff */
[----:B------:R-:W-:-:S04]  /*3420*/  UISETP.NE.AND UP0, UPT, UR7, 0x2, UPT ;  /* 0x000000020700788c */ /* 0x000fc8000bf05270 */
[----:B------:R-:W-:Y:S02]  /*3430*/  USEL UR8, URZ, 0x1, UP0 ;  /* 0x00000001ff087887 */ /* 0x000fe40008000000 */
[----:B------:R-:W-:-:S04]  /*3440*/  USEL UR7, UR7, URZ, UP0 ;  /* 0x000000ff07077287 */ /* 0x000fc80008000000 */
[----:B------:R-:W-:Y:S01]  /*3450*/  ULEA UR7, UR7, UR6, 0x3 ;  /* 0x0000000607077291 */ /* 0x000fe2000f8e18ff */
[----:B-1----:R-:W-:-:S04]  /*3460*/  LOP3.LUT R3, R12, UR8, RZ, 0x3c, !PT ;  /* 0x000000080c037c12 */ /* 0x002fc8000f8e3cff */
[----:B------:R-:W-:-:S04]  /*3470*/  SHF.L.U32 R0, R3, 0x1f, RZ ;  /* 0x0000001f03007819 */ /* 0x000fc800000006ff */
[----:B------:R-:W1:Y:S02]  /*3480*/  SYNCS.PHASECHK.TRANS64 P0, [UR7+0xa0], R0 ;  /* 0x0000a000ff0075a7 */ /* 0x000e640008001007 */
[----:B-1----:R-:W-:Y:S05]  /*3490*/  @P0 EXIT ;  /* 0x000000000000094d */ /* 0x002fea0003800000 */
[----:B------:R-:W-:Y:S02]  /*34a0*/  SHF.L.U32 R3, R3, 0x1f, RZ ;  /* 0x0000001f03037819 */ /* 0x000fe400000006ff */
[----:B------:R-:W-:-:S07]  /*34b0*/  MOV R0, UR7 ;  /* 0x0000000700007c02 */ /* 0x000fce0008000f00 */
.L_x_58:
[----:B-1----:R1:W2:Y:S02]  /*34c0*/  SYNCS.PHASECHK.TRANS64.TRYWAIT P0, [R0+URZ+0xa0], R3 ;  /* 0x0000a003000075a7 */ /* 0x0022a400080011ff */
[----:B--2---:R-:W-:Y:S05]  /*34d0*/  @!P0 NANOSLEEP.SYNCS 0x989680 ;  /* 0x009896800000895d */ /* 0x004fea0003900000 */
[----:B------:R-:W2:Y:S02]  /*34e0*/  @!P0 SYNCS.PHASECHK.TRANS64 P0, [R0+URZ+0xa0], R3 ;  /* 0x0000a003000085a7 */ /* 0x000ea400080010ff */
[----:B--2---:R-:W-:Y:S05]  /*34f0*/  @P0 EXIT ;  /* 0x000000000000094d */ /* 0x004fea0003800000 */
[----:B------:R-:W-:Y:S05]  /*3500*/  BRA `(.L_x_58) ;  /* 0xfffffffc00ec7947 */ /* 0x000fea000383ffff */
.L_x_51:
[----:B------:R-:W-:Y:S05]  /*3510*/  BRA.U UP4, `(.L_x_59) ;  /* 0x0000001504b87547 */ /* 0x000fea000b800000 */
[----:B------:R-:W1:Y:S01]  /*3520*/  S2UR UR7, SR_CgaCtaId ;  /* 0x00000000000779c3 */ /* 0x000e620000008800 */
[----:B------:R-:W-:Y:S01]  /*3530*/  UMOV UR4, 0x40 ;  /* 0x0000004000047882 */ /* 0x000fe20000000000 */
[----:B------:R-:W-:Y:S01]  /*3540*/  NOP ;  /* 0x0000000000007918 */ /* 0x000fe20000000000 */
[----:B------:R-:W-:Y:S01]  /*3550*/  UMOV UR6, 0x400 ;  /* 0x0000040000067882 */ /* 0x000fe20000000000 */
[----:B-1----:R-:W-:Y:S02]  /*3560*/  ULEA UR5, UR7, UR4, 0x18 ;  /* 0x0000000407057291 */ /* 0x002fe4000f8ec0ff */
[----:B------:R-:W-:-:S07]  /*3570*/  ULEA UR6, UR7, UR6, 0x18 ;  /* 0x0000000607067291 */ /* 0x000fce000f8ec0ff */
[----:B------:R-:W1:Y:S02]  /*3580*/  LDS.U8 R3, [UR5+0x1c] ;  /* 0x00001c05ff037984 */ /* 0x000e640008000000 */
[----:B-1----:R-:W-:-:S13]  /*3590*/  ISETP.NE.AND P0, PT, R3, RZ, PT ;  /* 0x000000ff0300720c */ /* 0x002fda0003f05270 */
[----:B------:R-:W-:Y:S05]  /*35a0*/  @P0 BRA `(.L_x_60) ;  /* 0x0000000400100947 */ /* 0x000fea0003800000 */
[----:B------:R-:W1:Y:S01]  /*35b0*/  S2UR UR4, SR_CgaCtaId ;  /* 0x00000000000479c3 */ /* 0x000e620000008800 */
[----:B------:R-:W-:Y:S02]  /*35c0*/  UISETP.NE.U32.AND UP1, UPT, UR28, 0x1, UPT ;  /* 0x000000011c00788c */ /* 0x000fe4000bf25070 */
[----:B------:R-:W-:Y:S02]  /*35d0*/  UIADD3 UR7, UPT, UPT, UR5, 0x8, URZ ;  /* 0x0000000805077890 */ /* 0x000fe4000fffe0ff */
[----:B-1----:R-:W-:-:S05]  /*35e0*/  ULOP3.LUT UR8, UR4, 0x1, URZ, 0x3c, !UPT ;  /* 0x0000000104087892 */ /* 0x002fca000f8e3cff */
[----:B------:R-:W-:Y:S07]  /*35f0*/  BRA.U !UP1, `(.L_x_61) ;  /* 0x00000001099c7547 */ /* 0x000fee000b800000 */
[----:B------:R-:W-:Y:S01]  /*3600*/  ELECT P0, URZ, PT ;  /* 0x0000000000ff782f */ /* 0x000fe20003800000 */
[----:B------:R-:W-:-:S12]  /*3610*/  BSSY B0, `(.L_x_61) ;  /* 0x0000025000007945 */ /* 0x000fd80003800000 */
[----:B------:R-:W-:Y:S05]  /*3620*/  @!P0 BRA `(.L_x_62) ;  /* 0x00000000008c8947 */ /* 0x000fea0003800000 */
[----:B------:R-:W-:-:S05]  /*3630*/  UMOV UR4, 0x10 ;  /* 0x0000001000047882 */ /* 0x000fca0000000000 */
[----:B------:R-:W-:Y:S04]  /*3640*/  DEPBAR.LE SB1, 0x36 ;  /* 0x00009d800000791a */ /* 0x000fe80000000000 */
[----:B------:R-:W1:Y:S02]  /*3650*/  UTCATOMSWS.2CTA.FIND_AND_SET.ALIGN UP0, UR4, UR4 ;  /* 0x00000004000475e3 */ /* 0x000e640008200800 */
[----:B-1----:R-:W-:Y:S01]  /*3660*/  MOV R10, UR4 ;  /* 0x00000004000a7c02 */ /* 0x002fe20008000f00 */
[----:B------:R-:W-:Y:S06]  /*3670*/  BRA.U UP0, `(.L_x_63) ;  /* 0x0000000100187547 */ /* 0x000fec000b800000 */
.L_x_64:
[----:B------:R-:W-:Y:S05]  /*3680*/  NANOSLEEP 0x64 ;  /* 0x000000640000795d */ /* 0x000fea0003800000 */
[----:B------:R-:W-:-:S05]  /*3690*/  UMOV UR4, 0x10 ;  /* 0x0000001000047882 */ /* 0x000fca0000000000 */
[----:B------:R-:W-:Y:S04]  /*36a0*/  DEPBAR.LE SB1, 0x36 ;  /* 0x00009d800000791a */ /* 0x000fe80000000000 */
[----:B------:R-:W1:Y:S02]  /*36b0*/  UTCATOMSWS.2CTA.FIND_AND_SET.ALIGN UP0, UR4, UR4 ;  /* 0x00000004000475e3 */ /* 0x000e640008200800 */
[----:B-1----:R-:W-:Y:S01]  /*36c0*/  MOV R10, UR4 ;  /* 0x00000004000a7c02 */ /* 0x002fe20008000f00 */
[----:B------:R-:W-:Y:S05]  /*36d0*/  BRA.U !UP0, `(.L_x_64) ;  /* 0xfffffffd08e87547 */ /* 0x000fea000b83ffff */
.L_x_63:
[----:B------:R-:W1:Y:S01]  /*36e0*/  LDS R6, [UR5+0x10] ;  /* 0x00001005ff067984 */ /* 0x000e620008000800 */
[----:B------:R-:W-:Y:S01]  /*36f0*/  IMAD.U32 R3, RZ, RZ, UR6 ;  /* 0x00000006ff037e24 */ /* 0x000fe2000f8e00ff */
[----:B------:R-:W-:-:S03]  /*3700*/  MOV R4, UR8 ;  /* 0x0000000800047c02 */ /* 0x000fc60008000f00 */
[----:B------:R-:W-:Y:S01]  /*3710*/  VIADD R3, R3, 0x110 ;  /* 0x0000011003037836 */ /* 0x000fe20000000000 */
[----:B-1----:R-:W-:-:S04]  /*3720*/  SHF.L.U32 R6, R6, 0x1f, RZ ;  /* 0x0000001f06067819 */ /* 0x002fc800000006ff */
[----:B------:R-:W1:Y:S02]  /*3730*/  SYNCS.PHASECHK.TRANS64.TRYWAIT P0, [UR5+0x8], R6 ;  /* 0x00000806ff0075a7 */ /* 0x000e640008001105 */
[----:B-1----:R-:W-:Y:S05]  /*3740*/  @P0 BRA `(.L_x_65) ;  /* 0x0000000000080947 */ /* 0x002fea0003800000 */
[----:B------:R-:W1:Y:S02]  /*3750*/  SYNCS.PHASECHK.TRANS64.TRYWAIT P0, [UR5+0x8], R6 ;  /* 0x00000806ff0075a7 */ /* 0x000e640008001105 */
[----:B-1----:R-:W-:Y:S05]  /*3760*/  @!P0 BRA `(.L_x_66) ;  /* 0x0000009000788947 */ /* 0x002fea0003800000 */
.L_x_65:
[----:B------:R-:W-:Y:S01]  /*3770*/  PRMT R4, R4, 0x654, R3 ;  /* 0x0000065404047816 */ /* 0x000fe20000000003 */
[----:B------:R-:W-:Y:S01]  /*3780*/  HFMA2 R3, -RZ, RZ, 0, 5.9604644775390625e-08 ;  /* 0x00000001ff037431 */ /* 0x000fe200000001ff */
[----:B------:R-:W-:Y:S01]  /*3790*/  UPRMT UR4, UR8, 0x654, UR7 ;  /* 0x0000065408047896 */ /* 0x000fe20008000007 */
[----:B------:R-:W-:Y:S02]  /*37a0*/  IMAD.MOV.U32 R7, RZ, RZ, 0xffff ;  /* 0x0000ffffff077424 */ /* 0x000fe400078e00ff */
[----:B-1----:R-:W-:Y:S02]  /*37b0*/  IMAD.MOV.U32 R6, RZ, RZ, 0x4 ;  /* 0x00000004ff067424 */ /* 0x002fe400078e00ff */
[----:B------:R-:W-:Y:S01]  /*37c0*/  IMAD.SHL.U32 R9, R10, 0x20, RZ ;  /* 0x000000200a097824 */ /* 0x000fe200078e00ff */
[----:B------:R-:W-:Y:S02]  /*37d0*/  MOV R5, UR4 ;  /* 0x0000000400057c02 */ /* 0x000fe40008000f00 */
[-C--:B------:R-:W-:Y:S01]  /*37e0*/  SHF.L.U32 R8, R7, R10.reuse, RZ ;  /* 0x0000000a07087219 */ /* 0x080fe200000006ff */
[----:B------:R1:W-:Y:S01]  /*37f0*/  SYNCS.ARRIVE.TRANS64.RED RZ, [UR4], R6 ;  /* 0x00000006ffff79a7 */ /* 0x0003e20008000404 */
[----:B------:R-:W-:Y:S01]  /*3800*/  SHF.L.U32 R7, R3, R10, RZ ;  /* 0x0000000a03077219 */ /* 0x000fe200000006ff */
[----:B------:R1:W-:Y:S04]  /*3810*/  STS [UR6+0x110], R9 ;  /* 0x00011009ff007988 */ /* 0x0003e80008000806 */
[----:B------:R1:W-:Y:S04]  /*3820*/  STAS [R4.64], R10 ;  /* 0x0000000a04007dbd */ /* 0x0003e8000c0008ff */
[----:B------:R1:W-:Y:S04]  /*3830*/  ATOMS.OR RZ, [UR5+0x14], R8 ;  /* 0x00001408ffff798c */ /* 0x0003e8000b000005 */
[----:B------:R1:W-:Y:S04]  /*3840*/  ATOMS.OR RZ, [UR5+0x18], R7 ;  /* 0x00001807ffff798c */ /* 0x0003e8000b000005 */
[----:B------:R1:W-:Y:S02]  /*3850*/  ATOMS.XOR RZ, [UR5+0x10], R3 ;  /* 0x00001003ffff798c */ /* 0x0003e4000b800005 */
.L_x_62:
[----:B------:R-:W-:Y:S05]  /*3860*/  BSYNC B0 ;  /* 0x0000000000007941 */ /* 0x000fea0003800000 */
.L_x_61:
[----:B------:R-:W-:Y:S05]  /*3870*/  BRA.U UP1, `(.L_x_67) ;  /* 0x00000001016c7547 */ /* 0x000fea000b800000 */
[----:B------:R-:W-:-:S03]  /*3880*/  UMOV UR4, 0xffffffff ;  /* 0xffffffff00047882 */ /* 0x000fc60000000000 */
[----:B------:R-:W-:Y:S05]  /*3890*/  BRA.DIV UR4, `(.L_x_68) ;  /* 0x0000009204447947 */ /* 0x000fea000b800000 */
[----:B------:R-:W-:-:S13]  /*38a0*/  ELECT P6, URZ, PT ;  /* 0x0000000000ff782f */ /* 0x000fda00038c0000 */
.L_x_168:
[----:B------:R-:W-:Y:S05]  /*38b0*/  @!P6 BRA `(.L_x_67) ;  /* 0x00000000005ce947 */ /* 0x000fea0003800000 */
[----:B-1----:R-:W1:Y:S02]  /*38c0*/  LDS R4, [UR5+0x10] ;  /* 0x00001005ff047984 */ /* 0x002e640008000800 */
[----:B-1----:R-:W-:-:S04]  /*38d0*/  SHF.L.U32 R4, R4, 0x1f, RZ ;  /* 0x0000001f04047819 */ /* 0x002fc800000006ff */
[----:B------:R-:W1:Y:S02]  /*38e0*/  SYNCS.PHASECHK.TRANS64.TRYWAIT P0, [UR5+0x8], R4 ;  /* 0x00000804ff0075a7 */ /* 0x000e640008001105 */
[----:B-1----:R-:W-:Y:S05]  /*38f0*/  @P0 BRA `(.L_x_69) ;  /* 0x0000000000080947 */ /* 0x002fea0003800000 */
[----:B------:R-:W1:Y:S02]  /*3900*/  SYNCS.PHASECHK.TRANS64.TRYWAIT P0, [UR5+0x8], R4 ;  /* 0x00000804ff0075a7 */ /* 0x000e640008001105 */
[----:B-1----:R-:W-:Y:S05]  /*3910*/  @!P0 BRA `(.L_x_70) ;  /* 0x0000009000448947 */ /* 0x002fea0003800000 */
.L_x_69:
[----:B------:R-:W2:Y:S01]  /*3920*/  LDS R6, [UR6+0x110] ;  /* 0x00011006ff067984 */ /* 0x000ea20008000800 */
[----:B-1----:R-:W-:Y:S02]  /*3930*/  HFMA2 R3, -RZ, RZ, 0, 5.9604644775390625e-08 ;  /* 0x00000001ff037431 */ /* 0x002fe400000001ff */
[----:B------:R-:W-:Y:S01]  /*3940*/  IMAD.MOV.U32 R4, RZ, RZ, 0xffff ;  /* 0x0000ffffff047424 */ /* 0x000fe200078e00ff */
[----:B------:R-:W-:Y:S01]  /*3950*/  UPRMT UR4, UR8, 0x654, UR7 ;  /* 0x0000065408047896 */ /* 0x000fe20008000007 */
[----:B--2---:R-:W-:-:S03]  /*3960*/  IMAD.SHL.U32 R5, R6, 0x20, RZ ;  /* 0x0000002006057824 */ /* 0x004fc600078e00ff */
[-C--:B------:R-:W-:Y:S02]  /*3970*/  SHF.L.U32 R4, R4, R6.reuse, RZ ;  /* 0x0000000604047219 */ /* 0x080fe400000006ff */
[----:B------:R-:W-:Y:S01]  /*3980*/  SHF.L.U32 R6, R3, R6, RZ ;  /* 0x0000000603067219 */ /* 0x000fe200000006ff */
[----:B------:R2:W-:Y:S04]  /*3990*/  STS [UR6+0x110], R5 ;  /* 0x00011005ff007988 */ /* 0x0005e80008000806 */
[----:B------:R2:W-:Y:S04]  /*39a0*/  ATOMS.OR RZ, [UR5+0x14], R4 ;  /* 0x00001404ffff798c */ /* 0x0005e8000b000005 */
[----:B------:R2:W-:Y:S01]  /*39b0*/  ATOMS.OR RZ, [UR5+0x18], R6 ;  /* 0x00001806ffff798c */ /* 0x0005e2000b000005 */
[----:B------:R-:W-:Y:S03]  /*39c0*/  SYNCS.ARRIVE.TRANS64.RED.A1T0 RZ, [UR4], RZ ;  /* 0x000000ffffff79a7 */ /* 0x000fe60008100404 */
[----:B------:R2:W-:Y:S01]  /*39d0*/  ATOMS.XOR RZ, [UR5+0x10], R3 ;  /* 0x00001003ffff798c */ /* 0x0005e2000b800005 */
[----:B------:R-:W-:Y:S05]  /*39e0*/  BRA `(.L_x_67) ;  /* 0x0000000000107947 */ /* 0x000fea0003800000 */
.L_x_60:
[----:B------:R-:W-:Y:S02]  /*39f0*/  MOV R3, 0xffffffff ;  /* 0xffffffff00037802 */ /* 0x000fe40000000f00 */
[----:B------:R-:W-:-:S03]  /*3a00*/  MOV R4, 0x3a30 ;  /* 0x00003a3000047802 */ /* 0x000fc60000000f00 */
[----:B------:R1:W-:Y:S04]  /*3a10*/  STS [UR6+0x110], R3 ;  /* 0x00011003ff007988 */ /* 0x0003e80008000806 */
[----:B-1---5:R-:W-:Y:S05]  /*3a20*/  CALL.REL.NOINC `($__internal_1_$__cuda_sm10x_tcgen05_guardrail_trap_phase_invalid_during_alloc) ;  /* 0x0000009400ec7944 */ /* 0x022fea0003c00000 */
.L_x_67:
[----:B------:R-:W-:Y:S05]  /*3a30*/  WARPSYNC.ALL ;  /* 0x0000000000007948 */ /* 0x000fea0003800000 */
[----:B------:R-:W3:Y:S01]  /*3a40*/  S2UR UR4, SR_CgaCtaId ;  /* 0x00000000000479c3 */ /* 0x000ee20000008800 */
[----:B------:R-:W-:Y:S01]  /*3a50*/  UMOV UR33, 0x400 ;  /* 0x0000040000217882 */ /* 0x000fe20000000000 */
[----:B------:R-:W-:-:S06]  /*3a60*/  NOP ;  /* 0x0000000000007918 */ /* 0x000fcc0000000000 */
[----:B------:R-:W-:Y:S06]  /*3a70*/  BAR.ARV 0x6, 0xa0 ;  /* 0x0182800000007b1d */ /* 0x000fec0000002000 */
[----:B------:R-:W4:Y:S01]  /*3a80*/  LDCU UR12, c[0x0][0x38c] ;  /* 0x00007180ff0c77ac */ /* 0x000f220008000800 */
[----:B------:R-:W-:Y:S02]  /*3a90*/  LOP3.LUT R0, R0, 0xffff, RZ, 0xc0, !PT ;  /* 0x0000ffff00007812 */ /* 0x000fe400078ec0ff */
[----:B-1----:R-:W-:Y:S01]  /*3aa0*/  CS2R R8, SRZ ;  /* 0x0000000000087805 */ /* 0x002fe2000001ff00 */
[----:B------:R-:W-:Y:S01]  /*3ab0*/  UMOV UR54, 0x1 ;  /* 0x0000000100367882 */ /* 0x000fe20000000000 */
[----:B------:R-:W-:Y:S01]  /*3ac0*/  R2UR UR64, R0 ;  /* 0x00000000004072ca */ /* 0x000fe200000e0000 */
[----:B------:R-:W-:Y:S01]  /*3ad0*/  UISETP.NE.AND UP3, UPT, UR28, URZ, UPT ;  /* 0x000000ff1c00728c */ /* 0x000fe2000bf65270 */
[----:B------:R-:W-:Y:S01]  /*3ae0*/  UMOV UR58, URZ ;  /* 0x000000ff003a7c82 */ /* 0x000fe20008000000 */
[----:B------:R-:W-:Y:S01]  /*3af0*/  UMOV UR56, URZ ;  /* 0x000000ff00387c82 */ /* 0x000fe20008000000 */
[----:B---3--:R-:W-:Y:S01]  /*3b00*/  ULEA UR33, UR4, UR33, 0x18 ;  /* 0x0000002104217291 */ /* 0x008fe2000f8ec0ff */
[----:B------:R-:W-:-:S02]  /*3b10*/  UMOV UR40, URZ ;  /* 0x000000ff00287c82 */ /* 0x000fc40008000000 */
[----:B------:R-:W-:Y:S01]  /*3b20*/  UMOV UR4, URZ ;  /* 0x000000ff00047c82 */ /* 0x000fe20008000000 */
[----:B------:R-:W-:Y:S02]  /*3b30*/  UIADD3 UR6, UPT, UPT, UR33, 0x20800, URZ ;  /* 0x0002080021067890 */ /* 0x000fe4000fffe0ff */
[----:B------:R-:W-:Y:S02]  /*3b40*/  UIADD3 UR8, UPT, UPT, UR33, 0x31000, URZ ;  /* 0x0003100021087890 */ /* 0x000fe4000fffe0ff */
[----:B----4-:R-:W-:Y:S01]  /*3b50*/  UIADD3 UR12, UPT, UPT, UR12, 0x7f, URZ ;  /* 0x0000007f0c0c7890 */ /* 0x010fe2000fffe0ff */
[----:B--2---:R-:W1:Y:S01]  /*3b60*/  LDS R3, [UR33+0x110] ;  /* 0x00011021ff037984 */ /* 0x004e620008000800 */
[----:B------:R-:W-:Y:S02]  /*3b70*/  UIADD3 UR7, UPT, UPT, UR33, 0x10800, URZ ;  /* 0x0001080021077890 */ /* 0x000fe4000fffe0ff */
[----:B------:R-:W-:Y:S02]  /*3b80*/  UIADD3 UR5, UPT, UPT, UR33, 0x30800, URZ ;  /* 0x0003080021057890 */ /* 0x000fe4000fffe0ff */
[----:B------:R-:W-:-:S02]  /*3b90*/  USHF.R.U32.HI UR9, URZ, 0x4, UR6 ;  /* 0x00000004ff097899 */ /* 0x000fc40008011606 */
[----:B------:R-:W-:Y:S02]  /*3ba0*/  USHF.R.U32.HI UR6, URZ, 0x4, UR8 ;  /* 0x00000004ff067899 */ /* 0x000fe40008011608 */
[----:B------:R-:W-:Y:S02]  /*3bb0*/  USHF.R.S32.HI UR10, URZ, 0x1f, UR12 ;  /* 0x0000001fff0a7899 */ /* 0x000fe4000801140c */
[----:B------:R-:W-:Y:S02]  /*3bc0*/  USHF.R.U32.HI UR11, URZ, 0x4, UR7 ;  /* 0x00000004ff0b7899 */ /* 0x000fe40008011607 */
[----:B------:R-:W-:Y:S02]  /*3bd0*/  USHF.R.U32.HI UR7, URZ, 0x4, UR5 ;  /* 0x00000004ff077899 */ /* 0x000fe40008011605 */
[----:B------:R-:W-:Y:S02]  /*3be0*/  ULOP3.LUT UR6, UR6, 0x3fff, URZ, 0xc0, !UPT ;  /* 0x00003fff06067892 */ /* 0x000fe4000f8ec0ff */
[----:B------:R-:W-:-:S02]  /*3bf0*/  ULEA.HI UR5, UR10, UR12, URZ, 0x7 ;  /* 0x0000000c0a057291 */ /* 0x000fc4000f8f38ff */
[----:B------:R-:W-:Y:S02]  /*3c00*/  ULOP3.LUT UR9, UR9, 0x3fff, URZ, 0xc0, !UPT ;  /* 0x00003fff09097892 */ /* 0x000fe4000f8ec0ff */
[----:B------:R-:W-:Y:S02]  /*3c10*/  ULOP3.LUT UR7, UR7, 0x3fff, URZ, 0xc0, !UPT ;  /* 0x00003fff07077892 */ /* 0x000fe4000f8ec0ff */
[----:B------:R-:W-:Y:S02]  /*3c20*/  ULOP3.LUT UR53, UR6, 0x10000, URZ, 0xfc, !UPT ;  /* 0x0001000006357892 */ /* 0x000fe4000f8efcff */
[----:B------:R-:W-:Y:S02]  /*3c30*/  USHF.R.S32.HI UR55, URZ, 0x7, UR5 ;  /* 0x00000007ff377899 */ /* 0x000fe40008011405 */
[----:B------:R-:W-:Y:S02]  /*3c40*/  ULOP3.LUT UR11, UR11, 0x3fff, URZ, 0xc0, !UPT ;  /* 0x00003fff0b0b7892 */ /* 0x000fe4000f8ec0ff */
[----:B------:R-:W-:-:S02]  /*3c50*/  ULOP3.LUT UR51, UR9, 0x10000, URZ, 0xfc, !UPT ;  /* 0x0001000009337892 */ /* 0x000fc4000f8efcff */
[----:B------:R-:W-:Y:S02]  /*3c60*/  ULOP3.LUT UR52, UR7, 0x10000, URZ, 0xfc, !UPT ;  /* 0x0001000007347892 */ /* 0x000fe4000f8efcff */
[----:B------:R-:W-:Y:S02]  /*3c70*/  ULOP3.LUT UR50, UR11, 0x10000, URZ, 0xfc, !UPT ;  /* 0x000100000b327892 */ /* 0x000fe4000f8efcff */
[----:B------:R-:W-:Y:S02]  /*3c80*/  UIADD3 UR66, UPT, UPT, UR33, 0xb0, URZ ;  /* 0x000000b021427890 */ /* 0x000fe4000fffe0ff */
[----:B------:R-:W-:Y:S01]  /*3c90*/  UIADD3 UR65, UPT, UPT, UR55, -0x1, URZ ;  /* 0xffffffff37417890 */ /* 0x000fe2000fffe0ff */
[----:B------:R-:W-:Y:S01]  /*3ca0*/  UMOV UR38, URZ ;  /* 0x000000ff00267c82 */ /* 0x000fe20008000000 */
[----:B-1----:R-:W-:Y:S01]  /*3cb0*/  R2UR UR31, R3 ;  /* 0x00000000031f72ca */ /* 0x002fe200000e0000 */
[----:B------:R-:W-:Y:S01]  /*3cc0*/  IMAD.MOV.U32 R3, RZ, RZ, RZ ;  /* 0x000000ffff037224 */ /* 0x000fe200078e00ff */
[----:B------:R-:W-:Y:S01]  /*3cd0*/  UMOV UR36, URZ ;  /* 0x000000ff00247c82 */ /* 0x000fe20008000000 */
[----:B------:R-:W-:-:S10]  /*3ce0*/  UMOV UR34, URZ ;  /* 0x000000ff00227c82 */ /* 0x000fd40008000000 */
[----:B------:R-:W-:Y:S02]  /*3cf0*/  UIADD3 UR47, UPT, UPT, UR31, 0x400001c4, URZ ;  /* 0x400001c41f2f7890 */ /* 0x000fe4000fffe0ff */
[----:B------:R-:W-:Y:S02]  /*3d00*/  UIADD3 UR44, UPT, UPT, UR31, -0x7ffffe40, URZ ;  /* 0x800001c01f2c7890 */ /* 0x000fe4000fffe0ff */
[----:B------:R-:W-:Y:S02]  /*3d10*/  UIADD3 UR48, UPT, UPT, UR31, 0x1c0, URZ ;  /* 0x000001c01f307890 */ /* 0x000fe4000fffe0ff */
[----:B------:R-:W-:Y:S02]  /*3d20*/  UIADD3 UR46, UPT, UPT, UR31, 0x400001c0, URZ ;  /* 0x400001c01f2e7890 */ /* 0x000fe4000fffe0ff */
[----:B------:R-:W-:Y:S02]  /*3d30*/  UIADD3 UR42, UPT, UPT, UR31, -0x3ffffe40, URZ ;  /* 0xc00001c01f2a7890 */ /* 0x000fe4000fffe0ff */
[----:B------:R-:W-:-:S02]  /*3d40*/  USHF.R.U32.HI UR6, URZ, 0x1a, UR47 ;  /* 0x0000001aff067899 */ /* 0x000fc4000801162f */
[----:B------:R-:W-:Y:S02]  /*3d50*/  USHF.R.U32.HI UR5, URZ, 0x11, UR44 ;  /* 0x00000011ff057899 */ /* 0x000fe4000801162c */
[----:B------:R-:W-:Y:S02]  /*3d60*/  UIADD3 UR49, UPT, UPT, UR31, 0x1c4, URZ ;  /* 0x000001c41f317890 */ /* 0x000fe4000fffe0ff */
[----:B------:R-:W-:Y:S02]  /*3d70*/  UIADD3 UR45, UPT, UPT, UR31, -0x7ffffe3c, URZ ;  /* 0x800001c41f2d7890 */ /* 0x000fe4000fffe0ff */
[----:B------:R-:W-:Y:S02]  /*3d80*/  UIADD3 UR43, UPT, UPT, UR31, -0x3ffffe3c, URZ ;  /* 0xc00001c41f2b7890 */ /* 0x000fe4000fffe0ff */
[----:B------:R-:W-:Y:S02]  /*3d90*/  USHF.R.U32.HI UR9, URZ, 0x11, UR48 ;  /* 0x00000011ff097899 */ /* 0x000fe40008011630 */
[----:B------:R-:W-:-:S02]  /*3da0*/  USHF.R.U32.HI UR7, URZ, 0x11, UR46 ;  /* 0x00000011ff077899 */ /* 0x000fc4000801162e */
[----:B------:R-:W-:Y:S02]  /*3db0*/  USHF.R.U32.HI UR10, URZ, 0x11, UR42 ;  /* 0x00000011ff0a7899 */ /* 0x000fe4000801162a */
[----:B------:R-:W-:Y:S02]  /*3dc0*/  ULOP3.LUT UR61, UR6, 0x30, URZ, 0xc0, !UPT ;  /* 0x00000030063d7892 */ /* 0x000fe4000f8ec0ff */
[----:B------:R-:W-:Y:S02]  /*3dd0*/  ULOP3.LUT UR6, UR5, 0x6000, URZ, 0xc0, !UPT ;  /* 0x0000600005067892 */ /* 0x000fe4000f8ec0ff */
[----:B------:R-:W-:Y:S02]  /*3de0*/  USHF.R.U32.HI UR8, URZ, 0x1a, UR49 ;  /* 0x0000001aff087899 */ /* 0x000fe40008011631 */
[----:B------:R-:W-:Y:S02]  /*3df0*/  USHF.R.U32.HI UR11, URZ, 0x1a, UR45 ;  /* 0x0000001aff0b7899 */ /* 0x000fe4000801162d */
[----:B------:R-:W-:-:S02]  /*3e00*/  USHF.R.U32.HI UR12, URZ, 0x1a, UR43 ;  /* 0x0000001aff0c7899 */ /* 0x000fc4000801162b */
[----:B------:R-:W-:Y:S02]  /*3e10*/  ULOP3.LUT UR9, UR9, 0x6000, URZ, 0xc0, !UPT ;  /* 0x0000600009097892 */ /* 0x000fe4000f8ec0ff */
[----:B------:R-:W-:Y:S02]  /*3e20*/  ULOP3.LUT UR7, UR7, 0x6000, URZ, 0xc0, !UPT ;  /* 0x0000600007077892 */ /* 0x000fe4000f8ec0ff */
[----:B------:R-:W-:Y:S02]  /*3e30*/  ULOP3.LUT UR5, UR10, 0x6000, URZ, 0xc0, !UPT ;  /* 0x000060000a057892 */ /* 0x000fe4000f8ec0ff */
[----:B------:R-:W-:Y:S02]  /*3e40*/  ULOP3.LUT UR8, UR8, 0x30, URZ, 0xc0, !UPT ;  /* 0x0000003008087892 */ /* 0x000fe4000f8ec0ff */
[----:B------:R-:W-:Y:S02]  /*3e50*/  ULOP3.LUT UR11, UR11, 0x30, URZ, 0xc0, !UPT ;  /* 0x000000300b0b7892 */ /* 0x000fe4000f8ec0ff */
[----:B------:R-:W-:-:S02]  /*3e60*/  ULOP3.LUT UR12, UR12, 0x30, URZ, 0xc0, !UPT ;  /* 0x000000300c0c7892 */ /* 0x000fc4000f8ec0ff */
[----:B------:R-:W-:Y:S02]  /*3e70*/  ULOP3.LUT UR62, UR9, 0x10c0, URZ, 0xfc, !UPT ;  /* 0x000010c0093e7892 */ /* 0x000fe4000f8efcff */
[----:B------:R-:W-:Y:S02]  /*3e80*/  ULOP3.LUT UR60, UR7, 0x10c0, URZ, 0xfc, !UPT ;  /* 0x000010c0073c7892 */ /* 0x000fe4000f8efcff */
[----:B------:R-:W-:Y:S02]  /*3e90*/  ULOP3.LUT UR6, UR6, 0x10c0, URZ, 0xfc, !UPT ;  /* 0x000010c006067892 */ /* 0x000fe4000f8efcff */
[----:B------:R-:W-:Y:S02]  /*3ea0*/  ULOP3.LUT UR5, UR5, 0x10c0, URZ, 0xfc, !UPT ;  /* 0x000010c005057892 */ /* 0x000fe4000f8efcff */
[----:B------:R-:W-:Y:S02]  /*3eb0*/  UPRMT UR63, UR8, 0x5410, UR62 ;  /* 0x00005410083f7896 */ /* 0x000fe4000800003e */
[----:B------:R-:W-:-:S02]  /*3ec0*/  UPRMT UR61, UR61, 0x5410, UR60 ;  /* 0x000054103d3d7896 */ /* 0x000fc4000800003c */
[----:B------:R-:W-:Y:S02]  /*3ed0*/  UPRMT UR59, UR11, 0x5410, UR6 ;  /* 0x000054100b3b7896 */ /* 0x000fe40008000006 */
[----:B------:R-:W-:Y:S01]  /*3ee0*/  UPRMT UR57, UR12, 0x5410, UR5 ;  /* 0x000054100c397896 */ /* 0x000fe20008000005 */
[----:B------:R-:W-:Y:S01]  /*3ef0*/  UMOV UR62, URZ ;  /* 0x000000ff003e7c82 */ /* 0x000fe20008000000 */
[----:B------:R-:W-:Y:S01]  /*3f00*/  UMOV UR60, URZ ;  /* 0x000000ff003c7c82 */ /* 0x000fe20008000000 */
[----:B------:R-:W-:Y:S01]  /*3f10*/  UMOV UR41, UR63 ;  /* 0x0000003f00297c82 */ /* 0x000fe20008000000 */
[----:B------:R-:W-:Y:S01]  /*3f20*/  UMOV UR39, UR61 ;  /* 0x0000003d00277c82 */ /* 0x000fe20008000000 */
[----:B------:R-:W-:Y:S02]  /*3f30*/  UMOV UR37, UR59 ;  /* 0x0000003b00257c82 */ /* 0x000fe40008000000 */
[----:B------:R-:W-:-:S05]  /*3f40*/  UMOV UR35, UR57 ;  /* 0x0000003900237c82 */ /* 0x000fca0008000000 */
.L_x_81:
[C---:B------:R-:W-:Y:S02]  /*3f50*/  LEA R0, R9.reuse, UR33, 0x3 ;  /* 0x0000002109007c11 */ /* 0x040fe4000f8e18ff */
[----:B------:R-:W-:Y:S02]  /*3f60*/  SHF.L.U32 R5, R8, 0x1f, RZ ;  /* 0x0000001f08057819 */ /* 0x000fe400000006ff */
[----:B------:R-:W-:Y:S02]  /*3f70*/  LEA R4, R9, UR33, 0x4 ;  /* 0x0000002109047c11 */ /* 0x000fe4000f8e20ff */
[----:B------:R-:W1:Y:S02]  /*3f80*/  SYNCS.PHASECHK.TRANS64.TRYWAIT P0, [R0+URZ+0x90], R5 ;  /* 0x00009005000075a7 */ /* 0x000e6400080011ff */
[----:B-12---:R-:W-:Y:S05]  /*3f90*/  @!P0 BRA `(.L_x_71) ;  /* 0x0000008800bc8947 */ /* 0x006fea0003800000 */
.L_x_169:
[----:B-1----:R-:W1:Y:S01]  /*3fa0*/  LDS.128 R4, [R4+0xf0] ;  /* 0x0000f00004047984 */ /* 0x002e620000000c00 */
[----:B------:R-:W-:Y:S02]  /*3fb0*/  VIADD R0, R0, 0xa0 ;  /* 0x000000a000007836 */ /* 0x000fe40000000000 */
[----:B------:R-:W-:Y:S01]  /*3fc0*/  VIADD R9, R9, 0x1 ;  /* 0x0000000109097836 */ /* 0x000fe20000000000 */
[----:B------:R-:W-:Y:S01]  /*3fd0*/  @!PT LDS RZ, [RZ] ;  /* 0x00000000fffff984 */ /* 0x000fe20000000800 */
[----:B------:R-:W-:Y:S01]  /*3fe0*/  @!PT LDS RZ, [RZ] ;  /* 0x00000000fffff984 */ /* 0x000fe20000000800 */
[----:B------:R-:W-:Y:S01]  /*3ff0*/  @!PT LDS RZ, [RZ] ;  /* 0x00000000fffff984 */ /* 0x000fe20000000800 */
[----:B------:R-:W-:Y:S01]  /*4000*/  @!PT LDS RZ, [RZ] ;  /* 0x00000000fffff984 */ /* 0x000fe20000000800 */
[----:B------:R2:W-:Y:S06]  /*4010*/  MEMBAR.ALL.CTA ;  /* 0x0000000000007992 */ /* 0x0005ec0000008000 */
[----:B--2---:R-:W2:Y:S01]  /*4020*/  FENCE.VIEW.ASYNC.S ;  /* 0x00000000000073c6 */ /* 0x004ea20000000000 */
[----:B------:R-:W-:-:S04]  /*4030*/  PRMT R0, RZ, 0x654, R0 ;  /* 0x00000654ff007816 */ /* 0x000fc80000000000 */
[----:B--2---:R2:W-:Y:S01]  /*4040*/  SYNCS.ARRIVE.TRANS64.RED.A1T0 RZ, [R0+URZ], RZ ;  /* 0x000000ff00ff79a7 */ /* 0x0045e200081004ff */
[----:B-1----:R-:W-:Y:S01]  /*4050*/  LOP3.LUT P2, RZ, R6, 0x1, RZ, 0xc0, !PT ;  /* 0x0000000106ff7812 */ /* 0x002fe2000784c0ff */
[----:B--2---:R-:W-:-:S12]  /*4060*/  BRA.U UP3, `(.L_x_72) ;  /* 0x0000000903107547 */ /* 0x004fd8000b800000 */
[----:B------:R-:W1:Y:S01]  /*4070*/  LDCU UR7, c[0x0][0x38c] ;  /* 0x00007180ff0777ac */ /* 0x000e620008000800 */
[----:B------:R-:W-:Y:S01]  /*4080*/  ULOP3.LUT UR29, UR54, 0x1, URZ, 0x3c, !UPT ;  /* 0x00000001361d7892 */ /* 0x000fe2000f8e3cff */
[----:B------:R-:W-:Y:S01]  /*4090*/  UMOV UR11, URZ ;  /* 0x000000ff000b7c82 */ /* 0x000fe20008000000 */
[----:B------:R-:W-:Y:S02]  /*40a0*/  UMOV UR6, 0x1 ;  /* 0x0000000100067882 */ /* 0x000fe40000000000 */
[----:B------:R-:W-:Y:S01]  /*40b0*/  UIMAD UR29, UR29, 0xc0, UR31 ;  /* 0x000000c01d1d78a4 */ /* 0x000fe2000f8e021f */
[----:B------:R-:W-:Y:S01]  /*40c0*/  UMOV UR30, UR4 ;  /* 0x00000004001e7c82 */ /* 0x000fe20008000000 */
[----:B------:R-:W-:Y:S01]  /*40d0*/  UMOV UR28, UR55 ;  /* 0x00000037001c7c82 */ /* 0x000fe20008000000 */
[----:B-1----:R-:W-:-:S09]  /*40e0*/  UISETP.GE.AND UP0, UPT, UR7, 0x1, UPT ;  /* 0x000000010700788c */ /* 0x002fd2000bf06270 */
[----:B------:R-:W-:Y:S05]  /*40f0*/  BRA.U !UP0, `(.L_x_73) ;  /* 0x0000000108ec7547 */ /* 0x000fea000b800000 */
[----:B------:R-:W-:Y:S01]  /*4100*/  ULEA UR5, UR4, UR33, 0x3 ;  /* 0x0000002104057291 */ /* 0x000fe2000f8e18ff */
[----:B------:R-:W-:-:S08]  /*4110*/  SHF.L.U32 R5, R3, 0x1f, RZ ;  /* 0x0000001f03057819 */ /* 0x000fd000000006ff */
[----:B------:R-:W1:Y:S02]  /*4120*/  SYNCS.PHASECHK.TRANS64.TRYWAIT P0, [UR5], R5 ;  /* 0x00000005ff0075a7 */ /* 0x000e640008001105 */
[----:B-1----:R-:W-:Y:S05]  /*4130*/  @P0 BRA `(.L_x_74) ;  /* 0x0000000000080947 */ /* 0x002fea0003800000 */
[----:B------:R-:W1:Y:S02]  /*4140*/  SYNCS.PHASECHK.TRANS64.TRYWAIT P0, [UR5], R5 ;  /* 0x00000005ff0075a7 */ /* 0x000e640008001105 */
[----:B-1----:R-:W-:Y:S05]  /*4150*/  @!P0 BRA `(.L_x_75) ;  /* 0x0000008800608947 */ /* 0x002fea0003800000 */
.L_x_74:
[----:B------:R-:W-:Y:S01]  /*4160*/  UISETP.GE.U32.AND UP1, UPT, UR7, 0x81, UPT ;  /* 0x000000810700788c */ /* 0x000fe2000bf26070 */
[----:B-1----:R-:W-:Y:S01]  /*4170*/  IMAD.U32 R0, RZ, RZ, UR54 ;  /* 0x00000036ff007e24 */ /* 0x002fe2000f8e00ff */
[----:B------:R-:W-:Y:S02]  /*4180*/  UIADD3 UR30, UPT, UPT, UR4, 0x1, URZ ;  /* 0x00000001041e7890 */ /* 0x000fe4000fffe0ff */
[----:B------:R-:W-:Y:S02]  /*4190*/  ULEA UR8, UR4, UR53, 0x6 ;  /* 0x0000003504087291 */ /* 0x000fe4000f8e30ff */
[----:B------:R-:W-:Y:S01]  /*41a0*/  UISETP.NE.AND UP0, UPT, UR30, 0x4, UPT ;  /* 0x000000041e00788c */ /* 0x000fe2000bf05270 */
[----:B------:R-:W-:Y:S01]  /*41b0*/  PLOP3.LUT P1, PT, PT, PT, UP1, 0x80, 0x8 ;  /* 0x000000000008781c */ /* 0x000fe20003f2f018 */
[----:B------:R-:W-:Y:S01]  /*41c0*/  ULEA UR12, UR4, UR52, 0x5 ;  /* 0x00000034040c7291 */ /* 0x000fe2000f8e28ff */
[----:B------:R-:W-:Y:S01]  /*41d0*/  SHF.L.U32 R5, R0, 0x1f, RZ ;  /* 0x0000001f00057819 */ /* 0x000fe200000006ff */
[----:B------:R-:W-:-:S02]  /*41e0*/  USEL UR6, URZ, 0x1, UP0 ;  /* 0x00000001ff067887 */ /* 0x000fc40008000000 */
[----:B------:R-:W-:Y:S02]  /*41f0*/  USEL UR30, UR30, URZ, UP0 ;  /* 0x000000ff1e1e7287 */ /* 0x000fe40008000000 */
[----:B------:R-:W-:Y:S02]  /*4200*/  UIADD3 UR10, UPT, UPT, UR8, 0x20, URZ ;  /* 0x00000020080a7890 */ /* 0x000fe4000fffe0ff */
[----:B------:R-:W-:Y:S01]  /*4210*/  @UP1 ULEA UR7, UR30, UR33, 0x3 ;  /* 0x000000211e071291 */ /* 0x000fe2000f8e18ff */
[----:B------:R-:W-:Y:S01]  /*4220*/  LOP3.LUT R3, R3, UR6, RZ, 0x3c, !PT ;  /* 0x0000000603037c12 */ /* 0x000fe2000f8e3cff */
[----:B------:R-:W-:Y:S01]  /*4230*/  UMOV UR13, 0x4008 ;  /* 0x00004008000d7882 */ /* 0x000fe20000000000 */
[----:B------:R-:W-:Y:S01]  /*4240*/  UMOV UR9, 0x4008 ;  /* 0x0000400800097882 */ /* 0x000fe20000000000 */
[----:B------:R-:W-:Y:S01]  /*4250*/  UMOV UR11, 0x4008 ;  /* 0x00004008000b7882 */ /* 0x000fe20000000000 */
[----:B------:R-:W-:Y:S01]  /*4260*/  @P1 SHF.L.U32 R4, R3, 0x1f, RZ ;  /* 0x0000001f03041819 */ /* 0x000fe200000006ff */
[----:B------:R-:W-:-:S03]  /*4270*/  UMOV UR6, 0x1 ;  /* 0x0000000100067882 */ /* 0x000fc60000000000 */
[----:B------:R-:W1:Y:S01]  /*4280*/  @P1 SYNCS.PHASECHK.TRANS64.TRYWAIT P0, [UR7], R4 ;  /* 0x00000004ff0015a7 */ /* 0x000e620008001107 */
[----:B------:R2:W-:Y:S01]  /*4290*/  UTCCP.T.S.2CTA.4x32dp128bit tmem[UR31+0x1c0], gdesc[UR12] ;  /* 0x0001c00c1f0079e7 */ /* 0x0005e20009300000 */
[----:B------:R2:W-:Y:S01]  /*42a0*/  UTCCP.T.S.2CTA.4x32dp128bit tmem[UR31+0x1c4], gdesc[UR8] ;  /* 0x0001c4081f0079e7 */ /* 0x0005e20009300000 */
[----:B------:R2:W-:Y:S01]  /*42b0*/  UTCCP.T.S.2CTA.4x32dp128bit tmem[UR31+0x1c8], gdesc[UR10] ;  /* 0x0001c80a1f0079e7 */ /* 0x0005e20009300000 */
[----:B------:R-:W3:Y:S01]  /*42c0*/  SYNCS.PHASECHK.TRANS64.TRYWAIT P3, [UR33+0xb8], R5 ;  /* 0x0000b805ff0075a7 */ /* 0x000ee20008061121 */
[----:B-1----:R-:W-:Y:S01]  /*42d0*/  @P1 VOTEU.ANY UP0, P0 ;  /* 0x0000000000ff1886 */ /* 0x002fe20000000100 */
[----:B------:R-:W-:Y:S01]  /*42e0*/  @UP1 USEL UR6, URZ, 0x1, !UP0 ;  /* 0x00000001ff061887 */ /* 0x000fe2000c000000 */
[----:B--23--:R-:W-:Y:S11]  /*42f0*/  @!P3 BRA `(.L_x_76) ;  /* 0x000000880010b947 */ /* 0x00cff60003800000 */
.L_x_172:
[----:B------:R-:W-:Y:S01]  /*4300*/  ELECT P0, URZ, PT ;  /* 0x0000000000ff782f */ /* 0x000fe20003800000 */
[----:B------:R-:W-:Y:S02]  /*4310*/  ULEA UR8, UR4, UR51, 0xa ;  /* 0x0000003304087291 */ /* 0x000fe4000f8e50ff */
[----:B------:R-:W-:Y:S02]  /*4320*/  ULEA UR4, UR4, UR50, 0xa ;  /* 0x0000003204047291 */ /* 0x000fe4000f8e50ff */
[----:B------:R-:W-:Y:S02]  /*4330*/  UIADD3 UR22, UPT, UPT, UR8, 0x2, URZ ;  /* 0x0000000208167890 */ /* 0x000fe4000fffe0ff */
[----:B------:R-:W-:Y:S02]  /*4340*/  UIADD3 UR20, UPT, UPT, UR4, 0x2, URZ ;  /* 0x0000000204147890 */ /* 0x000fe4000fffe0ff */
[----:B------:R-:W-:Y:S02]  /*4350*/  UIADD3 UR18, UPT, UPT, UR8, 0x4, URZ ;  /* 0x0000000408127890 */ /* 0x000fe4000fffe0ff */
[----:B------:R-:W-:-:S02]  /*4360*/  UIADD3 UR16, UPT, UPT, UR4, 0x4, URZ ;  /* 0x0000000404107890 */ /* 0x000fc4000fffe0ff */
[----:B-1----:R-:W-:Y:S01]  /*4370*/  @P0 LOP3.LUT R0, R2, 0xffff, RZ, 0xc0, !PT ;  /* 0x0000ffff02000812 */ /* 0x002fe200078ec0ff */
[----:B------:R-:W-:Y:S02]  /*4380*/  UIADD3 UR12, UPT, UPT, UR4, 0x6, URZ ;  /* 0x00000006040c7890 */ /* 0x000fe4000fffe0ff */
[----:B------:R-:W-:Y:S01]  /*4390*/  UIADD3 UR14, UPT, UPT, UR8, 0x6, URZ ;  /* 0x00000006080e7890 */ /* 0x000fe2000fffe0ff */
[----:B------:R-:W-:Y:S01]  /*43a0*/  @P0 R2UR UR7, R0 ;  /* 0x00000000000702ca */ /* 0x000fe200000e0000 */
[----:B------:R-:W-:Y:S01]  /*43b0*/  UIADD3 UR10, UPT, UPT, UR5, 0x20, URZ ;  /* 0x00000020050a7890 */ /* 0x000fe2000fffe0ff */
[----:B------:R-:W-:Y:S02]  /*43c0*/  UMOV UR9, 0x40004040 ;  /* 0x4000404000097882 */ /* 0x000fe40000000000 */
[----:B------:R-:W-:Y:S01]  /*43d0*/  UMOV UR5, 0x40004040 ;  /* 0x4000404000057882 */ /* 0x000fe20000000000 */
[----:B------:R-:W-:Y:S01]  /*43e0*/  UMOV UR23, 0x40004040 ;  /* 0x4000404000177882 */ /* 0x000fe20000000000 */
[----:B------:R-:W-:Y:S01]  /*43f0*/  UMOV UR21, 0x40004040 ;  /* 0x4000404000157882 */ /* 0x000fe20000000000 */
[----:B------:R1:W-:Y:S01]  /*4400*/  UTCQMMA.2CTA gdesc[UR4], gdesc[UR8], tmem[UR29], tmem[UR62], idesc[UR63], tmem[UR48], !UPT ;  /* 0x00303e0804007dea */ /* 0x0003e2000fa0031d */
[----:B------:R-:W-:Y:S01]  /*4410*/  UMOV UR19, 0x40004040 ;  /* 0x4000404000137882 */ /* 0x000fe20000000000 */
[----:B------:R-:W-:Y:S01]  /*4420*/  UMOV UR17, 0x40004040 ;  /* 0x4000404000117882 */ /* 0x000fe20000000000 */
[----:B------:R-:W-:Y:S01]  /*4430*/  UMOV UR15, 0x40004040 ;  /* 0x40004040000f7882 */ /* 0x000fe20000000000 */
[----:B------:R-:W-:Y:S01]  /*4440*/  UMOV UR13, 0x40004040 ;  /* 0x40004040000d7882 */ /* 0x000fe20000000000 */
[----:B------:R1:W-:Y:S01]  /*4450*/  UTCQMMA.2CTA gdesc[UR20], gdesc[UR22], tmem[UR29], tmem[UR60], idesc[UR61], tmem[UR46], UPT ;  /* 0x002e3c1614007dea */ /* 0x0003e2000ba0031d */
[----:B------:R1:W-:Y:S01]  /*4460*/  UTCQMMA.2CTA gdesc[UR16], gdesc[UR18], tmem[UR29], tmem[UR58], idesc[UR59], tmem[UR44], UPT ;  /* 0x002c3a1210007dea */ /* 0x0003e2000ba0031d */
[----:B------:R1:W-:Y:S01]  /*4470*/  UTCQMMA.2CTA gdesc[UR12], gdesc[UR14], tmem[UR29], tmem[UR56], idesc[UR57], tmem[UR42], UPT ;  /* 0x002a380e0c007dea */ /* 0x0003e2000ba0031d */
[----:B------:R1:W-:Y:S01]  /*4480*/  UTCBAR.2CTA.MULTICAST [UR10], URZ, UR7 ;  /* 0x000000ff0a0073e9 */ /* 0x0003e20008200807 */
[----:B------:R-:W-:Y:S01]  /*4490*/  UMOV UR11, 0x1 ;  /* 0x00000001000b7882 */ /* 0x000fe20000000000 */
[----:B------:R-:W-:-:S05]  /*44a0*/  UMOV UR28, UR65 ;  /* 0x00000041001c7c82 */ /* 0x000fca0008000000 */
.L_x_73:
[----:B------:R-:W-:-:S09]  /*44b0*/  UISETP.GE.AND UP0, UPT, UR28, 0x1, UPT ;  /* 0x000000011c00788c */ /* 0x000fd2000bf06270 */
[----:B------:R-:W-:Y:S05]  /*44c0*/  BRA.U !UP0, `(.L_x_77) ;  /* 0x0000000108f07547 */ /* 0x000fea000b800000 */
[----:B-1----:R-:W-:-:S05]  /*44d0*/  UMOV UR5, UR30 ;  /* 0x0000001e00057c82 */ /* 0x002fca0008000000 */
.L_x_80:
[----:B------:R-:W-:Y:S02]  /*44e0*/  UISETP.NE.AND UP0, UPT, UR6, URZ, UPT ;  /* 0x000000ff0600728c */ /* 0x000fe4000bf05270 */
[----:B------:R-:W-:Y:S07]  /*44f0*/  ULEA UR7, UR5, UR33, 0x3 ;  /* 0x0000002105077291 */ /* 0x000fee000f8e18ff */
[----:B------:R-:W-:Y:S05]  /*4500*/  BRA.U UP0, `(.L_x_78) ;  /* 0x00000001000c7547 */ /* 0x000fea000b800000 */
[----:B------:R-:W-:Y:S04]  /*4510*/  SHF.L.U32 R5, R3, 0x1f, RZ ;  /* 0x0000001f03057819 */ /* 0x000fe800000006ff */
[----:B------:R-:W1:Y:S02]  /*4520*/  SYNCS.PHASECHK.TRANS64.TRYWAIT P0, [UR7], R5 ;  /* 0x00000005ff0075a7 */ /* 0x000e640008001107 */
[----:B-1----:R-:W-:Y:S05]  /*4530*/  @!P0 BRA `(.L_x_79) ;  /* 0x0000008400988947 */ /* 0x002fea0003800000 */
.L_x_78:
[----:B------:R-:W-:Y:S02]  /*4540*/  UISETP.NE.AND UP1, UPT, UR28, 0x1, UPT ;  /* 0x000000011c00788c */ /* 0x000fe4000bf25270 */
[----:B------:R-:W-:Y:S01]  /*4550*/  UIADD3 UR4, UPT, UPT, UR5, 0x1, URZ ;  /* 0x0000000105047890 */ /* 0x000fe2000fffe0ff */
[----:B------:R-:W-:Y:S03]  /*4560*/  ELECT P3, URZ, PT ;  /* 0x0000000000ff782f */ /* 0x000fe60003860000 */
[----:B------:R-:W-:Y:S01]  /*4570*/  UISETP.NE.AND UP0, UPT, UR4, 0x4, UPT ;  /* 0x000000040400788c */ /* 0x000fe2000bf05270 */
[----:B------:R-:W-:Y:S01]  /*4580*/  PLOP3.LUT P1, PT, PT, PT, UP1, 0x80, 0x8 ;  /* 0x000000000008781c */ /* 0x000fe20003f2f018 */
[----:B------:R-:W-:Y:S02]  /*4590*/  ULEA UR10, UR5, UR53, 0x6 ;  /* 0x00000035050a7291 */ /* 0x000fe4000f8e30ff */
[----:B------:R-:W-:Y:S02]  /*45a0*/  USEL UR6, URZ, 0x1, UP0 ;  /* 0x00000001ff067887 */ /* 0x000fe40008000000 */
[----:B------:R-:W-:Y:S02]  /*45b0*/  USEL UR30, UR4, URZ, UP0 ;  /* 0x000000ff041e7287 */ /* 0x000fe40008000000 */
[----:B------:R-:W-:Y:S02]  /*45c0*/  ULEA UR8, UR5, UR51, 0xa ;  /* 0x0000003305087291 */ /* 0x000fe4000f8e50ff */
[----:B------:R-:W-:Y:S01]  /*45d0*/  @UP1 ULEA UR4, UR30, UR33, 0x3 ;  /* 0x000000211e041291 */ /* 0x000fe2000f8e18ff */
[----:B------:R-:W-:Y:S01]  /*45e0*/  LOP3.LUT R3, R3, UR6, RZ, 0x3c, !PT ;  /* 0x0000000603037c12 */ /* 0x000fe2000f8e3cff */
[----:B------:R-:W-:Y:S01]  /*45f0*/  ULEA UR26, UR5, UR52, 0x5 ;  /* 0x00000034051a7291 */ /* 0x000fe2000f8e28ff */
[----:B-1----:R-:W-:Y:S01]  /*4600*/  @P3 LOP3.LUT R0, R2, 0xffff, RZ, 0xc0, !PT ;  /* 0x0000ffff02003812 */ /* 0x002fe200078ec0ff */
[----:B------:R-:W-:Y:S01]  /*4610*/  UISETP.NE.U32.AND UP0, UPT, UR11, URZ, UPT ;  /* 0x000000ff0b00728c */ /* 0x000fe2000bf05070 */
[----:B------:R-:W-:Y:S01]  /*4620*/  @P1 SHF.L.U32 R4, R3, 0x1f, RZ ;  /* 0x0000001f03041819 */ /* 0x000fe200000006ff */
[----:B------:R-:W-:Y:S01]  /*4630*/  UIADD3 UR32, UPT, UPT, UR7, 0x20, URZ ;  /* 0x0000002007207890 */ /* 0x000fe2000fffe0ff */
[----:B------:R-:W-:Y:S01]  /*4640*/  @P3 R2UR UR7, R0 ;  /* 0x00000000000732ca */ /* 0x000fe200000e0000 */
[----:B------:R-:W-:Y:S01]  /*4650*/  UIADD3 UR24, UPT, UPT, UR10, 0x20, URZ ;  /* 0x000000200a187890 */ /* 0x000fe2000fffe0ff */
[----:B------:R-:W1:Y:S01]  /*4660*/  @P1 SYNCS.PHASECHK.TRANS64.TRYWAIT P0, [UR4], R4 ;  /* 0x00000004ff0015a7 */ /* 0x000e620008001104 */
[----:B------:R-:W-:Y:S02]  /*4670*/  ULEA UR4, UR5, UR50, 0xa ;  /* 0x0000003205047291 */ /* 0x000fe4000f8e50ff */
[----:B------:R-:W-:Y:S02]  /*4680*/  UIADD3 UR22, UPT, UPT, UR8, 0x2, URZ ;  /* 0x0000000208167890 */ /* 0x000fe4000fffe0ff */
[----:B------:R-:W-:Y:S02]  /*4690*/  UIADD3 UR20, UPT, UPT, UR4, 0x2, URZ ;  /* 0x0000000204147890 */ /* 0x000fe4000fffe0ff */
[----:B------:R-:W-:Y:S02]  /*46a0*/  UIADD3 UR18, UPT, UPT, UR8, 0x4, URZ ;  /* 0x0000000408127890 */ /* 0x000fe4000fffe0ff */
[----:B------:R-:W-:Y:S02]  /*46b0*/  UIADD3 UR16, UPT, UPT, UR4, 0x4, URZ ;  /* 0x0000000404107890 */ /* 0x000fe4000fffe0ff */
[----:B------:R-:W-:Y:S02]  /*46c0*/  UIADD3 UR14, UPT, UPT, UR8, 0x6, URZ ;  /* 0x00000006080e7890 */ /* 0x000fe4000fffe0ff */
[----:B------:R-:W-:Y:S01]  /*46d0*/  UIADD3 UR12, UPT, UPT, UR4, 0x6, URZ ;  /* 0x00000006040c7890 */ /* 0x000fe2000fffe0ff */
[----:B------:R-:W-:Y:S01]  /*46e0*/  UMOV UR27, 0x4008 ;  /* 0x00004008001b7882 */ /* 0x000fe20000000000 */
[----:B------:R-:W-:Y:S01]  /*46f0*/  UMOV UR11, 0x4008 ;  /* 0x00004008000b7882 */ /* 0x000fe20000000000 */
[----:B------:R-:W-:Y:S01]  /*4700*/  UTCCP.T.S.2CTA.4x32dp128bit tmem[UR31+0x1c0], gdesc[UR26] ;  /* 0x0001c01a1f0079e7 */ /* 0x000fe20009300000 */
[----:B------:R2:W-:Y:S01]  /*4710*/  UTCCP.T.S.2CTA.4x32dp128bit tmem[UR31+0x1c4], gdesc[UR10] ;  /* 0x0001c40a1f0079e7 */ /* 0x0005e20009300000 */
[----:B------:R-:W-:Y:S01]  /*4720*/  UMOV UR25, 0x4008 ;  /* 0x0000400800197882 */ /* 0x000fe20000000000 */
[----:B------:R-:W-:Y:S01]  /*4730*/  UMOV UR9, 0x40004040 ;  /* 0x4000404000097882 */ /* 0x000fe20000000000 */
[----:B------:R-:W-:Y:S01]  /*4740*/  UTCCP.T.S.2CTA.4x32dp128bit tmem[UR31+0x1c8], gdesc[UR24] ;  /* 0x0001c8181f0079e7 */ /* 0x000fe20009300000 */
[----:B------:R-:W-:Y:S01]  /*4750*/  UMOV UR5, 0x40004040 ;  /* 0x4000404000057882 */ /* 0x000fe20000000000 */
[----:B------:R-:W-:Y:S01]  /*4760*/  UMOV UR23, 0x40004040 ;  /* 0x4000404000177882 */ /* 0x000fe20000000000 */
[----:B------:R3:W-:Y:S01]  /*4770*/  UTCQMMA.2CTA gdesc[UR4], gdesc[UR8], tmem[UR29], tmem[UR40], idesc[UR41], tmem[UR48], UP0 ;  /* 0x0030280804007dea */ /* 0x0007e2000820031d */
[----:B------:R-:W-:Y:S02]  /*4780*/  UISETP.GT.U32.AND UP0, UPT, UR28, 0x1, UPT ;  /* 0x000000011c00788c */ /* 0x000fe4000bf04070 */
[----:B------:R-:W-:Y:S01]  /*4790*/  UIADD3 UR28, UPT, UPT, UR28, -0x1, URZ ;  /* 0xffffffff1c1c7890 */ /* 0x000fe2000fffe0ff */
[----:B------:R-:W-:Y:S01]  /*47a0*/  UMOV UR21, 0x40004040 ;  /* 0x4000404000157882 */ /* 0x000fe20000000000 */
[----:B------:R-:W-:Y:S01]  /*47b0*/  UMOV UR19, 0x40004040 ;  /* 0x4000404000137882 */ /* 0x000fe20000000000 */
[----:B------:R4:W-:Y:S01]  /*47c0*/  UTCQMMA.2CTA gdesc[UR20], gdesc[UR22], tmem[UR29], tmem[UR38], idesc[UR39], tmem[UR46], UPT ;  /* 0x002e261614007dea */ /* 0x0009e2000ba0031d */
[----:B------:R-:W-:Y:S01]  /*47d0*/  UMOV UR17, 0x40004040 ;  /* 0x4000404000117882 */ /* 0x000fe20000000000 */
[----:B------:R-:W-:Y:S01]  /*47e0*/  UMOV UR15, 0x40004040 ;  /* 0x40004040000f7882 */ /* 0x000fe20000000000 */
[----:B------:R4:W-:Y:S01]  /*47f0*/  UTCQMMA.2CTA gdesc[UR16], gdesc[UR18], tmem[UR29], tmem[UR36], idesc[UR37], tmem[UR44], UPT ;  /* 0x002c241210007dea */ /* 0x0009e2000ba0031d */
[----:B------:R-:W-:Y:S01]  /*4800*/  UMOV UR13, 0x40004040 ;  /* 0x40004040000d7882 */ /* 0x000fe20000000000 */
[----:B------:R-:W-:Y:S01]  /*4810*/  UMOV UR6, 0x1 ;  /* 0x0000000100067882 */ /* 0x000fe20000000000 */
[----:B------:R4:W-:Y:S01]  /*4820*/  UTCQMMA.2CTA gdesc[UR12], gdesc[UR14], tmem[UR29], tmem[UR34], idesc[UR35], tmem[UR42], UPT ;  /* 0x002a220e0c007dea */ /* 0x0009e2000ba0031d */
[----:B------:R4:W-:Y:S01]  /*4830*/  UTCBAR.2CTA.MULTICAST [UR32], URZ, UR7 ;  /* 0x000000ff200073e9 */ /* 0x0009e20008200807 */
[----:B--2---:R-:W-:Y:S01]  /*4840*/  UMOV UR11, 0x1 ;  /* 0x00000001000b7882 */ /* 0x004fe20000000000 */
[----:B---3--:R-:W-:Y:S01]  /*4850*/  UMOV UR5, UR30 ;  /* 0x0000001e00057c82 */ /* 0x008fe20008000000 */
[----:B-1----:R-:W-:Y:S01]  /*4860*/  @P1 VOTEU.ANY UP2, P0 ;  /* 0x0000000000ff1886 */ /* 0x002fe20000040100 */
[----:B------:R-:W-:Y:S01]  /*4870*/  @UP1 USEL UR6, URZ, 0x1, !UP2 ;  /* 0x00000001ff061887 */ /* 0x000fe2000d000000 */
[----:B----4-:R-:W-:Y:S11]  /*4880*/  BRA.U UP0, `(.L_x_80) ;  /* 0xfffffffd00147547 */ /* 0x010ff6000b83ffff */
.L_x_77:
[----:B------:R2:W-:Y:S01]  /*4890*/  UTCBAR.2CTA.MULTICAST [UR66], URZ, UR64 ;  /* 0x000000ff420073e9 */ /* 0x0005e20008200840 */
[----:B-1----:R-:W-:-:S04]  /*48a0*/  UMOV UR4, UR30 ;  /* 0x0000001e00047c82 */ /* 0x002fc80008000000 */
.L_x_72:
[----:B------:R-:W-:Y:S01]  /*48b0*/  ISETP.NE.AND P0, PT, R9, 0x2, PT ;  /* 0x000000020900780c */ /* 0x000fe20003f05270 */
[----:B------:R-:W-:-:S03]  /*48c0*/  ULOP3.LUT UR54, UR54, 0x1, URZ, 0x3c, !UPT ;  /* 0x0000000136367892 */ /* 0x000fc6000f8e3cff */
[----:B------:R-:W-:Y:S02]  /*48d0*/  SEL R5, RZ, 0x1, P0 ;  /* 0x00000001ff057807 */ /* 0x000fe40000000000 */
[----:B------:R-:W-:Y:S02]  /*48e0*/  SEL R9, R9, RZ, P0 ;  /* 0x000000ff09097207 */ /* 0x000fe40000000000 */
[----:B------:R-:W-:Y:S01]  /*48f0*/  LOP3.LUT R8, R8, R5, RZ, 0x3c, !PT ;  /* 0x0000000508087212 */ /* 0x000fe200078e3cff */
[----:B------:R-:W-:Y:S06]  /*4900*/  @P2 BRA `(.L_x_81) ;  /* 0xfffffff400902947 */ /* 0x000fec000383ffff */
[----:B------:R-:W1:Y:S01]  /*4910*/  S2UR UR6, SR_CgaCtaId ;  /* 0x00000000000679c3 */ /* 0x000e620000008800 */
[----:B------:R-:W-:Y:S01]  /*4920*/  ELECT P0, URZ, PT ;  /* 0x0000000000ff782f */ /* 0x000fe20003800000 */
[----:B------:R-:W-:Y:S01]  /*4930*/  IMAD.MOV.U32 R0, RZ, RZ, 0x1 ;  /* 0x00000001ff007424 */ /* 0x000fe200078e00ff */
[----:B------:R-:W-:Y:S01]  /*4940*/  UMOV UR4, 0x40 ;  /* 0x0000004000047882 */ /* 0x000fe20000000000 */
[----:B------:R-:W-:-:S04]  /*4950*/  SHF.L.U32 R3, RZ, 0x1f, RZ ;  /* 0x0000001fff037819 */ /* 0x000fc800000006ff */
[----:B------:R-:W-:Y:S01]  /*4960*/  UVIRTCOUNT.DEALLOC.SMPOOL 0x80 ;  /* 0x000000800000784c */ /* 0x000fe20000000000 */
[----:B-1----:R-:W-:-:S09]  /*4970*/  ULEA UR6, UR6, UR4, 0x18 ;  /* 0x0000000406067291 */ /* 0x002fd2000f8ec0ff */
[----:B------:R1:W-:Y:S01]  /*4980*/  @P0 STS.U8 [UR6+0x1c], R0 ;  /* 0x00001c00ff000988 */ /* 0x0003e20008000006 */
[----:B------:R-:W3:Y:S02]  /*4990*/  SYNCS.PHASECHK.TRANS64.TRYWAIT P0, [UR33+0xe0], R3 ;  /* 0x0000e003ff0075a7 */ /* 0x000ee40008001121 */
[----:B-1-3--:R-:W-:Y:S05]  /*49a0*/  @!P0 BRA `(.L_x_82) ;  /* 0x0000008000948947 */ /* 0x00afea0003800000 */
.L_x_175:
[----:B------:R-:W-:Y:S01]  /*49b0*/  NOP ;  /* 0x0000000000007918 */ /* 0x000fe20000000000 */
[----:B-1----:R-:W1:Y:S01]  /*49c0*/  LDS R0, [UR6+0x14] ;  /* 0x00001406ff007984 */ /* 0x002e620008000800 */
[----:B------:R-:W-:Y:S01]  /*49d0*/  ULOP3.LUT UR4, UR31, 0xffff, URZ, 0xc0, !UPT ;  /* 0x0000ffff1f047892 */ /* 0x000fe2000f8ec0ff */
[----:B------:R-:W-:Y:S01]  /*49e0*/  UMOV UR5, 0xffff ;  /* 0x0000ffff00057882 */ /* 0x000fe20000000000 */
[----:B------:R-:W-:Y:S02]  /*49f0*/  UMOV UR7, 0x1 ;  /* 0x0000000100077882 */ /* 0x000fe40000000000 */
[----:B------:R-:W-:-:S04]  /*4a00*/  USHF.R.U32.HI UR4, URZ, 0x5, UR4 ;  /* 0x00000005ff047899 */ /* 0x000fc80008011604 */
[----:B------:R-:W-:Y:S02]  /*4a10*/  USHF.L.U32 UR5, UR5, UR4, URZ ;  /* 0x0000000405057299 */ /* 0x000fe400080006ff */
[----:B------:R-:W-:-:S04]  /*4a20*/  USHF.L.U32 UR4, UR7, UR4, URZ ;  /* 0x0000000407047299 */ /* 0x000fc800080006ff */
[----:B-1----:R-:W-:-:S04]  /*4a30*/  LOP3.LUT R0, R0, UR5, RZ, 0xc0, !PT ;  /* 0x0000000500007c12 */ /* 0x002fc8000f8ec0ff */
[----:B------:R-:W-:-:S13]  /*4a40*/  ISETP.NE.AND P0, PT, R0, UR5, PT ;  /* 0x0000000500007c0c */ /* 0x000fda000bf05270 */
[----:B------:R-:W-:Y:S05]  /*4a50*/  @P0 BRA `(.L_x_83) ;  /* 0x0000000000580947 */ /* 0x000fea0003800000 */
[----:B------:R-:W1:Y:S02]  /*4a60*/  LDS R0, [UR6+0x18] ;  /* 0x00001806ff007984 */ /* 0x000e640008000800 */
[----:B-1----:R-:W-:-:S04]  /*4a70*/  LOP3.LUT R0, R0, UR4, RZ, 0xc0, !PT ;  /* 0x0000000400007c12 */ /* 0x002fc8000f8ec0ff */
[----:B------:R-:W-:-:S13]  /*4a80*/  ISETP.NE.AND P0, PT, R0, UR4, PT ;  /* 0x0000000400007c0c */ /* 0x000fda000bf05270 */
[----:B------:R-:W-:Y:S05]  /*4a90*/  @P0 BRA `(.L_x_84) ;  /* 0x00000000003c0947 */ /* 0x000fea0003800000 */
[----:B------:R-:W1:Y:S01]  /*4aa0*/  S2R R2, SR_LANEID ;  /* 0x0000000000027919 */ /* 0x000e620000000000 */
[----:B------:R-:W-:Y:S01]  /*4ab0*/  ULOP3.LUT UR5, URZ, UR5, URZ, 0x33, !UPT ;  /* 0x00000005ff057292 */ /* 0x000fe2000f8e33ff */
[----:B------:R-:W-:Y:S01]  /*4ac0*/  LOP3.LUT R4, RZ, UR4, RZ, 0x33, !PT ;  /* 0x00000004ff047c12 */ /* 0x000fe2000f8e33ff */
[----:B------:R-:W-:Y:S02]  /*4ad0*/  VOTEU.ANY UR4, UPT, PT ;  /* 0x0000000000047886 */ /* 0x000fe400038e0100 */
[----:B------:R-:W-:Y:S01]  /*4ae0*/  UFLO.U32 UR4, UR4 ;  /* 0x00000004000472bd */ /* 0x000fe200080e0000 */
[----:B------:R-:W3:Y:S01]  /*4af0*/  REDUX UR7, R4 ;  /* 0x00000000040773c4 */ /* 0x000ee20000000000 */
[----:B------:R-:W-:-:S06]  /*4b00*/  IMAD.U32 R0, RZ, RZ, UR5 ;  /* 0x00000005ff007e24 */ /* 0x000fcc000f8e00ff */
[----:B------:R4:W-:Y:S01]  /*4b10*/  UTCATOMSWS.AND URZ, UR5 ;  /* 0x0000000500ff79e3 */ /* 0x0009e20008000000 */
[----:B------:R-:W2:Y:S01]  /*4b20*/  REDUX UR8, R0 ;  /* 0x00000000000873c4 */ /* 0x000ea20000000000 */
[----:B-1----:R-:W-:Y:S01]  /*4b30*/  ISETP.EQ.U32.AND P0, PT, R2, UR4, PT ;  /* 0x0000000402007c0c */ /* 0x002fe2000bf02070 */
[----:B---3--:R-:W-:Y:S01]  /*4b40*/  IMAD.U32 R2, RZ, RZ, UR7 ;  /* 0x00000007ff027e24 */ /* 0x008fe2000f8e00ff */
[----:B--2---:R-:W-:-:S11]  /*4b50*/  MOV R3, UR8 ;  /* 0x0000000800037c02 */ /* 0x004fd60008000f00 */
[----:B------:R4:W-:Y:S04]  /*4b60*/  @P0 ATOMS.AND RZ, [UR6+0x14], R3 ;  /* 0x00001403ffff098c */ /* 0x0009e8000a800006 */
[----:B------:R4:W-:Y:S01]  /*4b70*/  @P0 ATOMS.AND RZ, [UR6+0x18], R2 ;  /* 0x00001802ffff098c */ /* 0x0009e2000a800006 */
[----:B------:R-:W-:Y:S05]  /*4b80*/  BRA `(.L_x_85) ;  /* 0x0000000000147947 */ /* 0x000fea0003800000 */
.L_x_84:
[----:B------:R-:W-:Y:S02]  /*4b90*/  MOV R2, 0x4bb0 ;  /* 0x00004bb000027802 */ /* 0x000fe40000000f00 */
[----:B--2--5:R-:W-:Y:S05]  /*4ba0*/  CALL.REL.NOINC `($__internal_0_$__cuda_sm10x_tcgen05_guardrail_trap_col_being_dealloced_not_returned_by_alloc) ;  /* 0x0000008400807944 */ /* 0x024fea0003c00000 */
[----:B------:R-:W-:Y:S05]  /*4bb0*/  BRA `(.L_x_85) ;  /* 0x0000000000087947 */ /* 0x000fea0003800000 */
.L_x_83:
[----:B------:R-:W-:Y:S02]  /*4bc0*/  MOV R2, 0x4be0 ;  /* 0x00004be000027802 */ /* 0x000fe40000000f00 */
[----:B--2--5:R-:W-:Y:S05]  /*4bd0*/  CALL.REL.NOINC `($__internal_2_$__cuda_sm10x_tcgen05_guardrail_trap_unallocated_columns_being_dealloced) ;  /* 0x00000084008c7944 */ /* 0x024fea0003c00000 */
.L_x_85:
[----:B------:R-:W-:Y:S01]  /*4be0*/  NOP ;  /* 0x0000000000007918 */ /* 0x000fe20000000000 */
[----:B----4-:R-:W-:Y:S05]  /*4bf0*/  EXIT ;  /* 0x000000000000794d */ /* 0x010fea0003800000 */
.L_x_59:
[----:B------:R-:W-:-:S09]  /*4c00*/  UISETP.NE.OR UP0, UPT, UR17, 0x3, !UP3 ;  /* 0x000000031100788c */ /* 0x000fd2000df05670 */
[----:B------:R-:W-:Y:S05]  /*4c10*/  BRA.U UP0, `(.L_x_86) ;  /* 0x0000001100947547 */ /* 0x000fea000b800000 */
[----:B------:R-:W1:Y:S01]  /*4c20*/  S2UR UR10, SR_CgaCtaId ;  /* 0x00000000000a79c3 */ /* 0x000e620000008800 */
[----:B------:R-:W2:Y:S01]  /*4c30*/  LDCU UR37, c[0x0][0x370] ;  /* 0x00006e00ff2577ac */ /* 0x000ea20008000800 */
[----:B------:R-:W-:Y:S02]  /*4c40*/  HFMA2 R13, -RZ, RZ, 0, 0 ;  /* 0x00000000ff0d7431 */ /* 0x000fe400000001ff */
[----:B------:R-:W-:Y:S01]  /*4c50*/  IMAD.MOV.U32 R15, RZ, RZ, 0x1 ;  /* 0x00000001ff0f7424 */ /* 0x000fe200078e00ff */
[----:B------:R-:W-:Y:S01]  /*4c60*/  MOV R7, 0x4000 ;  /* 0x0000400000077802 */ /* 0x000fe20000000f00 */
[----:B------:R-:W2:Y:S01]  /*4c70*/  LDCU.128 UR40, c[0x0][0xf10] ;  /* 0x0001e200ff2877ac */ /* 0x000ea20008000c00 */
[----:B------:R-:W-:Y:S01]  /*4c80*/  IMAD.MOV.U32 R14, RZ, RZ, RZ ;  /* 0x000000ffff0e7224 */ /* 0x000fe200078e00ff */
[----:B------:R-:W3:Y:S01]  /*4c90*/  LDC.64 R16, c[0x0][0x348] ;  /* 0x0000d200ff107b82 */ /* 0x000ee20000000a00 */
[----:B------:R-:W4:Y:S01]  /*4ca0*/  LDCU UR31, c[0x0][0x374] ;  /* 0x00006e80ff1f77ac */ /* 0x000f220008000800 */
[----:B------:R-:W1:Y:S06]  /*4cb0*/  LDCU UR15, c[0x0][0xf0c] ;  /* 0x0001e180ff0f77ac */ /* 0x000e6c0008000800 */
[----:B------:R-:W3:Y:S01]  /*4cc0*/  LDC.64 R2, c[0x0][0xc88] ;  /* 0x00032200ff027b82 */ /* 0x000ee20000000a00 */
[----:B------:R-:W3:Y:S01]  /*4cd0*/  LDCU UR50, c[0x0][0xf20] ;  /* 0x0001e400ff3277ac */ /* 0x000ee20008000800 */
[----:B------:R-:W3:Y:S06]  /*4ce0*/  LDCU UR4, c[0x0][0xf30] ;  /* 0x0001e600ff0477ac */ /* 0x000eec0008000800 */
[----:B------:R-:W3:Y:S01]  /*4cf0*/  LDC.64 R4, c[0x0][0xc90] ;  /* 0x00032400ff047b82 */ /* 0x000ee20000000a00 */
[----:B------:R-:W-:Y:S01]  /*4d00*/  UMOV UR21, 0x400 ;  /* 0x0000040000157882 */ /* 0x000fe20000000000 */
[----:B--2---:R-:W-:-:S02]  /*4d10*/  UIMAD.WIDE.U32 UR6, UR37, UR40, URZ ;  /* 0x00000028250672a5 */ /* 0x004fc4000f8e00ff */
[----:B----4-:R-:W-:Y:S02]  /*4d20*/  UIMAD.WIDE.U32 UR8, UR31, UR43, URZ ;  /* 0x0000002b1f0872a5 */ /* 0x010fe4000f8e00ff */
[----:B-1----:R-:W-:Y:S02]  /*4d30*/  ULEA UR21, UR10, UR21, 0x18 ;  /* 0x000000150a157291 */ /* 0x002fe4000f8ec0ff */
[----:B------:R-:W-:Y:S02]  /*4d40*/  UPLOP3.LUT UP3, UPT, UPT, UPT, UPT, 0x40, 0x4 ;  /* 0x000000000004789c */ /* 0x000fe40003f6e870 */
[----:B------:R-:W-:Y:S02]  /*4d50*/  UIADD3 UR38, UPT, UPT, UR21, 0x58, URZ ;  /* 0x0000005815267890 */ /* 0x000fe4000fffe0ff */
[----:B------:R-:W-:Y:S02]  /*4d60*/  UIADD3 UR33, UPT, UPT, UR21, 0x40, URZ ;  /* 0x0000004015217890 */ /* 0x000fe4000fffe0ff */
[----:B------:R-:W-:-:S02]  /*4d70*/  UIADD3 UR25, UPT, UPT, UR21, 0x48, URZ ;  /* 0x0000004815197890 */ /* 0x000fc4000fffe0ff */
[----:B------:R-:W-:Y:S01]  /*4d80*/  UIADD3 UR17, UPT, UPT, UR21, 0x50, URZ ;  /* 0x0000005015117890 */ /* 0x000fe2000fffe0ff */
[----:B------:R-:W-:Y:S01]  /*4d90*/  UMOV UR6, UR7 ;  /* 0x0000000700067c82 */ /* 0x000fe20008000000 */
[----:B------:R-:W-:Y:S01]  /*4da0*/  UMOV UR48, UR9 ;  /* 0x0000000900307c82 */ /* 0x000fe20008000000 */
[----:B------:R-:W-:Y:S02]  /*4db0*/  UISETP.GE.AND UP0, UPT, UR45, 0x1, UPT ;  /* 0x000000012d00788c */ /* 0x000fe4000bf06270 */
[----:B------:R-:W-:Y:S01]  /*4dc0*/  UISETP.NE.AND UP4, UPT, UR45, 0x1, UPT ;  /* 0x000000012d00788c */ /* 0x000fe2000bf85270 */
[----:B------:R-:W1:Y:S01]  /*4dd0*/  LDCU.64 UR22, c[0x0][0xf28] ;  /* 0x0001e500ff1677ac */ /* 0x000e620008000a00 */
[----:B------:R-:W-:Y:S02]  /*4de0*/  UISETP.NE.AND UP6, UPT, UR15, 0x1, UPT ;  /* 0x000000010f00788c */ /* 0x000fe4000bfc5270 */
[----:B------:R-:W-:Y:S02]  /*4df0*/  UISETP.NE.AND UP5, UPT, UR42, 0x1, UPT ;  /* 0x000000012a00788c */ /* 0x000fe4000bfa5270 */
[----:B------:R-:W-:-:S02]  /*4e00*/  UPRMT UR38, UR10, 0x654, UR38 ;  /* 0x000006540a267896 */ /* 0x000fc40008000026 */
[----:B------:R-:W-:Y:S02]  /*4e10*/  USHF.R.U32.HI UR49, URZ, UR41, UR6 ;  /* 0x00000029ff317299 */ /* 0x000fe40008011606 */
[----:B------:R-:W-:Y:S02]  /*4e20*/  UPRMT UR47, UR10, 0x654, UR33 ;  /* 0x000006540a2f7896 */ /* 0x000fe40008000021 */
[----:B------:R-:W-:Y:S02]  /*4e30*/  UPRMT UR46, UR10, 0x654, UR25 ;  /* 0x000006540a2e7896 */ /* 0x000fe40008000019 */
[----:B------:R-:W-:Y:S02]  /*4e40*/  UPRMT UR39, UR10, 0x654, UR17 ;  /* 0x000006540a277896 */ /* 0x000fe40008000011 */
[----:B---3--:R-:W-:Y:S02]  /*4e50*/  USHF.R.U32.HI UR48, URZ, UR50, UR48 ;  /* 0x00000032ff307299 */ /* 0x008fe40008011630 */
[----:B------:R-:W-:Y:S01]  /*4e60*/  UISETP.NE.AND UP2, UPT, UR4, 0x1, UPT ;  /* 0x000000010400788c */ /* 0x000fe2000bf45270 */
[----:B-1----:R-:W-:-:S10]  /*4e70*/  UMOV UR29, URZ ;  /* 0x000000ff001d7c82 */ /* 0x002fd40008000000 */
.L_x_97:
[C---:B------:R-:W-:Y:S02]  /*4e80*/  LEA R12, R14.reuse, UR21, 0x3 ;  /* 0x000000150e0c7c11 */ /* 0x040fe4000f8e18ff */
[----:B------:R-:W-:Y:S02]  /*4e90*/  SHF.L.U32 R9, R13, 0x1f, RZ ;  /* 0x0000001f0d097819 */ /* 0x000fe400000006ff */
[----:B------:R-:W-:Y:S02]  /*4ea0*/  LEA R10, R14, UR21, 0x4 ;  /* 0x000000150e0a7c11 */ /* 0x000fe4000f8e20ff */
[----:B-1----:R-:W1:Y:S02]  /*4eb0*/  SYNCS.PHASECHK.TRANS64.TRYWAIT P0, [R12+URZ+0x90], R9 ;  /* 0x000090090c0075a7 */ /* 0x002e6400080011ff */
[----:B-1----:R-:W-:Y:S05]  /*4ec0*/  @!P0 BRA `(.L_x_87) ;  /* 0x0000007c00648947 */ /* 0x002fea0003800000 */
.L_x_176:
[----:B-1----:R-:W1:Y:S01]  /*4ed0*/  LDS.128 R8, [R10+0xf0] ;  /* 0x0000f0000a087984 */ /* 0x002e620000000c00 */
[----:B------:R-:W-:Y:S01]  /*4ee0*/  UISETP.GE.AND UP0, UPT, UR45, 0x1, UPT ;  /* 0x000000012d00788c */ /* 0x000fe2000bf06270 */
[----:B------:R-:W-:Y:S01]  /*4ef0*/  @!PT LDS RZ, [RZ] ;  /* 0x00000000fffff984 */ /* 0x000fe20000000800 */
[----:B------:R-:W-:Y:S01]  /*4f00*/  @!PT LDS RZ, [RZ] ;  /* 0x00000000fffff984 */ /* 0x000fe20000000800 */
[----:B------:R-:W-:Y:S01]  /*4f10*/  @!PT LDS RZ, [RZ] ;  /* 0x00000000fffff984 */ /* 0x000fe20000000800 */
[----:B------:R-:W-:Y:S01]  /*4f20*/  @!PT LDS RZ, [RZ] ;  /* 0x00000000fffff984 */ /* 0x000fe20000000800 */
[----:B------:R2:W-:Y:S06]  /*4f30*/  MEMBAR.ALL.CTA ;  /* 0x0000000000007992 */ /* 0x0005ec0000008000 */
[----:B--2---:R-:W2:Y:S01]  /*4f40*/  FENCE.VIEW.ASYNC.S ;  /* 0x00000000000073c6 */ /* 0x004ea20000000000 */
[----:B-1----:R-:W-:Y:S11]  /*4f50*/  LOP3.LUT P0, RZ, R10, 0x1, RZ, 0xc0, !PT ;  /* 0x000000010aff7812 */ /* 0x002ff6000780c0ff */
[----:B------:R-:W-:Y:S02]  /*4f60*/  @!UPT UIADD3 URZ, UPT, UPT, URZ, URZ, URZ ;  /* 0x000000fffffff290 */ /* 0x000fe4000fffe0ff */
[----:B--2---:R-:W-:Y:S01]  /*4f70*/  VOTEU.ANY UP1, P0 ;  /* 0x0000000000ff7886 */ /* 0x004fe20000020100 */
[----:B------:R-:W-:Y:S11]  /*4f80*/  PLOP3.LUT P0, PT, PT, PT, UP1, 0x80, 0x8 ;  /* 0x000000000008781c */ /* 0x000ff60003f0f018 */
[----:B------:R-:W-:Y:S02]  /*4f90*/  @!UPT UIADD3 URZ, UPT, UPT, URZ, URZ, URZ ;  /* 0x000000fffffff290 */ /* 0x000fe4000fffe0ff */
[----:B------:R-:W-:Y:S02]  /*4fa0*/  @P0 SHF.R.U32.HI R0, RZ, 0x10, R9 ;  /* 0x00000010ff000819 */ /* 0x000fe40000011609 */
[----:B------:R-:W-:Y:S02]  /*4fb0*/  @P0 MOV R6, R8 ;  /* 0x0000000800060202 */ /* 0x000fe40000000f00 */
[----:B------:R-:W-:Y:S01]  /*4fc0*/  @P0 R2UR UR4, R0 ;  /* 0x00000000000402ca */ /* 0x000fe200000e0000 */
[----:B------:R-:W-:Y:S01]  /*4fd0*/  VIADD R0, R12, 0xa0 ;  /* 0x000000a00c007836 */ /* 0x000fe20000000000 */
[----:B------:R-:W-:Y:S02]  /*4fe0*/  @P0 LOP3.LUT R8, R9, 0xffff, RZ, 0xc0, !PT ;  /* 0x0000ffff09080812 */ /* 0x000fe400078ec0ff */
[----:B------:R-:W-:Y:S02]  /*4ff0*/  @P0 R2UR UR6, R6 ;  /* 0x00000000060602ca */ /* 0x000fe400000e0000 */
[----:B------:R-:W-:Y:S02]  /*5000*/  PRMT R0, RZ, 0x654, R0 ;  /* 0x00000654ff007816 */ /* 0x000fe40000000000 */
[----:B------:R-:W-:Y:S02]  /*5010*/  @P0 R2UR UR5, R8 ;  /* 0x00000000080502ca */ /* 0x000fe400000e0000 */
[----:B------:R1:W-:Y:S03]  /*5020*/  SYNCS.ARRIVE.TRANS64.RED.A1T0 RZ, [R0+URZ], RZ ;  /* 0x000000ff00ff79a7 */ /* 0x0003e600081004ff */
[----:B------:R-:W-:Y:S04]  /*5030*/  @UP1 UMOV UR30, UR4 ;  /* 0x00000004001e1c82 */ /* 0x000fe80008000000 */
[----:B------:R-:W-:Y:S04]  /*5040*/  @UP1 UMOV UR14, UR6 ;  /* 0x00000006000e1c82 */ /* 0x000fe80008000000 */
[----:B------:R-:W-:Y:S01]  /*5050*/  @UP1 UMOV UR13, UR5 ;  /* 0x00000005000d1c82 */ /* 0x000fe20008000000 */
[----:B------:R-:W-:Y:S05]  /*5060*/  BRA.U !UP0, `(.L_x_88) ;  /* 0x0000000108a47547 */ /* 0x000fea000b800000 */
[----:B------:R-:W-:Y:S02]  /*5070*/  UIMAD.WIDE.U32 UR18, UR13, UR43, URZ ;  /* 0x0000002b0d1272a5 */ /* 0x000fe4000f8e00ff */
[----:B------:R-:W-:Y:S02]  /*5080*/  UIMAD.WIDE.U32 UR26, UR14, UR40, URZ ;  /* 0x000000280e1a72a5 */ /* 0x000fe4000f8e00ff */
[----:B------:R-:W-:Y:S02]  /*5090*/  USEL UR4, UR31, UR48, !UP5 ;  /* 0x000000301f047287 */ /* 0x000fe4000e800000 */
[----:B------:R-:W-:Y:S02]  /*50a0*/  USEL UR7, UR37, UR49, !UP6 ;  /* 0x0000003125077287 */ /* 0x000fe4000f000000 */
[----:B------:R-:W-:Y:S02]  /*50b0*/  UIMAD.WIDE.U32 UR8, UR4, UR22, URZ ;  /* 0x00000016040872a5 */ /* 0x000fe4000f8e00ff */
[----:B------:R-:W-:Y:S01]  /*50c0*/  UIMAD.WIDE.U32 UR10, UR7, UR22, URZ ;  /* 0x00000016070a72a5 */ /* 0x000fe2000f8e00ff */
[----:B------:R-:W-:Y:S02]  /*50d0*/  UMOV UR5, UR19 ;  /* 0x0000001300057c82 */ /* 0x000fe40008000000 */
[----:B------:R-:W-:Y:S03]  /*50e0*/  USHF.R.U32.HI UR6, URZ, UR50, UR5 ;  /* 0x00000032ff067299 */ /* 0x000fe60008011605 */
[----:B------:R-:W-:Y:S01]  /*50f0*/  UMOV UR5, UR27 ;  /* 0x0000001b00057c82 */ /* 0x000fe20008000000 */
[----:B------:R-:W-:Y:S02]  /*5100*/  USEL UR6, UR13, UR6, !UP5 ;  /* 0x000000060d067287 */ /* 0x000fe4000e800000 */
[----:B------:R-:W-:Y:S03]  /*5110*/  USHF.R.U32.HI UR12, URZ, UR41, UR5 ;  /* 0x00000029ff0c7299 */ /* 0x000fe60008011605 */
[----:B------:R-:W-:Y:S02]  /*5120*/  UMOV UR5, UR9 ;  /* 0x0000000900057c82 */ /* 0x000fe40008000000 */
[----:B------:R-:W-:Y:S03]  /*5130*/  @UP4 USHF.R.U32.HI UR4, URZ, UR23, UR5 ;  /* 0x00000017ff044299 */ /* 0x000fe60008011605 */
[----:B------:R-:W-:Y:S01]  /*5140*/  UMOV UR5, UR11 ;  /* 0x0000000b00057c82 */ /* 0x000fe20008000000 */
[----:B------:R-:W-:Y:S02]  /*5150*/  UIMAD UR4, UR45, UR4, URZ ;  /* 0x000000042d0472a4 */ /* 0x000fe4000f8e02ff */
[----:B------:R-:W-:Y:S02]  /*5160*/  @UP4 USHF.R.U32.HI UR7, URZ, UR23, UR5 ;  /* 0x00000017ff074299 */ /* 0x000fe40008011605 */
[----:B------:R-:W-:Y:S02]  /*5170*/  UIMAD.WIDE.U32 UR10, UR6, UR22, URZ ;  /* 0x00000016060a72a5 */ /* 0x000fe4000f8e00ff */
[----:B------:R-:W-:Y:S02]  /*5180*/  USEL UR5, UR14, UR12, !UP6 ;  /* 0x0000000c0e057287 */ /* 0x000fe4000f000000 */
[----:B------:R-:W-:Y:S02]  /*5190*/  UIMAD UR8, UR45, UR7, URZ ;  /* 0x000000072d0872a4 */ /* 0x000fe4000f8e02ff */
[----:B------:R-:W-:Y:S03]  /*51a0*/  UISETP.GE.AND UP0, UPT, UR6, UR4, UPT ;  /* 0x000000040600728c */ /* 0x000fe6000bf06270 */
[----:B------:R-:W-:Y:S01]  /*51b0*/  UMOV UR4, UR11 ;  /* 0x0000000b00047c82 */ /* 0x000fe20008000000 */
[----:B------:R-:W-:Y:S02]  /*51c0*/  UISETP.GE.OR UP0, UPT, UR5, UR8, UP0 ;  /* 0x000000080500728c */ /* 0x000fe40008706670 */
[----:B------:R-:W-:Y:S02]  /*51d0*/  USHF.R.U32.HI UR4, URZ, UR23, UR4 ;  /* 0x00000017ff047299 */ /* 0x000fe40008011604 */
[----:B------:R-:W-:Y:S02]  /*51e0*/  UIMAD.WIDE.U32 UR8, UR5, UR22, URZ ;  /* 0x00000016050872a5 */ /* 0x000fe4000f8e00ff */
[----:B------:R-:W-:Y:S04]  /*51f0*/  USEL UR10, UR6, UR4, !UP4 ;  /* 0x00000004060a7287 */ /* 0x000fe8000e000000 */
[----:B------:R-:W-:Y:S01]  /*5200*/  UIADD3 UR11, UPT, UPT, -UR10, URZ, URZ ;  /* 0x000000ff0a0b7290 */ /* 0x000fe2000fffe1ff */
[----:B------:R-:W-:Y:S02]  /*5210*/  @!UP0 UMOV UR4, UR9 ;  /* 0x0000000900048c82 */ /* 0x000fe40008000000 */
[----:B------:R-:W-:Y:S02]  /*5220*/  @!UP0 USHF.R.U32.HI UR4, URZ, UR23, UR4 ;  /* 0x00000017ff048299 */ /* 0x000fe40008011604 */
[----:B------:R-:W-:Y:S02]  /*5230*/  UIMAD UR8, UR45, UR11, UR6 ;  /* 0x0000000b2d0872a4 */ /* 0x000fe4000f8e0206 */
[----:B------:R-:W-:Y:S04]  /*5240*/  @!UP0 USEL UR4, UR5, UR4, !UP4 ;  /* 0x0000000405048287 */ /* 0x000fe8000e000000 */
[----:B------:R-:W-:Y:S02]  /*5250*/  @!UP0 UIMAD UR8, UR7, UR8, UR4 ;  /* 0x00000008070882a4 */ /* 0x000fe4000f8e0204 */
[----:B------:R-:W-:Y:S02]  /*5260*/  @!UP0 UIADD3 UR9, UPT, UPT, UR10, -UR4, URZ ;  /* 0x800000040a098290 */ /* 0x000fe4000fffe0ff */
[----:B------:R-:W-:Y:S02]  /*5270*/  UIADD3 UR4, UPT, UPT, -UR5, URZ, URZ ;  /* 0x000000ff05047290 */ /* 0x000fe4000fffe1ff */
[----:B------:R-:W-:Y:S02]  /*5280*/  UIADD3 UR7, UPT, UPT, -UR6, URZ, URZ ;  /* 0x000000ff06077290 */ /* 0x000fe4000fffe1ff */
[----:B------:R-:W-:Y:S02]  /*5290*/  @!UP0 UIMAD UR6, UR9, UR45, UR5 ;  /* 0x0000002d090682a4 */ /* 0x000fe4000f8e0205 */
[----:B------:R-:W-:Y:S02]  /*52a0*/  UIMAD UR14, UR15, UR4, UR14 ;  /* 0x000000040f0e72a4 */ /* 0x000fe4000f8e020e */
[----:B------:R-:W-:Y:S01]  /*52b0*/  UIMAD UR13, UR42, UR7, UR13 ;  /* 0x000000072a0d72a4 */ /* 0x000fe2000f8e020d */
[----:B------:R-:W-:Y:S02]  /*52c0*/  @!UP0 UMOV UR5, UR8 ;  /* 0x0000000800058c82 */ /* 0x000fe40008000000 */
[----:B------:R-:W-:Y:S02]  /*52d0*/  UIMAD UR14, UR5, UR15, UR14 ;  /* 0x0000000f050e72a4 */ /* 0x000fe4000f8e020e */
[----:B------:R-:W-:Y:S11]  /*52e0*/  UIMAD UR13, UR6, UR42, UR13 ;  /* 0x0000002a060d72a4 */ /* 0x000ff6000f8e020d */
[----:B------:R-:W-:Y:S01]  /*52f0*/  @!UPT UIADD3 URZ, UPT, UPT, URZ, URZ, URZ ;  /* 0x000000fffffff290 */ /* 0x000fe2000fffe0ff */
.L_x_88:
[----:B------:R-:W2:Y:S01]  /*5300*/  @!UP2 LDCU.128 UR8, c[0x0][0xf10] ;  /* 0x0001e200ff08a7ac */ /* 0x000ea20008000c00 */
[C---:B------:R-:W-:Y:S02]  /*5310*/  ISETP.NE.U32.AND P1, PT, R4.reuse, RZ, PT ;  /* 0x000000ff0400720c */ /* 0x040fe40003f25070 */
[----:B------:R-:W-:Y:S02]  /*5320*/  ISETP.NE.U32.AND P0, PT, R4, RZ, PT ;  /* 0x000000ff0400720c */ /* 0x000fe40003f05070 */
[C---:B------:R-:W-:Y:S02]  /*5330*/  ISETP.NE.AND.EX P1, PT, R5.reuse, RZ, PT, P1 ;  /* 0x000000ff0500720c */ /* 0x040fe40003f25310 */
[----:B------:R-:W-:Y:S01]  /*5340*/  ISETP.NE.AND.EX P0, PT, R5, RZ, PT, P0 ;  /* 0x000000ff0500720c */ /* 0x000fe20003f05300 */
[----:B------:R-:W3:Y:S01]  /*5350*/  @!UP2 LDCU UR5, c[0x0][0xf0c] ;  /* 0x0001e180ff05a7ac */ /* 0x000ee20008000800 */
[----:B------:R-:W-:Y:S01]  /*5360*/  SHF.L.U32 R9, R15, 0x1f, RZ ;  /* 0x0000001f0f097819 */ /* 0x000fe200000006ff */
[----:B------:R-:W-:Y:S02]  /*5370*/  USHF.L.U32 UR35, UR20, 0x7, URZ ;  /* 0x0000000714237899 */ /* 0x000fe400080006ff */
[----:B--2---:R-:W-:Y:S07]  /*5380*/  UIMAD.WIDE.U32 UR6, UR14, UR8, URZ ;  /* 0x000000080e0672a5 */ /* 0x004fee000f8e00ff */
[----:B------:R-:W-:Y:S01]  /*5390*/  @!UP2 UMOV UR4, UR7 ;  /* 0x000000070004ac82 */ /* 0x000fe20008000000 */
[----:B---3--:R-:W-:Y:S02]  /*53a0*/  @!UP2 UISETP.NE.AND UP0, UPT, UR5, 0x1, UPT ;  /* 0x000000010500a88c */ /* 0x008fe4000bf05270 */
[----:B------:R-:W-:Y:S02]  /*53b0*/  @!UP2 USHF.R.U32.HI UR4, URZ, UR9, UR4 ;  /* 0x00000009ff04a299 */ /* 0x000fe40008011604 */
[----:B------:R-:W-:Y:S02]  /*53c0*/  UIMAD.WIDE.U32 UR6, UR13, UR11, URZ ;  /* 0x0000000b0d0672a5 */ /* 0x000fe4000f8e00ff */
[----:B------:R-:W-:Y:S02]  /*53d0*/  @!UP2 USEL UR8, UR14, UR4, !UP0 ;  /* 0x000000040e08a287 */ /* 0x000fe4000c000000 */
[----:B------:R-:W-:Y:S03]  /*53e0*/  @!UP2 UISETP.NE.AND UP0, UPT, UR10, 0x1, UPT ;  /* 0x000000010a00a88c */ /* 0x000fe6000bf05270 */
[----:B------:R-:W-:Y:S01]  /*53f0*/  @!UP2 UMOV UR6, UR7 ;  /* 0x000000070006ac82 */ /* 0x000fe20008000000 */
[----:B------:R-:W-:Y:S01]  /*5400*/  USHF.L.U32 UR7, UR16, 0x8, URZ ;  /* 0x0000000810077899 */ /* 0x000fe200080006ff */
[----:B------:R-:W2:Y:S02]  /*5410*/  @!UP2 LDCU UR4, c[0x0][0xf20] ;  /* 0x0001e400ff04a7ac */ /* 0x000ea40008000800 */
[----:B--2---:R-:W-:Y:S04]  /*5420*/  @!UP2 USHF.R.U32.HI UR6, URZ, UR4, UR6 ;  /* 0x00000004ff06a299 */ /* 0x004fe80008011606 */
[----:B------:R-:W-:Y:S04]  /*5430*/  @!UP2 USEL UR6, UR13, UR6, !UP0 ;  /* 0x000000060d06a287 */ /* 0x000fe8000c000000 */
[----:B------:R-:W-:Y:S02]  /*5440*/  @!UP2 UIADD3 UR4, UPT, UPT, -UR8, UR6, URZ ;  /* 0x000000060804a290 */ /* 0x000fe4000fffe1ff */
[----:B------:R-:W-:Y:S02]  /*5450*/  @!UP2 UIADD3 UR6, UPT, UPT, UR8, -UR6, URZ ;  /* 0x800000060806a290 */ /* 0x000fe4000fffe0ff */
[----:B------:R-:W-:Y:S02]  /*5460*/  @!UP2 UIMAD UR14, UR4, UR5, UR14 ;  /* 0x00000005040ea2a4 */ /* 0x000fe4000f8e020e */
[----:B------:R-:W-:Y:S01]  /*5470*/  @!UP2 UIMAD UR13, UR6, UR10, UR13 ;  /* 0x0000000a060da2a4 */ /* 0x000fe2000f8e020d */
[----:B------:R-:W-:Y:S11]  /*5480*/  BRA.U UP3, `(.L_x_89) ;  /* 0x0000000103107547 */ /* 0x000ff6000b800000 */
[----:B-1----:R-:W-:Y:S04]  /*5490*/  MOV R0, UR52 ;  /* 0x0000003400007c02 */ /* 0x002fe80008000f00 */
[----:B------:R-:W-:Y:S04]  /*54a0*/  SHF.L.U32 R11, R0, 0x1f, RZ ;  /* 0x0000001f000b7819 */ /* 0x000fe800000006ff */
[----:B------:R-:W1:Y:S02]  /*54b0*/  SYNCS.PHASECHK.TRANS64.TRYWAIT P2, [UR21+0x88], R11 ;  /* 0x0000880bff0075a7 */ /* 0x000e640008041115 */
[----:B-1----:R-:W-:Y:S05]  /*54c0*/  @!P2 BRA `(.L_x_90) ;  /* 0x0000007400f8a947 */ /* 0x002fea0003800000 */
.L_x_89:
[----:B------:R-:W-:Y:S05]  /*54d0*/  @!P1 BRA `(.L_x_91) ;  /* 0x0000000000309947 */ /* 0x000fea0003800000 */
[----:B------:R-:W-:Y:S01]  /*54e0*/  ISETP.NE.U32.AND P1, PT, R2, RZ, PT ;  /* 0x000000ff0200720c */ /* 0x000fe20003f25070 */
[----:B------:R-:W2:Y:S01]  /*54f0*/  LDCU.64 UR4, c[0x0][0x358] ;  /* 0x00006b00ff0477ac */ /* 0x000ea20008000a00 */
[----:B------:R-:W-:Y:S02]  /*5500*/  IMAD.MOV.U32 R139, RZ, RZ, 0x1 ;  /* 0x00000001ff8b7424 */ /* 0x000fe400078e00ff */
[----:B------:R-:W-:Y:S11]  /*5510*/  ISETP.NE.AND.EX P1, PT, R3, RZ, PT, P1 ;  /* 0x000000ff0300720c */ /* 0x000ff60003f25310 */
[----:B------:R-:W-:Y:S02]  /*5520*/  @!UPT UIADD3 URZ, UPT, UPT, URZ, URZ, URZ ;  /* 0x000000fffffff290 */ /* 0x000fe4000fffe0ff */
[----:B-1----:R-:W1:Y:S01]  /*5530*/  @P1 LDC.64 R10, c[0x0][0xc88] ;  /* 0x00032200ff0a1b82 */ /* 0x002e620000000a00 */
[----:B------:R-:W-:Y:S04]  /*5540*/  @P1 IMAD R0, R4, UR44, RZ ;  /* 0x0000002c04001c24 */ /* 0x000fe8000f8e02ff */
[----:B-1----:R-:W-:Y:S04]  /*5550*/  @P1 IMAD.WIDE R10, R0, 0x4, R10 ;  /* 0x00000004000a1825 */ /* 0x002fe800078e020a */
[----:B------:R-:W-:Y:S01]  /*5560*/  HFMA2 R0, -RZ, RZ, 0, 5.9604644775390625e-08 ;  /* 0x00000001ff007431 */ /* 0x000fe200000001ff */
[----:B--2--5:R2:W5:Y:S04]  /*5570*/  @P1 LDG.E R71, desc[UR4][R10.64] ;  /* 0x000000040a471981 */ /* 0x024568000c1e1900 */
[----:B------:R-:W-:Y:S01]  /*5580*/  @!P1 PRMT R139, R0, 0x7610, R139 ;  /* 0x00007610008b9816 */ /* 0x000fe2000000008b */
[----:B--2---:R-:W3:Y:S06]  /*5590*/  @!P1 LDC R71, c[0x0][0xc80] ;  /* 0x00032000ff479b82 */ /* 0x004eec0000000800 */
.L_x_91:
[----:B---3-5:R-:W-:Y:S01]  /*55a0*/  @!P0 FSETP.EQ.AND P1, PT, R71, RZ, PT ;  /* 0x000000ff4700820b */ /* 0x028fe20003f22000 */
[----:B------:R-:W-:Y:S01]  /*55b0*/  @!UPT UIADD3 URZ, UPT, UPT, URZ, URZ, URZ ;  /* 0x000000fffffff290 */ /* 0x000fe2000fffe0ff */
[----:B------:R-:W-:Y:S11]  /*55c0*/  @!P0 BRA `(.L_x_92) ;  /* 0x0000000000188947 */ /* 0x000ff60003800000 */
[----:B------:R-:W-:Y:S02]  /*55d0*/  LOP3.LUT P0, RZ, R139, 0xff, RZ, 0xc0, !PT ;  /* 0x000000ff8bff7812 */ /* 0x000fe4000780c0ff */
[----:B------:R-:W-:Y:S04]  /*55e0*/  ISETP.NE.U32.AND P1, PT, R2, RZ, PT ;  /* 0x000000ff0200720c */ /* 0x000fe80003f25070 */
[----:B------:R-:W-:Y:S04]  /*55f0*/  ISETP.NE.AND.EX P1, PT, R3, RZ, PT, P1 ;  /* 0x000000ff0300720c */ /* 0x000fe80003f25310 */
[----:B------:R-:W-:Y:S03]  /*5600*/  PLOP3.LUT P1, PT, P1, PT, PT, 0x8, 0x80 ;  /* 0x000000000080781c */ /* 0x000fe60000f2e170 */
[----:B------:R-:W-:Y:S11]  /*5610*/  @P0 FSETP.EQ.AND P1, PT, R71, RZ, PT ;  /* 0x000000ff4700020b */ /* 0x000ff60003f22000 */
[----:B------:R-:W-:Y:S02]  /*5620*/  @!UPT UIADD3 URZ, UPT, UPT, URZ, URZ, URZ ;  /* 0x000000fffffff290 */ /* 0x000fe4000fffe0ff */
.L_x_92:
[----:B------:R-:W2:Y:S01]  /*5630*/  SYNCS.PHASECHK.TRANS64.TRYWAIT P2, [UR21+0x60], R9 ;  /* 0x00006009ff0075a7 */ /* 0x000ea20008041115 */
[----:B------:R-:W-:Y:S01]  /*5640*/  ELECT P0, URZ, PT ;  /* 0x0000000000ff782f */ /* 0x000fe20003800000 */
[----:B------:R-:W-:Y:S03]  /*5650*/  ULOP3.LUT UR4, UR29, 0x1, URZ, 0xc0, !UPT ;  /* 0x000000011d047892 */ /* 0x000fe6000f8ec0ff */
[----:B------:R-:W-:Y:S11]  /*5660*/  PLOP3.LUT P1, PT, P1, P0, PT, 0xf2, 0x2f ;  /* 0x00000000002f781c */ /* 0x000ff60000f21e72 */
[----:B------:R-:W-:Y:S02]  /*5670*/  @!UPT UIADD3 URZ, UPT, UPT, URZ, URZ, URZ ;  /* 0x000000fffffff290 */ /* 0x000fe4000fffe0ff */
[----:B------:R-:W-:Y:S05]  /*5680*/  @!P1 IADD3 R8, P0, PT, R16, 0x980, RZ ;  /* 0x0000098010089810 */ /* 0x000fea0007f1e0ff */
[----:B------:R-:W-:Y:S01]  /*5690*/  @!P1 IMAD.X R6, RZ, RZ, R17, P0 ;  /* 0x000000ffff069224 */ /* 0x000fe200000e0611 */
[----:B--2---:R-:W-:Y:S07]  /*56a0*/  @!P2 BRA `(.L_x_93) ;  /* 0x000000740098a947 */ /* 0x004fee0003800000 */
.L_x_179:
[----:B------:R-:W-:Y:S01]  /*56b0*/  @!P1 R2UR UR6, R8 ;  /* 0x00000000080692ca */ /* 0x000fe200000e0000 */
[----:B------:R-:W-:Y:S01]  /*56c0*/  VOTEU.ALL UP0, P1 ;  /* 0x0000000000ff7886 */ /* 0x000fe20000800000 */
[----:B------:R-:W-:Y:S01]  /*56d0*/  @!P1 R2UR UR5, R6 ;  /* 0x00000000060592ca */ /* 0x000fe200000e0000 */
[----:B------:R-:W-:Y:S01]  /*56e0*/  UMOV UR10, 0x0 ;  /* 0x00000000000a7882 */ /* 0x000fe20000000000 */
[----:B------:R-:W-:Y:S01]  /*56f0*/  ISETP.NE.AND P0, PT, RZ, UR4, !P1 ;  /* 0x00000004ff007c0c */ /* 0x000fe2000cf05270 */
[----:B------:R-:W-:Y:S01]  /*5700*/  UMOV UR11, 0x10000000 ;  /* 0x10000000000b7882 */ /* 0x000fe20000000000 */
[----:B------:R-:W-:Y:S02]  /*5710*/  @!UP0 UIADD3 UR8, UPT, UPT, UR7, 0xc0, URZ ;  /* 0x000000c007088890 */ /* 0x000fe4000fffe0ff */
[----:B------:R-:W-:Y:S01]  /*5720*/  @!UP0 UIADD3 UR32, UPT, UPT, UR21, 0x400, URZ ;  /* 0x0000040015208890 */ /* 0x000fe2000fffe0ff */
[----:B------:R-:W-:Y:S01]  /*5730*/  VOTEU.ALL UP0, P1 ;  /* 0x0000000000ff7886 */ /* 0x000fe20000800000 */
[----:B------:R-:W-:Y:S02]  /*5740*/  UMOV UR36, UR44 ;  /* 0x0000002c00247c82 */ /* 0x000fe40008000000 */
[----:B-1----:R-:W-:Y:S02]  /*5750*/  @!P1 IMAD.U32 R0, RZ, RZ, UR8 ;  /* 0x00000008ff009e24 */ /* 0x002fe4000f8e00ff */
[----:B------:R-:W-:Y:S02]  /*5760*/  IMAD.U32 R10, RZ, RZ, UR6 ;  /* 0x00000006ff0a7e24 */ /* 0x000fe4000f8e00ff */
[----:B------:R-:W-:Y:S02]  /*5770*/  IMAD.U32 R11, RZ, RZ, UR5 ;  /* 0x00000005ff0b7e24 */ /* 0x000fe4000f8e00ff */
[----:B------:R-:W-:Y:S01]  /*5780*/  @P0 IMAD R0, RZ, RZ, UR7 ;  /* 0x00000007ff000e24 */ /* 0x000fe2000f8e02ff */
[----:B------:R-:W-:Y:S02]  /*5790*/  @!P1 R2UR UR8, R10 ;  /* 0x000000000a0892ca */ /* 0x000fe400000e0000 */
[----:B------:R-:W-:Y:S02]  /*57a0*/  @!P1 R2UR UR9, R11 ;  /* 0x000000000b0992ca */ /* 0x000fe400000e0000 */
[----:B------:R-:W-:Y:S11]  /*57b0*/  PLOP3.LUT P0, PT, P1, PT, PT, 0x8, 0x80 ;  /* 0x000000000080781c */ /* 0x000ff60000f0e170 */
[----:B------:R-:W-:Y:S02]  /*57c0*/  @!UPT UIADD3 URZ, UPT, UPT, URZ, URZ, URZ ;  /* 0x000000fffffff290 */ /* 0x000fe4000fffe0ff */
[----:B------:R-:W-:Y:S01]  /*57d0*/  @P0 R2UR.BROADCAST UR34, R0 ;  /* 0x00000000002202ca */ /* 0x000fe200008e0000 */
[----:B------:R-:W-:Y:S01]  /*57e0*/  @!P1 IMAD.MOV.U32 R0, RZ, RZ, 0x4000 ;  /* 0x00004000ff009424 */ /* 0x000fe200078e00ff */
[----:B------:R-:W-:Y:S05]  /*57f0*/  @!P1 IADD3 R8, P0, PT, R16, 0x980, RZ ;  /* 0x0000098010089810 */ /* 0x000fea0007f1e0ff */
[----:B------:R-:W-:Y:S06]  /*5800*/  @!P1 IMAD.X R6, RZ, RZ, R17, P0 ;  /* 0x000000ffff069224 */ /* 0x000fec00000e0611 */
[----:B------:R1:W-:Y:S01]  /*5810*/  @!UP0 UTMALDG.3D [UR32], [UR8], desc[UR10] ;  /* 0x00000a20080085b4 */ /* 0x0003e20008011000 */
[----:B------:R1:W-:Y:S01]  /*5820*/  @!P1 SYNCS.ARRIVE.TRANS64.RED.A0TR RZ, [UR21+0x40], R0 ;  /* 0x00004000ffff99a7 */ /* 0x0003e20008300415 */
[----:B------:R-:W-:Y:S01]  /*5830*/  SYNCS.ARRIVE.TRANS64.RED.A1T0 RZ, [UR47], RZ ;  /* 0x000000ffffff79a7 */ /* 0x000fe2000810042f */
[----:B------:R-:W2:Y:S02]  /*5840*/  SYNCS.PHASECHK.TRANS64.TRYWAIT P2, [UR21+0x68], R9 ;  /* 0x00006809ff0075a7 */ /* 0x000ea40008041115 */
[----:B-12---:R-:W-:Y:S05]  /*5850*/  @!P2 BRA `(.L_x_94) ;  /* 0x000000740044a947 */ /* 0x006fea0003800000 */
.L_x_181:
[----:B------:R-:W-:Y:S01]  /*5860*/  @!P1 R2UR UR6, R8 ;  /* 0x00000000080692ca */ /* 0x000fe200000e0000 */
[----:B------:R-:W-:Y:S01]  /*5870*/  VOTEU.ALL UP0, P1 ;  /* 0x0000000000ff7886 */ /* 0x000fe20000800000 */
[----:B------:R-:W-:Y:S01]  /*5880*/  @!P1 R2UR UR5, R6 ;  /* 0x00000000060592ca */ /* 0x000fe200000e0000 */
[----:B-1----:R-:W-:Y:S01]  /*5890*/  @!P1 IMAD.MOV.U32 R0, RZ, RZ, 0x4000 ;  /* 0x00004000ff009424 */ /* 0x002fe200078e00ff */
[----:B------:R-:W-:Y:S01]  /*58a0*/  UMOV UR10, 0x0 ;  /* 0x00000000000a7882 */ /* 0x000fe20000000000 */
[----:B------:R-:W-:Y:S01]  /*58b0*/  UMOV UR11, 0x10000000 ;  /* 0x10000000000b7882 */ /* 0x000fe20000000000 */
[----:B------:R-:W-:Y:S01]  /*58c0*/  @!UP0 UIADD3 UR24, UPT, UPT, UR21, 0x4400, URZ ;  /* 0x0000440015188890 */ /* 0x000fe2000fffe0ff */
[----:B------:R-:W-:Y:S01]  /*58d0*/  @!P1 IADD3 R8, P0, PT, R16, 0x980, RZ ;  /* 0x0000098010089810 */ /* 0x000fe20007f1e0ff */
[----:B------:R-:W-:Y:S01]  /*58e0*/  UMOV UR27, UR35 ;  /* 0x00000023001b7c82 */ /* 0x000fe20008000000 */
[----:B------:R-:W-:Y:S03]  /*58f0*/  UMOV UR28, UR44 ;  /* 0x0000002c001c7c82 */ /* 0x000fe60008000000 */
[----:B------:R-:W-:Y:S02]  /*5900*/  @!P1 IMAD.X R6, RZ, RZ, R17, P0 ;  /* 0x000000ffff069224 */ /* 0x000fe400000e0611 */
[----:B------:R-:W-:Y:S02]  /*5910*/  IMAD.U32 R10, RZ, RZ, UR6 ;  /* 0x00000006ff0a7e24 */ /* 0x000fe4000f8e00ff */
[----:B------:R-:W-:Y:S01]  /*5920*/  IMAD.U32 R11, RZ, RZ, UR5 ;  /* 0x00000005ff0b7e24 */ /* 0x000fe2000f8e00ff */
[----:B------:R-:W-:Y:S02]  /*5930*/  @!UP0 UIMAD UR5, UR4, -0x40, UR7 ;  /* 0xffffffc0040588a4 */ /* 0x000fe4000f8e0207 */
[----:B------:R-:W-:Y:S02]  /*5940*/  @!P1 R2UR UR8, R10 ;  /* 0x000000000a0892ca */ /* 0x000fe400000e0000 */
[----:B------:R-:W-:Y:S01]  /*5950*/  @!P1 R2UR UR9, R11 ;  /* 0x000000000b0992ca */ /* 0x000fe200000e0000 */
[----:B------:R-:W-:Y:S01]  /*5960*/  @!UP0 UIADD3 UR26, UPT, UPT, UR5, 0x80, URZ ;  /* 0x00000080051a8890 */ /* 0x000fe2000fffe0ff */
[----:B------:R-:W-:Y:S11]  /*5970*/  VOTEU.ALL UP0, P1 ;  /* 0x0000000000ff7886 */ /* 0x000ff60000800000 */
[----:B------:R1:W-:Y:S01]  /*5980*/  @!UP0 UTMALDG.3D [UR24], [UR8], desc[UR10] ;  /* 0x00000a18080085b4 */ /* 0x0003e20008011000 */
[----:B------:R1:W-:Y:S01]  /*5990*/  @!P1 SYNCS.ARRIVE.TRANS64.RED.A0TR RZ, [UR21+0x48], R0 ;  /* 0x00004800ffff99a7 */ /* 0x0003e20008300415 */
[----:B------:R-:W-:Y:S01]  /*59a0*/  SYNCS.ARRIVE.TRANS64.RED.A1T0 RZ, [UR46], RZ ;  /* 0x000000ffffff79a7 */ /* 0x000fe2000810042e */
[----:B------:R-:W2:Y:S02]  /*59b0*/  SYNCS.PHASECHK.TRANS64.TRYWAIT P2, [UR21+0x70], R9 ;  /* 0x00007009ff0075a7 */ /* 0x000ea40008041115 */
[----:B-12---:R-:W-:Y:S05]  /*59c0*/  @!P2 BRA `(.L_x_95) ;  /* 0x000000740000a947 */ /* 0x006fea0003800000 */
.L_x_183:
        /* <DEDUP_REMOVED lines=13> */
[----:B------:R-:W-:Y:S02]  /*5aa0*/  @!UP0 ULEA UR5, UR4, UR7, 0x6 ;  /* 0x0000000704058291 */ /* 0x000fe4000f8e30ff */
        /* <DEDUP_REMOVED lines=9> */
.L_x_185:
[----:B------:R-:W-:Y:S01]  /*5b40*/  @!P1 R2UR UR6, R8 ;  /* 0x00000000080692ca */ /* 0x000fe200000e0000 */
[----:B------:R-:W-:Y:S01]  /*5b50*/  UMOV UR18, 0x0 ;  /* 0x0000000000127882 */ /* 0x000fe20000000000 */
[----:B------:R-:W-:Y:S01]  /*5b60*/  @!P1 R2UR UR5, R6 ;  /* 0x00000000060592ca */ /* 0x000fe200000e0000 */
[----:B------:R-:W-:Y:S01]  /*5b70*/  VOTEU.ALL UP0, P1 ;  /* 0x0000000000ff7886 */ /* 0x000fe20000800000 */
[----:B------:R-:W-:Y:S01]  /*5b80*/  ISETP.NE.OR P0, PT, RZ, UR4, P1 ;  /* 0x00000004ff007c0c */ /* 0x000fe20008f05670 */
[----:B------:R-:W-:Y:S01]  /*5b90*/  UMOV UR19, 0x10000000 ;  /* 0x1000000000137882 */ /* 0x000fe20000000000 */
[----:B------:R-:W-:Y:S01]  /*5ba0*/  UMOV UR11, UR35 ;  /* 0x00000023000b7c82 */ /* 0x000fe20008000000 */
[----:B------:R-:W-:Y:S01]  /*5bb0*/  UMOV UR12, UR44 ;  /* 0x0000002c000c7c82 */ /* 0x000fe20008000000 */
[----:B------:R-:W-:Y:S01]  /*5bc0*/  @!UP0 UIADD3 UR4, UPT, UPT, UR7, 0xc0, URZ ;  /* 0x000000c007048890 */ /* 0x000fe2000fffe0ff */
[----:B------:R-:W-:Y:S01]  /*5bd0*/  VIADD R14, R14, 0x1 ;  /* 0x000000010e0e7836 */ /* 0x000fe20000000000 */
[----:B------:R-:W-:Y:S01]  /*5be0*/  @!UP0 UIADD3 UR8, UPT, UPT, UR21, 0xc400, URZ ;  /* 0x0000c40015088890 */ /* 0x000fe2000fffe0ff */
[----:B------:R-:W-:Y:S01]  /*5bf0*/  R2UR UR16, R141 ;  /* 0x000000008d1072ca */ /* 0x000fe200000e0000 */
[----:B------:R-:W-:Y:S01]  /*5c00*/  @!UP0 UIADD3 UR9, UPT, UPT, UR21, 0x58, URZ ;  /* 0x0000005815098890 */ /* 0x000fe2000fffe0ff */
[----:B------:R-:W-:Y:S01]  /*5c10*/  IMAD.U32 R8, RZ, RZ, UR6 ;  /* 0x00000006ff087e24 */ /* 0x000fe2000f8e00ff */
[----:B------:R-:W-:Y:S01]  /*5c20*/  VOTEU.ALL UP0, P1 ;  /* 0x0000000000ff7886 */ /* 0x000fe20000800000 */
[----:B-1----:R-:W-:Y:S01]  /*5c30*/  @!P1 IMAD.U32 R0, RZ, RZ, UR4 ;  /* 0x00000004ff009e24 */ /* 0x002fe2000f8e00ff */
[----:B------:R-:W-:Y:S01]  /*5c40*/  R2UR UR20, R142 ;  /* 0x000000008e1472ca */ /* 0x000fe200000e0000 */
[----:B------:R-:W-:Y:S01]  /*5c50*/  IMAD.U32 R9, RZ, RZ, UR5 ;  /* 0x00000005ff097e24 */ /* 0x000fe2000f8e00ff */
[----:B------:R-:W-:Y:S01]  /*5c60*/  @!P1 R2UR UR4, R8 ;  /* 0x00000000080492ca */ /* 0x000fe200000e0000 */
[----:B------:R-:W-:Y:S01]  /*5c70*/  @!P0 IMAD R0, RZ, RZ, UR7 ;  /* 0x00000007ff008e24 */ /* 0x000fe2000f8e02ff */
[----:B------:R-:W-:Y:S01]  /*5c80*/  PLOP3.LUT P0, PT, P1, PT, PT, 0x8, 0x80 ;  /* 0x000000000080781c */ /* 0x000fe20000f0e170 */
[----:B------:R-:W-:Y:S01]  /*5c90*/  UIADD3 UR29, UPT, UPT, UR29, 0x1, URZ ;  /* 0x000000011d1d7890 */ /* 0x000fe2000fffe0ff */
[----:B------:R-:W-:Y:S01]  /*5ca0*/  @!P1 R2UR UR5, R9 ;  /* 0x00000000090592ca */ /* 0x000fe200000e0000 */
[----:B------:R-:W-:Y:S10]  /*5cb0*/  UPLOP3.LUT UP3, UPT, UPT, UPT, UPT, 0x80, 0x8 ;  /* 0x000000000008789c */ /* 0x000ff40003f6f070 */
[----:B------:R-:W-:Y:S01]  /*5cc0*/  @P0 R2UR.BROADCAST UR10, R0 ;  /* 0x00000000000a02ca */ /* 0x000fe200008e0000 */
[----:B------:R-:W-:Y:S01]  /*5cd0*/  UIADD3 UR16, UPT, UPT, UR13, UR16, URZ ;  /* 0x000000100d107290 */ /* 0x000fe2000fffe0ff */
[C---:B------:R-:W-:Y:S01]  /*5ce0*/  ISETP.NE.AND P0, PT, R14.reuse, 0x2, PT ;  /* 0x000000020e00780c */ /* 0x040fe20003f05270 */
[----:B------:R-:W-:Y:S01]  /*5cf0*/  UMOV UR44, UR30 ;  /* 0x0000001e002c7c82 */ /* 0x000fe20008000000 */
[----:B------:R-:W-:Y:S01]  /*5d00*/  LOP3.LUT R15, R15, 0x1, RZ, 0x3c, !PT ;  /* 0x000000010f0f7812 */ /* 0x000fe200078e3cff */
[----:B------:R-:W-:Y:S01]  /*5d10*/  UIADD3 UR20, UPT, UPT, UR14, UR20, URZ ;  /* 0x000000140e147290 */ /* 0x000fe2000fffe0ff */
[----:B------:R-:W-:Y:S02]  /*5d20*/  SEL R0, RZ, 0x1, P0 ;  /* 0x00000001ff007807 */ /* 0x000fe40000000000 */
[----:B------:R-:W-:Y:S02]  /*5d30*/  SEL R14, R14, RZ, P0 ;  /* 0x000000ff0e0e7207 */ /* 0x000fe40000000000 */
[----:B------:R-:W-:Y:S03]  /*5d40*/  LOP3.LUT R13, R13, R0, RZ, 0x3c, !PT ;  /* 0x000000000d0d7212 */ /* 0x000fe600078e3cff */
[----:B------:R1:W-:Y:S01]  /*5d50*/  @!UP0 UTMALDG.3D [UR8], [UR4], desc[UR18] ;  /* 0x00001208040085b4 */ /* 0x0003e20008011000 */
[----:B------:R1:W-:Y:S01]  /*5d60*/  @!P1 SYNCS.ARRIVE.TRANS64.RED.A0TR RZ, [UR21+0x58], R7 ;  /* 0x00005807ffff99a7 */ /* 0x0003e20008300415 */
[----:B------:R-:W-:Y:S01]  /*5d70*/  SYNCS.ARRIVE.TRANS64.RED.A1T0 RZ, [UR38], RZ ;  /* 0x000000ffffff79a7 */ /* 0x000fe20008100426 */
[----:B------:R-:W-:Y:S05]  /*5d80*/  BRA.U UP1, `(.L_x_97) ;  /* 0xfffffff1013c7547 */ /* 0x000fea000b83ffff */
[----:B------:R-:W-:-:S04]  /*5d90*/  SHF.L.U32 R3, R15, 0x1f, RZ ;  /* 0x0000001f0f037819 */ /* 0x000fc800000006ff */
[----:B------:R-:W2:Y:S02]  /*5da0*/  SYNCS.PHASECHK.TRANS64.TRYWAIT P0, [UR21+0x60], R3 ;  /* 0x00006003ff0075a7 */ /* 0x000ea40008001115 */
[----:B--2---:R-:W-:Y:S05]  /*5db0*/  @!P0 BRA `(.L_x_98) ;  /* 0x0000007000348947 */ /* 0x004fea0003800000 */
.L_x_187:
[----:B------:R-:W3:Y:S02]  /*5dc0*/  SYNCS.PHASECHK.TRANS64.TRYWAIT P0, [UR21+0x68], R3 ;  /* 0x00006803ff0075a7 */ /* 0x000ee40008001115 */
[----:B---3--:R-:W-:Y:S05]  /*5dd0*/  @!P0 BRA `(.L_x_99) ;  /* 0x0000007000448947 */ /* 0x008fea0003800000 */
.L_x_189:
[----:B------:R-:W3:Y:S02]  /*5de0*/  SYNCS.PHASECHK.TRANS64.TRYWAIT P0, [UR21+0x70], R3 ;  /* 0x00007003ff0075a7 */ /* 0x000ee40008001115 */
[----:B---3--:R-:W-:Y:S05]  /*5df0*/  @!P0 BRA `(.L_x_100) ;  /* 0x0000007000548947 */ /* 0x008fea0003800000 */
.L_x_191:
[----:B--2---:R-:W-:-:S07]  /*5e00*/  MOV R0, UR21 ;  /* 0x0000001500007c02 */ /* 0x004fce0008000f00 */
.L_x_101:
[----:B--2---:R-:W-:-:S04]  /*5e10*/  SHF.L.U32 R3, R15, 0x1f, RZ ;  /* 0x0000001f0f037819 */ /* 0x004fc800000006ff */
[----:B------:R2:W3:Y:S03]  /*5e20*/  SYNCS.PHASECHK.TRANS64.TRYWAIT P0, [R0+URZ+0x78], R3 ;  /* 0x00007803000075a7 */ /* 0x0004e600080011ff */
[----:B---3--:R-:W-:Y:S05]  /*5e30*/  @!P0 NANOSLEEP.SYNCS 0x989680 ;  /* 0x009896800000895d */ /* 0x008fea0003900000 */
[----:B------:R-:W3:Y:S02]  /*5e40*/  @!P0 SYNCS.PHASECHK.TRANS64 P0, [R0+URZ+0x78], R3 ;  /* 0x00007803000085a7 */ /* 0x000ee400080010ff */
[----:B-1-3--:R-:W-:Y:S05]  /*5e50*/  @P0 EXIT ;  /* 0x000000000000094d */ /* 0x00afea0003800000 */
[----:B------:R-:W-:Y:S05]  /*5e60*/  BRA `(.L_x_101) ;  /* 0xfffffffc00e87947 */ /* 0x000fea000383ffff */
.L_x_86:
[----:B------:R-:W-:-:S06]  /*5e70*/  UISETP.GE.AND UP0, UPT, UR17, 0x4, UPT ;  /* 0x000000041100788c */ /* 0x000fcc000bf06270 */
[----:B------:R-:W-:-:S13]  /*5e80*/  PLOP3.LUT P0, PT, PT, PT, UP0, 0x80, 0x8 ;  /* 0x000000000008781c */ /* 0x000fda0003f0f008 */
[----:B------:R-:W-:Y:S05]  /*5e90*/  @!P0 EXIT ;  /* 0x000000000000894d */ /* 0x000fea0003800000 */
[----:B------:R-:W1:Y:S08]  /*5ea0*/  S2UR UR4, SR_CgaCtaId ;  /* 0x00000000000479c3 */ /* 0x000e700000008800 */
[----:B------:R-:W-:Y:S01]  /*5eb0*/  BAR.SYNC.DEFER_BLOCKING 0x6, 0xa0 ;  /* 0x0182800000007b1d */ /* 0x000fe20000010000 */
[C---:B------:R-:W-:Y:S01]  /*5ec0*/  IMAD.SHL.U32 R0, R152.reuse, 0x40, RZ ;  /* 0x0000004098007824 */ /* 0x040fe200078e00ff */
[C---:B------:R-:W-:Y:S01]  /*5ed0*/  LOP3.LUT R138, R152.reuse, 0x1, RZ, 0xc0, !PT ;  /* 0x00000001988a7812 */ /* 0x040fe200078ec0ff */
[----:B------:R-:W-:-:S02]  /*5ee0*/  IMAD.SHL.U32 R133, R152, 0x8, RZ ;  /* 0x0000000898857824 */ /* 0x000fc400078e00ff */
[----:B------:R-:W-:Y:S02]  /*5ef0*/  HFMA2 R151, -RZ, RZ, 0, 1.1920928955078125e-07 ;  /* 0x00000002ff977431 */ /* 0x000fe400000001ff */
[----:B------:R-:W-:Y:S01]  /*5f00*/  IMAD.U32 R2, R152, 0x10000, RZ ;  /* 0x0001000098027824 */ /* 0x000fe200078e00ff */
[----:B------:R-:W-:Y:S01]  /*5f10*/  UMOV UR46, 0x400 ;  /* 0x00000400002e7882 */ /* 0x000fe20000000000 */
[----:B------:R-:W2:Y:S01]  /*5f20*/  LDC.64 R136, c[0x0][0xcb0] ;  /* 0x00032c00ff887b82 */ /* 0x000ea20000000a00 */
[----:B------:R-:W-:Y:S01]  /*5f30*/  LOP3.LUT R4, R0, 0x1c0, RZ, 0xc0, !PT ;  /* 0x000001c000047812 */ /* 0x000fe200078ec0ff */
[----:B------:R-:W-:Y:S01]  /*5f40*/  IMAD.MOV.U32 R150, RZ, RZ, 0x4 ;  /* 0x00000004ff967424 */ /* 0x000fe200078e00ff */
[----:B------:R-:W-:Y:S01]  /*5f50*/  ISETP.NE.U32.AND P0, PT, R138, 0x1, PT ;  /* 0x000000018a00780c */ /* 0x000fe20003f05070 */
[----:B------:R-:W-:Y:S01]  /*5f60*/  IMAD.MOV.U32 R149, RZ, RZ, 0x1 ;  /* 0x00000001ff957424 */ /* 0x000fe200078e00ff */
[----:B------:R-:W-:Y:S01]  /*5f70*/  LOP3.LUT R133, R4, 0x38, R133, 0xf8, !PT ;  /* 0x0000003804857812 */ /* 0x000fe200078ef885 */
[----:B------:R-:W-:Y:S01]  /*5f80*/  IMAD.MOV.U32 R146, RZ, RZ, RZ ;  /* 0x000000ffff927224 */ /* 0x000fe200078e00ff */
[----:B------:R-:W-:Y:S01]  /*5f90*/  LOP3.LUT R2, R2, 0x600000, RZ, 0xc0, !PT ;  /* 0x0060000002027812 */ /* 0x000fe200078ec0ff */
[----:B------:R-:W3:Y:S01]  /*5fa0*/  LDC.64 R134, c[0x0][0xca8] ;  /* 0x00032a00ff867b82 */ /* 0x000ee20000000a00 */
[----:B------:R-:W-:Y:S01]  /*5fb0*/  R2P PR, R152, 0x6 ;  /* 0x0000000698007804 */ /* 0x000fe20000000000 */
[----:B------:R-:W4:Y:S01]  /*5fc0*/  LDCU UR62, c[0x0][0x370] ;  /* 0x00006e00ff3e77ac */ /* 0x000f220008000800 */
[----:B------:R-:W-:-:S02]  /*5fd0*/  LOP3.LUT R133, R133, 0x1e00, R0, 0xf8, !PT ;  /* 0x00001e0085857812 */ /* 0x000fc400078ef800 */
[----:B------:R-:W-:Y:S01]  /*5fe0*/  P2R R0, PR, RZ, 0x1 ;  /* 0x00000001ff007803 */ /* 0x000fe20000000000 */
[----:B------:R-:W-:Y:S01]  /*5ff0*/  UMOV UR38, URZ ;  /* 0x000000ff00267c82 */ /* 0x000fe20008000000 */
[----:B------:R-:W-:Y:S01]  /*6000*/  LOP3.LUT R152, R152, 0x60, RZ, 0xc0, !PT ;  /* 0x0000006098987812 */ /* 0x000fe200078ec0ff */
[----:B-1----:R-:W-:Y:S01]  /*6010*/  ULEA UR46, UR4, UR46, 0x18 ;  /* 0x0000002e042e7291 */ /* 0x002fe2000f8ec0ff */
[----:B------:R-:W-:Y:S01]  /*6020*/  MOV R148, RZ ;  /* 0x000000ff00947202 */ /* 0x000fe20000000f00 */
[----:B------:R-:W1:Y:S01]  /*6030*/  LDCU.64 UR4, c[0x0][0xc90] ;  /* 0x00019200ff0477ac */ /* 0x000e620008000a00 */
[----:B------:R-:W-:Y:S02]  /*6040*/  SEL R151, R151, 0xfffffffe, !P1 ;  /* 0xfffffffe97977807 */ /* 0x000fe40004800000 */
[----:B------:R-:W-:Y:S01]  /*6050*/  SEL R150, R150, 0xfffffffc, !P2 ;  /* 0xfffffffc96967807 */ /* 0x000fe20005000000 */
[----:B------:R-:W2:Y:S03]  /*6060*/  LDCU UR41, c[0x0][0xf0c] ;  /* 0x0001e180ff2977ac */ /* 0x000ea60008000800 */
[----:B------:R-:W4:Y:S01]  /*6070*/  LDS R3, [UR46+0x110] ;  /* 0x0001102eff037984 */ /* 0x000f220008000800 */
[----:B------:R-:W2:Y:S01]  /*6080*/  LDCU UR40, c[0x0][0xf30] ;  /* 0x0001e600ff2877ac */ /* 0x000ea20008000800 */
[----:B------:R-:W2:Y:S01]  /*6090*/  LDCU.64 UR60, c[0x0][0xc88] ;  /* 0x00019100ff3c77ac */ /* 0x000ea20008000a00 */
[----:B------:R-:W2:Y:S01]  /*60a0*/  LDCU.64 UR42, c[0x0][0xf28] ;  /* 0x0001e500ff2a77ac */ /* 0x000ea20008000a00 */
[----:B-1----:R-:W-:Y:S01]  /*60b0*/  IMAD.U32 R153, RZ, RZ, UR5 ;  /* 0x00000005ff997e24 */ /* 0x002fe2000f8e00ff */
[----:B------:R-:W-:Y:S01]  /*60c0*/  UIADD3 UR5, UPT, UPT, UR46, 0xb8, URZ ;  /* 0x000000b82e057890 */ /* 0x000fe2000fffe0ff */
[----:B------:R-:W-:Y:S01]  /*60d0*/  IMAD.U32 R154, RZ, RZ, UR4 ;  /* 0x00000004ff9a7e24 */ /* 0x000fe2000f8e00ff */
[----:B------:R-:W-:-:S02]  /*60e0*/  UIADD3 UR4, UPT, UPT, UR46, 0x400, URZ ;  /* 0x000004002e047890 */ /* 0x000fc4000fffe0ff */
[----:B------:R-:W-:Y:S01]  /*60f0*/  ULOP3.LUT UR5, UR5, 0xfefffff8, URZ, 0xc0, !UPT ;  /* 0xfefffff805057892 */ /* 0x000fe2000f8ec0ff */
[----:B------:R-:W1:Y:S03]  /*6100*/  LDCU.128 UR56, c[0x0][0xf10] ;  /* 0x0001e200ff3877ac */ /* 0x000e660008000c00 */
[----:B------:R-:W-:Y:S02]  /*6110*/  IMAD.U32 R144, RZ, RZ, UR4 ;  /* 0x00000004ff907e24 */ /* 0x000fe4000f8e00ff */
[----:B------:R-:W-:Y:S01]  /*6120*/  IMAD.U32 R155, RZ, RZ, UR5 ;  /* 0x00000005ff9b7e24 */ /* 0x000fe2000f8e00ff */
[----:B------:R-:W1:Y:S01]  /*6130*/  LDCU UR55, c[0x0][0x374] ;  /* 0x00006e80ff3777ac */ /* 0x000e620008000800 */
[----:B------:R-:W-:Y:S01]  /*6140*/  UMOV UR54, URZ ;  /* 0x000000ff00367c82 */ /* 0x000fe20008000000 */
[----:B------:R-:W-:Y:S01]  /*6150*/  UMOV UR52, URZ ;  /* 0x000000ff00347c82 */ /* 0x000fe20008000000 */
[----:B--234-:R-:W-:-:S07]  /*6160*/  IMAD.IADD R2, R3, 0x1, R2 ;  /* 0x0000000103027824 */ /* 0x01cfce00078e0202 */
.L_x_146:
[----:B-1----:R-:W-:Y:S02]  /*6170*/  LEA R8, R146, UR46, 0x3 ;  /* 0x0000002e92087c11 */ /* 0x002fe4000f8e18ff */
[----:B------:R-:W-:Y:S02]  /*6180*/  SHF.L.U32 R3, R148, 0x1f, RZ ;  /* 0x0000001f94037819 */ /* 0x000fe400000006ff */
[----:B------:R-:W-:Y:S02]  /*6190*/  LEA R5, R146, UR46, 0x4 ;  /* 0x0000002e92057c11 */ /* 0x000fe4000f8e20ff */
[----:B--2---:R-:W2:Y:S02]  /*61a0*/  SYNCS.PHASECHK.TRANS64.TRYWAIT P0, [R8+URZ+0x90], R3 ;  /* 0x00009003080075a7 */ /* 0x004ea400080011ff */
[----:B--2---:R-:W-:Y:S05]  /*61b0*/  @!P0 BRA `(.L_x_102) ;  /* 0x0000006c007c8947 */ /* 0x004fea0003800000 */
.L_x_192:
[----:B------:R-:W3:Y:S01]  /*61c0*/  LDS.128 R4, [R5+0xf0] ;  /* 0x0000f00005047984 */ /* 0x000ee20000000c00 */
[----:B------:R-:W-:Y:S01]  /*61d0*/  UISETP.GE.AND UP0, UPT, UR45, 0x1, UPT ;  /* 0x000000012d00788c */ /* 0x000fe2000bf06270 */
[----:B------:R-:W-:Y:S01]  /*61e0*/  @!PT LDS RZ, [RZ] ;  /* 0x00000000fffff984 */ /* 0x000fe20000000800 */
[----:B------:R-:W-:Y:S01]  /*61f0*/  @!PT LDS RZ, [RZ] ;  /* 0x00000000fffff984 */ /* 0x000fe20000000800 */
[----:B------:R-:W-:Y:S01]  /*6200*/  @!PT LDS RZ, [RZ] ;  /* 0x00000000fffff984 */ /* 0x000fe20000000800 */
[----:B------:R-:W-:Y:S01]  /*6210*/  @!PT LDS RZ, [RZ] ;  /* 0x00000000fffff984 */ /* 0x000fe20000000800 */
[----:B------:R4:W-:Y:S06]  /*6220*/  MEMBAR.ALL.CTA ;  /* 0x0000000000007992 */ /* 0x0009ec0000008000 */
[----:B----4-:R-:W4:Y:S01]  /*6230*/  FENCE.VIEW.ASYNC.S ;  /* 0x00000000000073c6 */ /* 0x010f220000000000 */
[----:B---3--:R-:W-:Y:S11]  /*6240*/  LOP3.LUT P0, RZ, R6, 0x1, RZ, 0xc0, !PT ;  /* 0x0000000106ff7812 */ /* 0x008ff6000780c0ff */
[----:B------:R-:W-:Y:S02]  /*6250*/  @!UPT UIADD3 URZ, UPT, UPT, URZ, URZ, URZ ;  /* 0x000000fffffff290 */ /* 0x000fe4000fffe0ff */
[----:B----4-:R-:W-:Y:S01]  /*6260*/  VOTEU.ANY UP1, P0 ;  /* 0x0000000000ff7886 */ /* 0x010fe20000020100 */
[----:B------:R-:W-:Y:S01]  /*6270*/  PLOP3.LUT P0, PT, PT, PT, UP1, 0x80, 0x8 ;  /* 0x000000000008781c */ /* 0x000fe20003f0f018 */
[----:B------:R-:W-:Y:S06]  /*6280*/  UP2UR UR4, UPR, URZ, 0x2 ;  /* 0x00000002ff047883 */ /* 0x000fec0008000000 */
[----:B------:R-:W-:Y:S06]  /*6290*/  IMAD.U32 R156, RZ, RZ, UR4 ;  /* 0x00000004ff9c7e24 */ /* 0x000fec000f8e00ff */
[----:B------:R-:W-:Y:S02]  /*62a0*/  @P0 SHF.R.U32.HI R0, RZ, 0x10, R5 ;  /* 0x00000010ff000819 */ /* 0x000fe40000011605 */
[----:B--2---:R-:W-:Y:S02]  /*62b0*/  @P0 MOV R3, R4 ;  /* 0x0000000400030202 */ /* 0x004fe40000000f00 */
        /* <DEDUP_REMOVED lines=11> */
[----:B------:R-:W3:Y:S01]  /*6370*/  LDCU UR12, c[0x0][0xf20] ;  /* 0x0001e400ff0c77ac */ /* 0x000ee20008000800 */
[----:B-1----:R-:W-:Y:S02]  /*6380*/  UIMAD.WIDE.U32 UR4, UR55, UR59, URZ ;  /* 0x0000003b370472a5 */ /* 0x002fe4000f8e00ff */
[----:B------:R-:W-:Y:S02]  /*6390*/  UIMAD.WIDE.U32 UR6, UR62, UR56, URZ ;  /* 0x000000383e0672a5 */ /* 0x000fe4000f8e00ff */
[----:B------:R-:W-:Y:S02]  /*63a0*/  UISETP.NE.AND UP0, UPT, UR58, 0x1, UPT ;  /* 0x000000013a00788c */ /* 0x000fe4000bf05270 */
[----:B------:R-:W-:Y:S02]  /*63b0*/  UIMAD.WIDE.U32 UR8, UR36, UR59, URZ ;  /* 0x0000003b240872a5 */ /* 0x000fe4000f8e00ff */
[----:B------:R-:W-:Y:S02]  /*63c0*/  UISETP.NE.AND UP1, UPT, UR41, 0x1, UPT ;  /* 0x000000012900788c */ /* 0x000fe4000bf25270 */
[----:B------:R-:W-:Y:S02]  /*63d0*/  UIMAD.WIDE.U32 UR10, UR37, UR56, URZ ;  /* 0x00000038250a72a5 */ /* 0x000fe4000f8e00ff */
[----:B------:R-:W-:Y:S01]  /*63e0*/  UISETP.NE.AND UP2, UPT, UR45, 0x1, UPT ;  /* 0x000000012d00788c */ /* 0x000fe2000bf45270 */
[----:B------:R-:W-:Y:S02]  /*63f0*/  UMOV UR4, UR5 ;  /* 0x0000000500047c82 */ /* 0x000fe40008000000 */
[----:B---3--:R-:W-:Y:S03]  /*6400*/  USHF.R.U32.HI UR5, URZ, UR12, UR4 ;  /* 0x0000000cff057299 */ /* 0x008fe60008011604 */
[----:B------:R-:W-:Y:S02]  /*6410*/  UMOV UR4, UR7 ;  /* 0x0000000700047c82 */ /* 0x000fe40008000000 */
[----:B------:R-:W-:Y:S02]  /*6420*/  USHF.R.U32.HI UR7, URZ, UR57, UR4 ;  /* 0x00000039ff077299 */ /* 0x000fe40008011604 */
[----:B------:R-:W-:Y:S02]  /*6430*/  USEL UR4, UR55, UR5, !UP0 ;  /* 0x0000000537047287 */ /* 0x000fe4000c000000 */
[----:B------:R-:W-:Y:S01]  /*6440*/  USEL UR7, UR62, UR7, !UP1 ;  /* 0x000000073e077287 */ /* 0x000fe2000c800000 */
[----:B------:R-:W-:Y:S01]  /*6450*/  UMOV UR5, UR9 ;  /* 0x0000000900057c82 */ /* 0x000fe20008000000 */
[----:B------:R-:W-:Y:S02]  /*6460*/  UIMAD.WIDE.U32 UR8, UR4, UR42, URZ ;  /* 0x0000002a040872a5 */ /* 0x000fe4000f8e00ff */
[----:B------:R-:W-:Y:S03]  /*6470*/  USHF.R.U32.HI UR6, URZ, UR12, UR5 ;  /* 0x0000000cff067299 */ /* 0x000fe60008011605 */
[----:B------:R-:W-:Y:S01]  /*6480*/  UMOV UR5, UR11 ;  /* 0x0000000b00057c82 */ /* 0x000fe20008000000 */
[----:B------:R-:W-:Y:S02]  /*6490*/  UIMAD.WIDE.U32 UR10, UR7, UR42, URZ ;  /* 0x0000002a070a72a5 */ /* 0x000fe4000f8e00ff */
[----:B------:R-:W-:Y:S02]  /*64a0*/  USEL UR6, UR36, UR6, !UP0 ;  /* 0x0000000624067287 */ /* 0x000fe4000c000000 */
[----:B------:R-:W-:Y:S01]  /*64b0*/  USHF.R.U32.HI UR5, URZ, UR57, UR5 ;  /* 0x00000039ff057299 */ /* 0x000fe20008011605 */
[----:B------:R-:W-:Y:S02]  /*64c0*/  UMOV UR8, UR9 ;  /* 0x0000000900087c82 */ /* 0x000fe40008000000 */
[----:B------:R-:W-:Y:S01]  /*64d0*/  UMOV UR10, UR11 ;  /* 0x0000000b000a7c82 */ /* 0x000fe20008000000 */
[----:B------:R-:W-:Y:S02]  /*64e0*/  @UP2 USHF.R.U32.HI UR4, URZ, UR43, UR8 ;  /* 0x0000002bff042299 */ /* 0x000fe40008011608 */
[----:B------:R-:W-:Y:S02]  /*64f0*/  @UP2 USHF.R.U32.HI UR7, URZ, UR43, UR10 ;  /* 0x0000002bff072299 */ /* 0x000fe4000801160a */
[----:B------:R-:W-:Y:S02]  /*6500*/  UIMAD UR4, UR45, UR4, URZ ;  /* 0x000000042d0472a4 */ /* 0x000fe4000f8e02ff */
        /* <DEDUP_REMOVED lines=8> */
[----:B------:R-:W-:Y:S02]  /*6590*/  USEL UR11, UR6, UR4, !UP2 ;  /* 0x00000004060b7287 */ /* 0x000fe4000d000000 */
[----:B------:R-:W-:Y:S02]  /*65a0*/  UIADD3 UR8, UPT, UPT, -UR5, URZ, URZ ;  /* 0x000000ff05087290 */ /* 0x000fe4000fffe1ff */
[----:B------:R-:W-:Y:S01]  /*65b0*/  UIADD3 UR10, UPT, UPT, -UR11, URZ, URZ ;  /* 0x000000ff0b0a7290 */ /* 0x000fe2000fffe1ff */
[----:B------:R-:W-:Y:S01]  /*65c0*/  @!UP0 UMOV UR4, UR9 ;  /* 0x0000000900048c82 */ /* 0x000fe20008000000 */
[----:B------:R-:W-:Y:S02]  /*65d0*/  UIADD3 UR9, UPT, UPT, -UR6, URZ, URZ ;  /* 0x000000ff06097290 */ /* 0x000fe4000fffe1ff */
[----:B------:R-:W-:Y:S02]  /*65e0*/  @!UP0 USHF.R.U32.HI UR4, URZ, UR43, UR4 ;  /* 0x0000002bff048299 */ /* 0x000fe40008011604 */
[----:B------:R-:W-:Y:S02]  /*65f0*/  UIMAD UR10, UR45, UR10, UR6 ;  /* 0x0000000a2d0a72a4 */ /* 0x000fe4000f8e0206 */
[----:B------:R-:W-:Y:S04]  /*6600*/  @!UP0 USEL UR4, UR5, UR4, !UP2 ;  /* 0x0000000405048287 */ /* 0x000fe8000d000000 */
[----:B------:R-:W-:Y:S02]  /*6610*/  @!UP0 UIMAD UR10, UR7, UR10, UR4 ;  /* 0x0000000a070a82a4 */ /* 0x000fe4000f8e0204 */
[----:B------:R-:W-:Y:S02]  /*6620*/  @!UP0 UIADD3 UR11, UPT, UPT, UR11, -UR4, URZ ;  /* 0x800000040b0b8290 */ /* 0x000fe4000fffe0ff */
[----:B------:R-:W-:Y:S02]  /*6630*/  UIMAD UR7, UR41, UR8, UR37 ;  /* 0x00000008290772a4 */ /* 0x000fe4000f8e0225 */
[----:B------:R-:W-:Y:S02]  /*6640*/  @!UP0 UIMAD UR6, UR11, UR45, UR5 ;  /* 0x0000002d0b0682a4 */ /* 0x000fe4000f8e0205 */
[----:B------:R-:W-:Y:S01]  /*6650*/  UIMAD UR4, UR58, UR9, UR36 ;  /* 0x000000093a0472a4 */ /* 0x000fe2000f8e0224 */
[----:B------:R-:W-:Y:S02]  /*6660*/  @!UP0 UMOV UR5, UR10 ;  /* 0x0000000a00058c82 */ /* 0x000fe40008000000 */
[----:B------:R-:W-:Y:S02]  /*6670*/  UIMAD UR37, UR5, UR41, UR7 ;  /* 0x00000029052572a4 */ /* 0x000fe4000f8e0207 */
[----:B------:R-:W-:Y:S11]  /*6680*/  UIMAD UR36, UR6, UR58, UR4 ;  /* 0x0000003a062472a4 */ /* 0x000ff6000f8e0204 */
[----:B------:R-:W-:Y:S01]  /*6690*/  @!UPT UIADD3 URZ, UPT, UPT, URZ, URZ, URZ ;  /* 0x000000fffffff290 */ /* 0x000fe2000fffe0ff */
.L_x_103:
[----:B------:R-:W-:Y:S01]  /*66a0*/  UISETP.NE.AND UP0, UPT, UR40, 0x1, UPT ;  /* 0x000000012800788c */ /* 0x000fe2000bf05270 */
[----:B------:R-:W-:Y:S01]  /*66b0*/  LOP3.LUT P0, RZ, R144, 0x3f0, RZ, 0xc0, !PT ;  /* 0x000003f090ff7812 */ /* 0x000fe2000780c0ff */
[----:B------:R-:W-:Y:S01]  /*66c0*/  USHF.L.U32 UR53, UR16, 0x8, URZ ;  /* 0x0000000810357899 */ /* 0x000fe200080006ff */
[----:B------:R-:W-:Y:S01]  /*66d0*/  BSSY.RECONVERGENT B6, `(.L_x_104) ;  /* 0x0000034000067945 */ /* 0x000fe20003800200 */
[----:B------:R-:W-:Y:S01]  /*66e0*/  USHF.L.U32 UR50, UR20, 0x7, URZ ;  /* 0x0000000714327899 */ /* 0x000fe200080006ff */
[----:B------:R-:W-:Y:S06]  /*66f0*/  IADD3 R146, PT, PT, R146, 0x1, RZ ;  /* 0x0000000192927810 */ /* 0x000fec0007ffe0ff */
[----:B------:R-:W3:Y:S01]  /*6700*/  @!UP0 LDCU.128 UR12, c[0x0][0xf10] ;  /* 0x0001e200ff0c87ac */ /* 0x000ee20008000c00 */
[----:B------:R-:W4:Y:S01]  /*6710*/  @!UP0 LDCU UR5, c[0x0][0xf0c] ;  /* 0x0001e180ff0587ac */ /* 0x000f220008000800 */
[----:B------:R-:W1:Y:S01]  /*6720*/  @!UP0 LDCU UR10, c[0x0][0xf20] ;  /* 0x0001e400ff0a87ac */ /* 0x000e620008000800 */
[----:B---3--:R-:W-:Y:S02]  /*6730*/  UIMAD.WIDE.U32 UR8, UR37, UR12, URZ ;  /* 0x0000000c250872a5 */ /* 0x008fe4000f8e00ff */
[----:B------:R-:W-:Y:S02]  /*6740*/  UIMAD.WIDE.U32 UR6, UR36, UR15, URZ ;  /* 0x0000000f240672a5 */ /* 0x000fe4000f8e00ff */
[----:B------:R-:W-:Y:S03]  /*6750*/  @!UP0 UISETP.NE.AND UP1, UPT, UR14, 0x1, UPT ;  /* 0x000000010e00888c */ /* 0x000fe6000bf25270 */
[----:B------:R-:W-:Y:S01]  /*6760*/  @!UP0 UMOV UR4, UR9 ;  /* 0x0000000900048c82 */ /* 0x000fe20008000000 */
[----:B----4-:R-:W-:Y:S02]  /*6770*/  @!UP0 UISETP.NE.AND UP2, UPT, UR5, 0x1, UPT ;  /* 0x000000010500888c */ /* 0x010fe4000bf45270 */
[----:B------:R-:W-:Y:S01]  /*6780*/  @!UP0 USHF.R.U32.HI UR4, URZ, UR13, UR4 ;  /* 0x0000000dff048299 */ /* 0x000fe20008011604 */
[----:B------:R-:W-:Y:S02]  /*6790*/  @!UP0 UMOV UR6, UR7 ;  /* 0x0000000700068c82 */ /* 0x000fe40008000000 */
[----:B-1----:R-:W-:Y:S02]  /*67a0*/  @!UP0 USHF.R.U32.HI UR6, URZ, UR10, UR6 ;  /* 0x0000000aff068299 */ /* 0x002fe40008011606 */
[----:B------:R-:W-:Y:S02]  /*67b0*/  @!UP0 USEL UR7, UR37, UR4, !UP2 ;  /* 0x0000000425078287 */ /* 0x000fe4000d000000 */
[----:B------:R-:W-:Y:S04]  /*67c0*/  @!UP0 USEL UR6, UR36, UR6, !UP1 ;  /* 0x0000000624068287 */ /* 0x000fe8000c800000 */
[----:B------:R-:W-:Y:S02]  /*67d0*/  @!UP0 UIADD3 UR4, UPT, UPT, -UR7, UR6, URZ ;  /* 0x0000000607048290 */ /* 0x000fe4000fffe1ff */
[----:B------:R-:W-:Y:S02]  /*67e0*/  @!UP0 UIADD3 UR6, UPT, UPT, UR7, -UR6, URZ ;  /* 0x8000000607068290 */ /* 0x000fe4000fffe0ff */
[----:B------:R-:W-:Y:S02]  /*67f0*/  @!UP0 UIMAD UR37, UR4, UR5, UR37 ;  /* 0x00000005042582a4 */ /* 0x000fe4000f8e0225 */
[----:B------:R-:W-:Y:S01]  /*6800*/  @!UP0 UIMAD UR36, UR6, UR14, UR36 ;  /* 0x0000000e062482a4 */ /* 0x000fe2000f8e0224 */
[----:B------:R-:W-:Y:S11]  /*6810*/  @!P0 BRA `(.L_x_105) ;  /* 0x00000000007c8947 */ /* 0x000ff60003800000 */
[----:B------:R-:W1:Y:S01]  /*6820*/  LDCU.64 UR8, c[0x4][0x80] ;  /* 0x01001000ff0877ac */ /* 0x000e620008000a00 */
[----:B------:R-:W-:Y:S01]  /*6830*/  MOV R16, 0x0 ;  /* 0x0000000000107802 */ /* 0x000fe20000000f00 */
[----:B------:R-:W-:Y:S02]  /*6840*/  HFMA2 R12, -RZ, RZ, 0, 5.9604644775390625e-08 ;  /* 0x00000001ff0c7431 */ /* 0x000fe400000001ff */
[----:B------:R-:W-:Y:S01]  /*6850*/  IMAD.MOV.U32 R8, RZ, RZ, 0x70 ;  /* 0x00000070ff087424 */ /* 0x000fe200078e00ff */
[----:B------:R3:W4:Y:S01]  /*6860*/  LDC.64 R14, c[0x4][R16] ;  /* 0x01000000100e7b82 */ /* 0x0007220000000a00 */
[----:B------:R-:W2:Y:S01]  /*6870*/  LDCU.64 UR6, c[0x4][0x88] ;  /* 0x01001100ff0677ac */ /* 0x000ea20008000a00 */
[----:B------:R-:W-:Y:S01]  /*6880*/  IMAD.MOV.U32 R13, RZ, RZ, RZ ;  /* 0x000000ffff0d7224 */ /* 0x000fe200078e00ff */
[----:B------:R-:W2:Y:S01]  /*6890*/  LDCU.64 UR4, c[0x4][0x8] ;  /* 0x01000100ff0477ac */ /* 0x000ea20008000a00 */
[----:B-1----:R-:W-:Y:S01]  /*68a0*/  MOV R5, UR9 ;  /* 0x0000000900057c02 */ /* 0x002fe20008000f00 */
[----:B------:R-:W-:Y:S01]  /*68b0*/  IMAD.U32 R4, RZ, RZ, UR8 ;  /* 0x00000008ff047e24 */ /* 0x000fe2000f8e00ff */
[----:B--2---:R-:W-:Y:S01]  /*68c0*/  MOV R7, UR7 ;  /* 0x0000000700077c02 */ /* 0x004fe20008000f00 */
[----:B------:R-:W-:Y:S01]  /*68d0*/  IMAD.U32 R6, RZ, RZ, UR6 ;  /* 0x00000006ff067e24 */ /* 0x000fe2000f8e00ff */
[----:B------:R-:W-:Y:S01]  /*68e0*/  MOV R11, UR5 ;  /* 0x00000005000b7c02 */ /* 0x000fe20008000f00 */
[----:B------:R-:W-:Y:S02]  /*68f0*/  IMAD.U32 R10, RZ, RZ, UR4 ;  /* 0x00000004ff0a7e24 */ /* 0x000fe4000f8e00ff */
[----:B------:R-:W-:Y:S07]  /*6900*/  LEPC R20, `(.L_x_106) ;  /* 0x000000001014794e */ /* 0x000fee0000000000 */
[----:B---345:R-:W-:Y:S05]  /*6910*/  CALL.ABS.NOINC R14 ;  /* 0x000000000e007343 */ /* 0x038fea0003c00000 */
.L_x_106:
[----:B------:R-:W1:Y:S01]  /*6920*/  LDCU.64 UR8, c[0x4][0x80] ;  /* 0x01001000ff0877ac */ /* 0x000e620008000a00 */
[----:B------:R-:W2:Y:S01]  /*6930*/  LDC.64 R16, c[0x4][R16] ;  /* 0x0100000010107b82 */ /* 0x000ea20000000a00 */
[----:B------:R-:W-:Y:S02]  /*6940*/  HFMA2 R12, -RZ, RZ, 0, 5.9604644775390625e-08 ;  /* 0x00000001ff0c7431 */ /* 0x000fe400000001ff */
[----:B------:R-:W-:Y:S02]  /*6950*/  IMAD.MOV.U32 R8, RZ, RZ, 0x70 ;  /* 0x00000070ff087424 */ /* 0x000fe400078e00ff */
[----:B------:R-:W-:Y:S01]  /*6960*/  IMAD.MOV.U32 R13, RZ, RZ, RZ ;  /* 0x000000ffff0d7224 */ /* 0x000fe200078e00ff */
[----:B------:R-:W3:Y:S01]  /*6970*/  LDCU.64 UR6, c[0x4][0x88] ;  /* 0x01001100ff0677ac */ /* 0x000ee20008000a00 */
[----:B------:R-:W4:Y:S01]  /*6980*/  LDCU.64 UR4, c[0x4][0x8] ;  /* 0x01000100ff0477ac */ /* 0x000f220008000a00 */
[----:B-1----:R-:W-:Y:S02]  /*6990*/  MOV R4, UR8 ;  /* 0x0000000800047c02 */ /* 0x002fe40008000f00 */
[----:B------:R-:W-:Y:S02]  /*69a0*/  MOV R5, UR9 ;  /* 0x0000000900057c02 */ /* 0x000fe40008000f00 */
[----:B---3--:R-:W-:Y:S01]  /*69b0*/  MOV R7, UR7 ;  /* 0x0000000700077c02 */ /* 0x008fe20008000f00 */
[----:B------:R-:W-:Y:S01]  /*69c0*/  IMAD.U32 R6, RZ, RZ, UR6 ;  /* 0x00000006ff067e24 */ /* 0x000fe2000f8e00ff */
[----:B----4-:R-:W-:Y:S01]  /*69d0*/  MOV R11, UR5 ;  /* 0x00000005000b7c02 */ /* 0x010fe20008000f00 */
[----:B------:R-:W-:Y:S02]  /*69e0*/  IMAD.U32 R10, RZ, RZ, UR4 ;  /* 0x00000004ff0a7e24 */ /* 0x000fe4000f8e00ff */
[----:B------:R-:W-:Y:S07]  /*69f0*/  LEPC R20, `(.L_x_105) ;  /* 0x000000001014794e */ /* 0x000fee0000000000 */
[----:B--2---:R-:W-:Y:S05]  /*6a00*/  CALL.ABS.NOINC R16 ;  /* 0x0000000010007343 */ /* 0x004fea0003c00000 */
.L_x_105:
[----:B------:R-:W-:Y:S05]  /*6a10*/  BSYNC.RECONVERGENT B6 ;  /* 0x0000000000067941 */ /* 0x000fea0003800200 */
.L_x_104:
[----:B------:R-:W-:Y:S02]  /*6a20*/  R2UR UR6, R143 ;  /* 0x000000008f0672ca */ /* 0x000fe400000e0000 */
[----:B------:R-:W-:Y:S02]  /*6a30*/  R2UR UR5, R154 ;  /* 0x000000009a0572ca */ /* 0x000fe400000e0000 */
[----:B------:R-:W-:Y:S02]  /*6a40*/  R2UR UR4, R153 ;  /* 0x00000000990472ca */ /* 0x000fe400000e0000 */
[----:B------:R-:W-:Y:S02]  /*6a50*/  ISETP.NE.U32.AND P4, PT, R136, RZ, PT ;  /* 0x000000ff8800720c */ /* 0x000fe40003f85070 */
[----:B------:R-:W-:Y:S02]  /*6a60*/  ISETP.NE.U32.AND P2, PT, RZ, UR60, PT ;  /* 0x0000003cff007c0c */ /* 0x000fe4000bf45070 */
[----:B------:R-:W-:Y:S02]  /*6a70*/  ISETP.NE.AND.EX P4, PT, R137, RZ, PT, P4 ;  /* 0x000000ff8900720c */ /* 0x000fe40003f85340 */
[----:B------:R-:W-:Y:S01]  /*6a80*/  ISETP.NE.AND.EX P2, PT, RZ, UR61, PT, P2 ;  /* 0x0000003dff007c0c */ /* 0x000fe2000bf45320 */
[----:B------:R-:W-:Y:S02]  /*6a90*/  UISETP.NE.AND UP2, UPT, UR6, URZ, UPT ;  /* 0x000000ff0600728c */ /* 0x000fe4000bf45270 */
[----:B------:R-:W-:Y:S04]  /*6aa0*/  UISETP.NE.U32.AND UP0, UPT, UR5, URZ, UPT ;  /* 0x000000ff0500728c */ /* 0x000fe8000bf05070 */
[----:B------:R-:W-:Y:S01]  /*6ab0*/  UISETP.NE.AND.EX UP1, UPT, UR4, URZ, UPT, UP0 ;  /* 0x000000ff0400728c */ /* 0x000fe2000bf25300 */
[----:B------:R-:W-:Y:S01]  /*6ac0*/  PLOP3.LUT P1, PT, PT, PT, UP2, 0x80, 0x8 ;  /* 0x000000000008781c */ /* 0x000fe20003f2f028 */
[----:B------:R-:W-:Y:S03]  /*6ad0*/  UPLOP3.LUT UP0, UPT, UPT, UPT, UPT, 0x40, 0x4 ;  /* 0x000000000004789c */ /* 0x000fe60003f0e870 */
[----:B------:R-:W-:Y:S06]  /*6ae0*/  @UP2 UPLOP3.LUT UP0, UPT, UPT, UPT, UP1, 0x80, 0x8 ;  /* 0x000000000008289c */ /* 0x000fec0003f0f010 */
[----:B------:R-:W-:Y:S01]  /*6af0*/  PLOP3.LUT P0, PT, PT, PT, UP0, 0x80, 0x8 ;  /* 0x000000000008781c */ /* 0x000fe20003f0f008 */
[----:B------:R-:W-:Y:S01]  /*6b00*/  @!UPT UIADD3 URZ, UPT, UPT, URZ, URZ, URZ ;  /* 0x000000fffffff290 */ /* 0x000fe2000fffe0ff */
[----:B------:R-:W-:Y:S11]  /*6b10*/  BRA.U !UP1, `(.L_x_107) ;  /* 0x0000000109407547 */ /* 0x000ff6000b800000 */
[----:B------:R-:W-:Y:S01]  /*6b20*/  UISETP.NE.U32.AND UP0, UPT, UR60, URZ, UPT ;  /* 0x000000ff3c00728c */ /* 0x000fe2000bf05070 */
[----:B------:R-:W-:Y:S01]  /*6b30*/  R2UR UR6, R154 ;  /* 0x000000009a0672ca */ /* 0x000fe200000e0000 */
[----:B------:R-:W1:Y:S01]  /*6b40*/  LDCU.64 UR8, c[0x0][0x358] ;  /* 0x00006b00ff0877ac */ /* 0x000e620008000a00 */
[----:B------:R-:W-:Y:S02]  /*6b50*/  HFMA2 R139, -RZ, RZ, 0, 5.9604644775390625e-08 ;  /* 0x00000001ff8b7431 */ /* 0x000fe400000001ff */
[----:B--2---:R-:W-:Y:S01]  /*6b60*/  IMAD.MOV.U32 R0, RZ, RZ, 0x1 ;  /* 0x00000001ff007424 */ /* 0x004fe200078e00ff */
[----:B------:R-:W-:Y:S06]  /*6b70*/  UISETP.NE.AND.EX UP0, UPT, UR61, URZ, UPT, UP0 ;  /* 0x000000ff3d00728c */ /* 0x000fec000bf05300 */
[----:B------:R-:W-:Y:S05]  /*6b80*/  PLOP3.LUT P3, PT, PT, PT, UP0, 0x80, 0x8 ;  /* 0x000000000008781c */ /* 0x000fea0003f6f008 */
[----:B------:R-:W2:Y:S01]  /*6b90*/  @UP0 LDCU.64 UR4, c[0x0][0xc88] ;  /* 0x00019100ff0407ac */ /* 0x000ea20008000a00 */
[----:B------:R-:W-:Y:S07]  /*6ba0*/  @UP0 UIMAD UR6, UR44, UR6, URZ ;  /* 0x000000062c0602a4 */ /* 0x000fee000f8e02ff */
[----:B------:R-:W-:Y:S01]  /*6bb0*/  @!P3 PRMT R139, R0, 0x7610, R139 ;  /* 0x00007610008bb816 */ /* 0x000fe2000000008b */
[----:B--2---:R-:W-:Y:S06]  /*6bc0*/  @UP0 UIMAD.WIDE UR4, UR6, 0x4, UR4 ;  /* 0x00000004060408a5 */ /* 0x004fec000f8e0204 */
[----:B------:R-:W-:Y:S02]  /*6bd0*/  IMAD.U32 R4, RZ, RZ, UR4 ;  /* 0x00000004ff047e24 */ /* 0x000fe4000f8e00ff */
[----:B------:R-:W-:Y:S03]  /*6be0*/  IMAD.U32 R5, RZ, RZ, UR5 ;  /* 0x00000005ff057e24 */ /* 0x000fe6000f8e00ff */
[----:B------:R-:W2:Y:S02]  /*6bf0*/  @!UP0 LDCU UR4, c[0x0][0xc80] ;  /* 0x00019000ff0487ac */ /* 0x000ea40008000800 */
[----:B-1---5:R1:W5:Y:S02]  /*6c00*/  @P3 LDG.E R71, desc[UR8][R4.64] ;  /* 0x0000000804473981 */ /* 0x022364000c1e1900 */
[----:B-12---:R-:W-:Y:S02]  /*6c10*/  @!P3 MOV R71, UR4 ;  /* 0x000000040047bc02 */ /* 0x006fe40008000f00 */
.L_x_107:
[----:B------:R-:W-:Y:S05]  /*6c20*/  @!P4 BRA `(.L_x_108) ;  /* 0x000000000024c947 */ /* 0x000fea0003800000 */
[----:B------:R-:W-:Y:S01]  /*6c30*/  ISETP.NE.U32.AND P3, PT, R134, RZ, PT ;  /* 0x000000ff8600720c */ /* 0x000fe20003f65070 */
[----:B------:R-:W1:Y:S03]  /*6c40*/  LDCU.64 UR4, c[0x0][0x358] ;  /* 0x00006b00ff0477ac */ /* 0x000e660008000a00 */
[----:B------:R-:W-:Y:S11]  /*6c50*/  ISETP.NE.AND.EX P3, PT, R135, RZ, PT, P3 ;  /* 0x000000ff8700720c */ /* 0x000ff60003f65330 */
[----:B------:R-:W-:Y:S02]  /*6c60*/  @!UPT UIADD3 URZ, UPT, UPT, URZ, URZ, URZ ;  /* 0x000000fffffff290 */ /* 0x000fe4000fffe0ff */
[----:B------:R-:W3:Y:S01]  /*6c70*/  @P3 LDC.64 R4, c[0x0][0xca8] ;  /* 0x00032a00ff043b82 */ /* 0x000ee20000000a00 */
[----:B--2---:R-:W-:Y:S04]  /*6c80*/  @P3 IMAD R0, R136, UR44, RZ ;  /* 0x0000002c88003c24 */ /* 0x004fe8000f8e02ff */
[----:B---3--:R-:W-:Y:S05]  /*6c90*/  @P3 IMAD.WIDE R4, R0, 0x4, R4 ;  /* 0x0000000400043825 */ /* 0x008fea00078e0204 */
[----:B-1---5:R1:W5:Y:S02]  /*6ca0*/  @P3 LDG.E R68, desc[UR4][R4.64] ;  /* 0x0000000404443981 */ /* 0x022364000c1e1900 */
[----:B-1----:R-:W3:Y:S02]  /*6cb0*/  @!P3 LDC R68, c[0x0][0xca0] ;  /* 0x00032800ff44bb82 */ /* 0x002ee40000000800 */
.L_x_108:
[----:B-----5:R-:W-:Y:S01]  /*6cc0*/  FSETP.NEU.AND P3, PT, R71, RZ, PT ;  /* 0x000000ff4700720b */ /* 0x020fe20003f6d000 */
[----:B------:R-:W-:Y:S01]  /*6cd0*/  IMAD.SHL.U32 R164, R133, 0x2, RZ ;  /* 0x0000000285a47824 */ /* 0x000fe200078e00ff */
[----:B------:R-:W-:Y:S01]  /*6ce0*/  SEL R5, RZ, 0xffffffff, P2 ;  /* 0xffffffffff057807 */ /* 0x000fe20001000000 */
[----:B------:R-:W-:Y:S01]  /*6cf0*/  IMAD.SHL.U32 R78, R150, 0x10, RZ ;  /* 0x00000010964e7824 */ /* 0x000fe200078e00ff */
[----:B------:R-:W-:Y:S01]  /*6d00*/  @P1 LOP3.LUT P2, RZ, R139, 0xff, RZ, 0xc0, !PT ;  /* 0x000000ff8bff1812 */ /* 0x000fe2000784c0ff */
[----:B------:R-:W-:Y:S01]  /*6d10*/  VIADD R163, R164, UR46 ;  /* 0x0000002ea4a37c36 */ /* 0x000fe20008000000 */
[----:B------:R-:W-:Y:S01]  /*6d20*/  @P1 SEL R4, RZ, 0xffffffff, P3 ;  /* 0xffffffffff041807 */ /* 0x000fe20001800000 */
[----:B------:R-:W-:Y:S01]  /*6d30*/  IMAD.MOV.U32 R94, RZ, RZ, -0x10 ;  /* 0xfffffff0ff5e7424 */ /* 0x000fe200078e00ff */
[----:B------:R-:W-:Y:S01]  /*6d40*/  LOP3.LUT R149, R149, 0x1, RZ, 0x3c, !PT ;  /* 0x0000000195957812 */ /* 0x000fe200078e3cff */
[----:B------:R-:W-:Y:S01]  /*6d50*/  IMAD.SHL.U32 R92, R151, 0x10, RZ ;  /* 0x00000010975c7824 */ /* 0x000fe200078e00ff */
[----:B------:R-:W-:Y:S01]  /*6d60*/  @P0 SEL R4, R5, R4, !P2 ;  /* 0x0000000405040207 */ /* 0x000fe20005000000 */
[C---:B------:R-:W-:Y:S01]  /*6d70*/  IMAD.IADD R147, R163.reuse, 0x1, R78 ;  /* 0x00000001a3937824 */ /* 0x040fe200078e024e */
[----:B------:R-:W-:Y:S01]  /*6d80*/  PLOP3.LUT P0, PT, PT, PT, UP1, 0x80, 0x8 ;  /* 0x000000000008781c */ /* 0x000fe20003f0f018 */
[----:B------:R-:W-:Y:S01]  /*6d90*/  IMAD.U32 R3, RZ, RZ, UR38 ;  /* 0x00000026ff037e24 */ /* 0x000fe2000f8e00ff */
[----:B------:R-:W-:Y:S01]  /*6da0*/  @P1 LOP3.LUT R4, R4, 0x1, RZ, 0xc0, !PT ;  /* 0x0000000104041812 */ /* 0x000fe200078ec0ff */
[----:B------:R-:W-:Y:S01]  /*6db0*/  IMAD.IADD R162, R163, 0x1, R92 ;  /* 0x00000001a3a27824 */ /* 0x000fe200078e025c */
[----:B------:R-:W-:Y:S01]  /*6dc0*/  LOP3.LUT P4, R145, R139, 0xff, RZ, 0xc0, !PT ;  /* 0x000000ff8b917812 */ /* 0x000fe2000788c0ff */
[--C-:B------:R-:W-:Y:S01]  /*6dd0*/  IMAD.IADD R159, R92, 0x1, R147.reuse ;  /* 0x000000015c9f7824 */ /* 0x100fe200078e0293 */
[----:B------:R-:W-:Y:S01]  /*6de0*/  ISETP.NE.U32.OR P5, PT, R4, 0x1, !P1 ;  /* 0x000000010400780c */ /* 0x000fe20004fa5470 */
[----:B------:R-:W-:Y:S01]  /*6df0*/  IMAD.U32 R4, RZ, RZ, UR38 ;  /* 0x00000026ff047e24 */ /* 0x000fe2000f8e00ff */
[----:B------:R-:W-:Y:S01]  /*6e00*/  BSSY B1, `(.L_x_109) ;  /* 0x000004a000017945 */ /* 0x000fe20003800000 */
[----:B------:R-:W-:Y:S01]  /*6e10*/  IMAD.MOV.U32 R79, RZ, RZ, 0x1 ;  /* 0x00000001ff4f7424 */ /* 0x000fe200078e00ff */
[----:B------:R-:W-:Y:S01]  /*6e20*/  P2R R157, PR, RZ, 0x20 ;  /* 0x00000020ff9d7803 */ /* 0x000fe20000000000 */
[----:B------:R-:W-:Y:S01]  /*6e30*/  IMAD.MOV.U32 R77, RZ, RZ, RZ ;  /* 0x000000ffff4d7224 */ /* 0x000fe200078e00ff */
[----:B--2---:R-:W-:Y:S02]  /*6e40*/  SHF.L.U32 R0, R4, 0x1f, RZ ;  /* 0x0000001f04007819 */ /* 0x004fe400000006ff */
[----:B------:R-:W-:Y:S02]  /*6e50*/  CS2R R130, SRZ ;  /* 0x0000000000827805 */ /* 0x000fe4000001ff00 */
[----:B------:R-:W-:Y:S02]  /*6e60*/  SEL R4, RZ, 0xffffffff, P3 ;  /* 0xffffffffff047807 */ /* 0x000fe40001800000 */
[----:B------:R-:W-:Y:S02]  /*6e70*/  CS2R R128, SRZ ;  /* 0x0000000000807805 */ /* 0x000fe4000001ff00 */
[----:B------:R-:W-:Y:S02]  /*6e80*/  CS2R R122, SRZ ;  /* 0x00000000007a7805 */ /* 0x000fe4000001ff00 */
[----:B------:R-:W-:Y:S02]  /*6e90*/  CS2R R120, SRZ ;  /* 0x0000000000787805 */ /* 0x000fe4000001ff00 */
[----:B------:R-:W-:Y:S02]  /*6ea0*/  @P0 SEL R4, R5, R4, !P4 ;  /* 0x0000000405040207 */ /* 0x000fe40006000000 */
[----:B------:R-:W-:Y:S02]  /*6eb0*/  CS2R R114, SRZ ;  /* 0x0000000000727805 */ /* 0x000fe4000001ff00 */
[----:B------:R-:W-:Y:S02]  /*6ec0*/  @P5 SHF.L.U32 R6, R149, 0x1f, RZ ;  /* 0x0000001f95065819 */ /* 0x000fe400000006ff */
[----:B------:R-:W-:Y:S02]  /*6ed0*/  CS2R R112, SRZ ;  /* 0x0000000000707805 */ /* 0x000fe4000001ff00 */
[----:B------:R-:W-:Y:S02]  /*6ee0*/  LOP3.LUT R4, R4, 0x1, RZ, 0xc0, !PT ;  /* 0x0000000104047812 */ /* 0x000fe400078ec0ff */
[----:B------:R-:W-:Y:S01]  /*6ef0*/  CS2R R106, SRZ ;  /* 0x00000000006a7805 */ /* 0x000fe2000001ff00 */
[----:B------:R-:W1:Y:S01]  /*6f00*/  @P5 SYNCS.PHASECHK.TRANS64.TRYWAIT P2, [UR46+0x40], R6 ;  /* 0x00004006ff0055a7 */ /* 0x000e62000804112e */
[----:B------:R-:W-:Y:S02]  /*6f10*/  ISETP.NE.AND P0, PT, RZ, UR38, PT ;  /* 0x00000026ff007c0c */ /* 0x000fe4000bf05270 */
[----:B------:R-:W-:Y:S02]  /*6f20*/  CS2R R104, SRZ ;  /* 0x0000000000687805 */ /* 0x000fe4000001ff00 */
[----:B------:R-:W-:Y:S02]  /*6f30*/  ISETP.NE.U32.AND P3, PT, R4, 0x1, PT ;  /* 0x000000010400780c */ /* 0x000fe40003f65070 */
[----:B------:R-:W-:Y:S02]  /*6f40*/  CS2R R98, SRZ ;  /* 0x0000000000627805 */ /* 0x000fe4000001ff00 */
[----:B------:R-:W-:Y:S02]  /*6f50*/  CS2R R96, SRZ ;  /* 0x0000000000607805 */ /* 0x000fe4000001ff00 */
[----:B------:R-:W-:Y:S02]  /*6f60*/  CS2R R90, SRZ ;  /* 0x00000000005a7805 */ /* 0x000fe4000001ff00 */
[----:B------:R-:W-:Y:S02]  /*6f70*/  P2R R93, PR, RZ, 0x8 ;  /* 0x00000008ff5d7803 */ /* 0x000fe40000000000 */
[----:B------:R-:W-:Y:S02]  /*6f80*/  CS2R R88, SRZ ;  /* 0x0000000000587805 */ /* 0x000fe4000001ff00 */
[----:B------:R-:W-:Y:S02]  /*6f90*/  ISETP.NE.U32.AND P3, PT, R138, 0x1, PT ;  /* 0x000000018a00780c */ /* 0x000fe40003f65070 */
[----:B------:R-:W-:Y:S02]  /*6fa0*/  CS2R R82, SRZ ;  /* 0x0000000000527805 */ /* 0x000fe4000001ff00 */
[----:B------:R-:W-:Y:S02]  /*6fb0*/  CS2R R80, SRZ ;  /* 0x0000000000507805 */ /* 0x000fe4000001ff00 */
[----:B------:R-:W-:Y:S02]  /*6fc0*/  CS2R R86, SRZ ;  /* 0x0000000000567805 */ /* 0x000fe4000001ff00 */
[----:B------:R-:W-:Y:S02]  /*6fd0*/  SEL R94, R94, 0x10, !P3 ;  /* 0x000000105e5e7807 */ /* 0x000fe40005800000 */
[----:B------:R-:W-:Y:S01]  /*6fe0*/  CS2R R84, SRZ ;  /* 0x0000000000547805 */ /* 0x000fe2000001ff00 */
[----:B------:R-:W-:Y:S01]  /*6ff0*/  IMAD R69, R3, 0xc0, R2 ;  /* 0x000000c003457824 */ /* 0x000fe200078e0202 */
[----:B------:R2:W4:Y:S01]  /*7000*/  SYNCS.PHASECHK.TRANS64.TRYWAIT P1, [UR46+0xb0], R0 ;  /* 0x0000b000ff0075a7 */ /* 0x000522000802112e */
[----:B------:R-:W-:Y:S01]  /*7010*/  SEL R70, RZ, 0xc0, P0 ;  /* 0x000000c0ff467807 */ /* 0x000fe20000000000 */
[----:B------:R-:W-:Y:S02]  /*7020*/  IMAD.IADD R163, R163, 0x1, R94 ;  /* 0x00000001a3a37824 */ /* 0x000fe400078e025e */
[C---:B------:R-:W-:Y:S02]  /*7030*/  IMAD.IADD R161, R94.reuse, 0x1, R162 ;  /* 0x000000015ea17824 */ /* 0x040fe400078e02a2 */
[C---:B------:R-:W-:Y:S02]  /*7040*/  IMAD.IADD R160, R94.reuse, 0x1, R147 ;  /* 0x000000015ea07824 */ /* 0x040fe400078e0293 */
[----:B------:R-:W-:Y:S01]  /*7050*/  IMAD.IADD R158, R94, 0x1, R159 ;  /* 0x000000015e9e7824 */ /* 0x000fe200078e029f */
[----:B-1----:R-:W-:Y:S01]  /*7060*/  @P5 SEL R79, RZ, 0x1, !P2 ;  /* 0x00000001ff4f5807 */ /* 0x002fe20005000000 */
[----:B--2---:R-:W-:Y:S06]  /*7070*/  @!P5 BRA `(.L_x_110) ;  /* 0x000000000088d947 */ /* 0x004fec0003800000 */
[----:B------:R-:W-:Y:S01]  /*7080*/  IMAD.MOV.U32 R131, RZ, RZ, RZ ;  /* 0x000000ffff837224 */ /* 0x000fe200078e00ff */
[----:B------:R-:W-:Y:S01]  /*7090*/  ISETP.NE.AND P0, PT, R79, RZ, PT ;  /* 0x000000ff4f00720c */ /* 0x000fe20003f05270 */
[----:B------:R-:W-:Y:S01]  /*70a0*/  BSSY B0, `(.L_x_111) ;  /* 0x0000014000007945 */ /* 0x000fe20003800000 */
[----:B------:R-:W-:Y:S02]  /*70b0*/  CS2R R86, SRZ ;  /* 0x0000000000567805 */ /* 0x000fe4000001ff00 */
        /* <DEDUP_REMOVED lines=13> */
[----:B------:R-:W-:Y:S01]  /*7190*/  CS2R R128, SRZ ;  /* 0x0000000000807805 */ /* 0x000fe2000001ff00 */
[----:B------:R-:W-:Y:S06]  /*71a0*/  @P0 BRA `(.L_x_112) ;  /* 0x00000000000c0947 */ /* 0x000fec0003800000 */
[----:B------:R-:W-:Y:S04]  /*71b0*/  SHF.L.U32 R4, R149, 0x1f, RZ ;  /* 0x0000001f95047819 */ /* 0x000fe800000006ff */
[----:B------:R-:W1:Y:S02]  /*71c0*/  SYNCS.PHASECHK.TRANS64.TRYWAIT P0, [UR46+0x40], R4 ;  /* 0x00004004ff0075a7 */ /* 0x000e64000800112e */
[----:B-1----:R-:W-:Y:S05]  /*71d0*/  @!P0 BRA `(.L_x_113) ;  /* 0x0000005c00888947 */ /* 0x002fea0003800000 */
.L_x_112:
[----:B------:R-:W-:Y:S05]  /*71e0*/  BSYNC B0 ;  /* 0x0000000000007941 */ /* 0x000fea0003800000 */
.L_x_111:
[----:B------:R-:W-:Y:S01]  /*71f0*/  ISETP.NE.AND P0, PT, R93, RZ, PT ;  /* 0x000000ff5d00720c */ /* 0x000fe20003f05270 */
[----:B------:R-:W-:Y:S11]  /*7200*/  HFMA2 R77, -RZ, RZ, 0, 5.9604644775390625e-08 ;  /* 0x00000001ff4d7431 */ /* 0x000ff600000001ff */
[----:B------:R-:W-:Y:S01]  /*7210*/  @!UPT UIADD3 URZ, UPT, UPT, URZ, URZ, URZ ;  /* 0x000000fffffff290 */ /* 0x000fe2000fffe0ff */
[----:B------:R2:W1:Y:S04]  /*7220*/  @P0 LDS.128 R84, [R164+UR46+0x400] ;  /* 0x0004002ea4540984 */ /* 0x0004680008000c00 */
[----:B------:R2:W1:Y:S04]  /*7230*/  @P0 LDS.128 R80, [R163+0x400] ;  /* 0x00040000a3500984 */ /* 0x0004680000000c00 */
[----:B------:R2:W1:Y:S04]  /*7240*/  @P0 LDS.128 R88, [R162+0x400] ;  /* 0x00040000a2580984 */ /* 0x0004680000000c00 */
[----:B------:R2:W1:Y:S04]  /*7250*/  @P0 LDS.128 R96, [R161+0x400] ;  /* 0x00040000a1600984 */ /* 0x0004680000000c00 */
[----:B------:R2:W1:Y:S04]  /*7260*/  @P0 LDS.128 R104, [R147+0x400] ;  /* 0x0004000093680984 */ /* 0x0004680000000c00 */
[----:B------:R2:W1:Y:S04]  /*7270*/  @P0 LDS.128 R112, [R160+0x400] ;  /* 0x00040000a0700984 */ /* 0x0004680000000c00 */
[----:B------:R2:W1:Y:S04]  /*7280*/  @P0 LDS.128 R120, [R159+0x400] ;  /* 0x000400009f780984 */ /* 0x0004680000000c00 */
[----:B------:R2:W1:Y:S02]  /*7290*/  @P0 LDS.128 R128, [R158+0x400] ;  /* 0x000400009e800984 */ /* 0x0004640000000c00 */
.L_x_110:
[----:B------:R-:W-:Y:S05]  /*72a0*/  BSYNC B1 ;  /* 0x0000000000017941 */ /* 0x000fea0003800000 */
.L_x_109:
[----:B------:R-:W-:Y:S05]  /*72b0*/  IMAD.IADD R64, R69, 0x1, R70 ;  /* 0x0000000145407824 */ /* 0x000fea00078e0246 */
[----:B-1----:R-:W-:Y:S04]  /*72c0*/  SHF.R.U32.HI R3, RZ, 0x15, R64 ;  /* 0x00000015ff037819 */ /* 0x002fe80000011640 */
[----:B------:R-:W-:Y:S01]  /*72d0*/  LOP3.LUT P0, RZ, R3, 0x3, R140, 0x48, !PT ;  /* 0x0000000303ff7812 */ /* 0x000fe2000780488c */
[----:B------:R-:W-:Y:S01]  /*72e0*/  @!UPT UIADD3 URZ, UPT, UPT, URZ, URZ, URZ ;  /* 0x000000fffffff290 */ /* 0x000fe2000fffe0ff */
[----:B----4-:R-:W-:Y:S11]  /*72f0*/  @P1 BRA `(.L_x_114) ;  /* 0x0000000000081947 */ /* 0x010ff60003800000 */
[----:B------:R-:W1:Y:S02]  /*7300*/  SYNCS.PHASECHK.TRANS64.TRYWAIT P1, [UR46+0xb0], R0 ;  /* 0x0000b000ff0075a7 */ /* 0x000e64000802112e */
[----:B-1----:R-:W-:Y:S05]  /*7310*/  @!P1 BRA `(.L_x_115) ;  /* 0x0000005c00509947 */ /* 0x002fea0003800000 */
.L_x_114:
[----:B------:R-:W-:Y:S05]  /*7320*/  @!P0 BRA `(.L_x_116) ;  /* 0x0000000000408947 */ /* 0x000fea0003800000 */
[----:B------:R-:W4:Y:S01]  /*7330*/  LDCU.64 UR8, c[0x4][0x70] ;  /* 0x01000e00ff0877ac */ /* 0x000f220008000a00 */
[----:B------:R-:W-:Y:S01]  /*7340*/  MOV R15, 0x0 ;  /* 0x00000000000f7802 */ /* 0x000fe20000000f00 */
[----:B------:R-:W-:Y:S02]  /*7350*/  HFMA2 R12, -RZ, RZ, 0, 5.9604644775390625e-08 ;  /* 0x00000001ff0c7431 */ /* 0x000fe400000001ff */
[----:B------:R-:W-:Y:S02]  /*7360*/  IMAD.MOV.U32 R8, RZ, RZ, 0x192 ;  /* 0x00000192ff087424 */ /* 0x000fe400078e00ff */
[----:B------:R-:W-:Y:S01]  /*7370*/  IMAD.MOV.U32 R13, RZ, RZ, RZ ;  /* 0x000000ffff0d7224 */ /* 0x000fe200078e00ff */
[----:B------:R-:W5:Y:S01]  /*7380*/  LDCU.64 UR6, c[0x4][0x78] ;  /* 0x01000f00ff0677ac */ /* 0x000f620008000a00 */
[----:B------:R-:W1:Y:S01]  /*7390*/  LDC.64 R14, c[0x4][R15] ;  /* 0x010000000f0e7b82 */ /* 0x000e620000000a00 */
[----:B------:R-:W2:Y:S01]  /*73a0*/  LDCU.64 UR4, c[0x4][0x10] ;  /* 0x01000200ff0477ac */ /* 0x000ea20008000a00 */
[----:B----4-:R-:W-:Y:S01]  /*73b0*/  MOV R5, UR9 ;  /* 0x0000000900057c02 */ /* 0x010fe20008000f00 */
[----:B------:R-:W-:Y:S01]  /*73c0*/  IMAD.U32 R4, RZ, RZ, UR8 ;  /* 0x00000008ff047e24 */ /* 0x000fe2000f8e00ff */
[----:B-----5:R-:W-:Y:S01]  /*73d0*/  MOV R7, UR7 ;  /* 0x0000000700077c02 */ /* 0x020fe20008000f00 */
[----:B------:R-:W-:Y:S01]  /*73e0*/  IMAD.U32 R6, RZ, RZ, UR6 ;  /* 0x00000006ff067e24 */ /* 0x000fe2000f8e00ff */
[----:B--2---:R-:W-:Y:S01]  /*73f0*/  MOV R11, UR5 ;  /* 0x00000005000b7c02 */ /* 0x004fe20008000f00 */
[----:B------:R-:W-:Y:S02]  /*7400*/  IMAD.U32 R10, RZ, RZ, UR4 ;  /* 0x00000004ff0a7e24 */ /* 0x000fe4000f8e00ff */
[----:B------:R-:W-:Y:S07]  /*7410*/  LEPC R20, `(.L_x_116) ;  /* 0x000000001014794e */ /* 0x000fee0000000000 */
[----:B-1-3--:R-:W-:Y:S05]  /*7420*/  CALL.ABS.NOINC R14 ;  /* 0x000000000e007343 */ /* 0x00afea0003c00000 */
.L_x_116:
[----:B------:R-:W-:Y:S01]  /*7430*/  SHF.L.U32 R72, R84, 0x10, RZ ;  /* 0x0000001054487819 */ /* 0x000fe200000006ff */
[----:B------:R-:W-:Y:S05]  /*7440*/  WARPSYNC.ALL ;  /* 0x0000000000007948 */ /* 0x000fea0003800000 */
[----:B------:R-:W-:Y:S01]  /*7450*/  R2UR UR4, R64 ;  /* 0x00000000400472ca */ /* 0x000fe200000e0000 */
[----:B------:R-:W-:Y:S01]  /*7460*/  BSSY.RECONVERGENT B0, `(.L_x_117) ;  /* 0x0000101000007945 */ /* 0x000fe20003800200 */
[----:B------:R-:W-:Y:S02]  /*7470*/  LOP3.LUT R74, R84, 0xffff0000, RZ, 0xc0, !PT ;  /* 0xffff0000544a7812 */ /* 0x000fe400078ec0ff */
[----:B------:R-:W-:Y:S02]  /*7480*/  LOP3.LUT R76, R85, 0xffff0000, RZ, 0xc0, !PT ;  /* 0xffff0000554c7812 */ /* 0x000fe400078ec0ff */
[----:B------:R-:W-:Y:S02]  /*7490*/  SHF.L.U32 R73, R86, 0x10, RZ ;  /* 0x0000001056497819 */ /* 0x000fe400000006ff */
[----:B------:R-:W-:Y:S02]  /*74a0*/  SHF.L.U32 R75, R80, 0x10, RZ ;  /* 0x00000010504b7819 */ /* 0x000fe400000006ff */
[----:B------:R-:W-:Y:S02]  /*74b0*/  R2UR UR5, R155 ;  /* 0x000000009b0572ca */ /* 0x000fe400000e0000 */
[----:B------:R-:W-:Y:S01]  /*74c0*/  ISETP.NE.AND P0, PT, R152, RZ, PT ;  /* 0x000000ff9800720c */ /* 0x000fe20003f05270 */
[----:B------:R-:W4:Y:S01]  /*74d0*/  LDTM.x64 R4, tmem[UR4] ;  /* 0x00000004000479ee */ /* 0x000f220008340000 */
[----:B------:R-:W-:Y:S09]  /*74e0*/  NOP ;  /* 0x0000000000007918 */ /* 0x000ff20000000000 */
[----:B----4-:R-:W-:Y:S01]  /*74f0*/  SYNCS.ARRIVE.TRANS64.RED.A1T0 RZ, [UR5], RZ ;  /* 0x000000ffffff79a7 */ /* 0x010fe20008100405 */
[C---:B-1-3--:R-:W-:Y:S01]  /*7500*/  FMUL R0, R68.reuse, R4 ;  /* 0x0000000444007220 */ /* 0x04afe20000400000 */
[C---:B------:R-:W-:Y:S01]  /*7510*/  FMUL R3, R68.reuse, R5 ;  /* 0x0000000544037220 */ /* 0x040fe20000400000 */
[C---:B------:R-:W-:Y:S01]  /*7520*/  FMUL R6, R68.reuse, R6 ;  /* 0x0000000644067220 */ /* 0x040fe20000400000 */
[C---:B------:R-:W-:Y:S01]  /*7530*/  FMUL R7, R68.reuse, R7 ;  /* 0x0000000744077220 */ /* 0x040fe20000400000 */
[----:B------:R-:W-:Y:S01]  /*7540*/  FFMA R0, R71, R72, R0 ;  /* 0x0000004847007223 */ /* 0x000fe20000000000 */
[----:B------:R-:W-:Y:S01]  /*7550*/  SHF.L.U32 R72, R85, 0x10, RZ ;  /* 0x0000001055487819 */ /* 0x000fe200000006ff */
[C---:B------:R-:W-:Y:S01]  /*7560*/  FMUL R4, R68.reuse, R8 ;  /* 0x0000000844047220 */ /* 0x040fe20000400000 */
[----:B------:R-:W-:Y:S01]  /*7570*/  FFMA R3, R71, R74, R3 ;  /* 0x0000004a47037223 */ /* 0x000fe20000000003 */
[----:B------:R-:W-:Y:S01]  /*7580*/  LOP3.LUT R74, R87, 0xffff0000, RZ, 0xc0, !PT ;  /* 0xffff0000574a7812 */ /* 0x000fe200078ec0ff */
[----:B------:R-:W-:Y:S01]  /*7590*/  FMUL R5, R68, R9 ;  /* 0x0000000944057220 */ /* 0x000fe20000400000 */
[C---:B------:R-:W-:Y:S01]  /*75a0*/  FFMA R6, R71.reuse, R72, R6 ;  /* 0x0000004847067223 */ /* 0x040fe20000000006 */
[----:B------:R-:W-:Y:S01]  /*75b0*/  LOP3.LUT R72, R86, 0xffff0000, RZ, 0xc0, !PT ;  /* 0xffff000056487812 */ /* 0x000fe200078ec0ff */
[----:B------:R-:W-:Y:S01]  /*75c0*/  FFMA R7, R71, R76, R7 ;  /* 0x0000004c47077223 */ /* 0x000fe20000000007 */
[----:B------:R-:W-:Y:S01]  /*75d0*/  LOP3.LUT R76, R83, 0xffff0000, RZ, 0xc0, !PT ;  /* 0xffff0000534c7812 */ /* 0x000fe200078ec0ff */
[----:B------:R-:W-:Y:S01]  /*75e0*/  FFMA R4, R71, R73, R4 ;  /* 0x0000004947047223 */ /* 0x000fe20000000004 */
[----:B------:R-:W-:Y:S01]  /*75f0*/  SHF.L.U32 R73, R87, 0x10, RZ ;  /* 0x0000001057497819 */ /* 0x000fe200000006ff */
[----:B------:R-:W-:Y:S01]  /*7600*/  FMUL R10, R68, R10 ;  /* 0x0000000a440a7220 */ /* 0x000fe20000400000 */
[----:B------:R-:W-:Y:S01]  /*7610*/  F2FP.BF16.F32.PACK_AB R100, R3, R0 ;  /* 0x000000000364723e */ /* 0x000fe200000010ff */
[----:B------:R-:W-:Y:S01]  /*7620*/  FFMA R5, R71, R72, R5 ;  /* 0x0000004847057223 */ /* 0x000fe20000000005 */
[----:B------:R-:W-:Y:S01]  /*7630*/  LOP3.LUT R72, R80, 0xffff0000, RZ, 0xc0, !PT ;  /* 0xffff000050487812 */ /* 0x000fe200078ec0ff */
[C---:B------:R-:W-:Y:S01]  /*7640*/  FMUL R11, R68.reuse, R11 ;  /* 0x0000000b440b7220 */ /* 0x040fe20000400000 */
[----:B------:R-:W-:Y:S01]  /*7650*/  F2FP.BF16.F32.PACK_AB R101, R7, R6 ;  /* 0x000000060765723e */ /* 0x000fe200000010ff */
[C---:B------:R-:W-:Y:S01]  /*7660*/  FMUL R8, R68.reuse, R12 ;  /* 0x0000000c44087220 */ /* 0x040fe20000400000 */
[----:B------:R-:W-:Y:S01]  /*7670*/  F2FP.BF16.F32.PACK_AB R102, R5, R4 ;  /* 0x000000040566723e */ /* 0x000fe200000010ff */
[----:B------:R-:W-:Y:S01]  /*7680*/  FFMA R10, R71, R73, R10 ;  /* 0x00000049470a7223 */ /* 0x000fe2000000000a */
[----:B------:R-:W-:Y:S01]  /*7690*/  SHF.L.U32 R73, R81, 0x10, RZ ;  /* 0x0000001051497819 */ /* 0x000fe200000006ff */
[----:B------:R-:W-:Y:S01]  /*76a0*/  FMUL R9, R68, R13 ;  /* 0x0000000d44097220 */ /* 0x000fe20000400000 */
[C---:B------:R-:W-:Y:S01]  /*76b0*/  FFMA R11, R71.reuse, R74, R11 ;  /* 0x0000004a470b7223 */ /* 0x040fe2000000000b */
[----:B------:R-:W-:Y:S01]  /*76c0*/  LOP3.LUT R74, R82, 0xffff0000, RZ, 0xc0, !PT ;  /* 0xffff0000524a7812 */ /* 0x000fe200078ec0ff */
[----:B------:R-:W-:Y:S01]  /*76d0*/  FMUL R14, R68, R14 ;  /* 0x0000000e440e7220 */ /* 0x000fe20000400000 */
[----:B------:R-:W-:Y:S01]  /*76e0*/  FFMA R8, R71, R75, R8 ;  /* 0x0000004b47087223 */ /* 0x000fe20000000008 */
[----:B------:R-:W-:Y:S01]  /*76f0*/  SHF.L.U32 R75, R83, 0x10, RZ ;  /* 0x00000010534b7819 */ /* 0x000fe200000006ff */
[----:B------:R-:W-:Y:S01]  /*7700*/  FFMA R9, R71, R72, R9 ;  /* 0x0000004847097223 */ /* 0x000fe20000000009 */
[----:B------:R-:W-:Y:S01]  /*7710*/  LOP3.LUT R72, R81, 0xffff0000, RZ, 0xc0, !PT ;  /* 0xffff000051487812 */ /* 0x000fe200078ec0ff */
[----:B------:R-:W-:Y:S01]  /*7720*/  FFMA R14, R71, R73, R14 ;  /* 0x00000049470e7223 */ /* 0x000fe2000000000e */
[----:B------:R-:W-:Y:S01]  /*7730*/  SHF.L.U32 R73, R82, 0x10, RZ ;  /* 0x0000001052497819 */ /* 0x000fe200000006ff */
[C---:B------:R-:W-:Y:S01]  /*7740*/  FMUL R15, R68.reuse, R15 ;  /* 0x0000000f440f7220 */ /* 0x040fe20000400000 */
[----:B------:R-:W-:Y:S01]  /*7750*/  F2FP.BF16.F32.PACK_AB R103, R11, R10 ;  /* 0x0000000a0b67723e */ /* 0x000fe200000010ff */
[C---:B------:R-:W-:Y:S01]  /*7760*/  FMUL R12, R68.reuse, R16 ;  /* 0x00000010440c7220 */ /* 0x040fe20000400000 */
[----:B------:R-:W-:Y:S01]  /*7770*/  F2FP.BF16.F32.PACK_AB R108, R9, R8 ;  /* 0x00000008096c723e */ /* 0x000fe200000010ff */
[----:B------:R-:W-:Y:S01]  /*7780*/  FMUL R13, R68, R17 ;  /* 0x00000011440d7220 */ /* 0x000fe20000400000 */
[C---:B------:R-:W-:Y:S01]  /*7790*/  FFMA R15, R71.reuse, R72, R15 ;  /* 0x00000048470f7223 */ /* 0x040fe2000000000f */
[----:B------:R-:W-:Y:S01]  /*77a0*/  SHF.L.U32 R72, R88, 0x10, RZ ;  /* 0x0000001058487819 */ /* 0x000fe200000006ff */
[C---:B------:R-:W-:Y:S01]  /*77b0*/  FMUL R18, R68.reuse, R18 ;  /* 0x0000001244127220 */ /* 0x040fe20000400000 */
[----:B------:R-:W-:Y:S01]  /*77c0*/  FMUL R19, R68, R19 ;  /* 0x0000001344137220 */ /* 0x000fe20000400000 */
[----:B------:R-:W-:Y:S01]  /*77d0*/  FFMA R12, R71, R73, R12 ;  /* 0x00000049470c7223 */ /* 0x000fe2000000000c */
[----:B------:R-:W-:Y:S01]  /*77e0*/  SHF.L.U32 R73, R90, 0x10, RZ ;  /* 0x000000105a497819 */ /* 0x000fe200000006ff */
[----:B------:R-:W-:Y:S01]  /*77f0*/  FMUL R16, R68, R20 ;  /* 0x0000001444107220 */ /* 0x000fe20000400000 */
[----:B------:R-:W-:Y:S01]  /*7800*/  F2FP.BF16.F32.PACK_AB R109, R15, R14 ;  /* 0x0000000e0f6d723e */ /* 0x000fe200000010ff */
[C---:B------:R-:W-:Y:S01]  /*7810*/  FFMA R13, R71.reuse, R74, R13 ;  /* 0x0000004a470d7223 */ /* 0x040fe2000000000d */
[----:B------:R-:W-:Y:S01]  /*7820*/  LOP3.LUT R74, R88, 0xffff0000, RZ, 0xc0, !PT ;  /* 0xffff0000584a7812 */ /* 0x000fe200078ec0ff */
        /* <DEDUP_REMOVED lines=8> */
[----:B------:R-:W-:Y:S01]  /*78b0*/  FMUL R22, R68, R22 ;  /* 0x0000001644167220 */ /* 0x000fe20000400000 */
[----:B------:R-:W-:Y:S01]  /*78c0*/  F2FP.BF16.F32.PACK_AB R111, R19, R18 ;  /* 0x00000012136f723e */ /* 0x000fe200000010ff */
[C---:B------:R-:W-:Y:S01]  /*78d0*/  FFMA R17, R71.reuse, R74, R17 ;  /* 0x0000004a47117223 */ /* 0x040fe20000000011 */
[----:B------:R-:W-:Y:S01]  /*78e0*/  LOP3.LUT R74, R90, 0xffff0000, RZ, 0xc0, !PT ;  /* 0xffff00005a4a7812 */ /* 0x000fe200078ec0ff */
[----:B------:R-:W-:Y:S01]  /*78f0*/  FFMA R22, R71, R72, R22 ;  /* 0x0000004847167223 */ /* 0x000fe20000000016 */
[----:B------:R-:W-:Y:S01]  /*7900*/  LOP3.LUT R72, R89, 0xffff0000, RZ, 0xc0, !PT ;  /* 0xffff000059487812 */ /* 0x000fe200078ec0ff */
[C---:B------:R-:W-:Y:S01]  /*7910*/  FMUL R23, R68.reuse, R23 ;  /* 0x0000001744177220 */ /* 0x040fe20000400000 */
[----:B------:R-:W-:Y:S01]  /*7920*/  F2FP.BF16.F32.PACK_AB R116, R17, R16 ;  /* 0x000000101174723e */ /* 0x000fe200000010ff */
[C---:B------:R-:W-:Y:S01]  /*7930*/  FMUL R20, R68.reuse, R24 ;  /* 0x0000001844147220 */ /* 0x040fe20000400000 */
[----:B------:R-:W-:Y:S01]  /*7940*/  FMUL R21, R68, R25 ;  /* 0x0000001944157220 */ /* 0x000fe20000400000 */
[C---:B------:R-:W-:Y:S01]  /*7950*/  FFMA R23, R71.reuse, R72, R23 ;  /* 0x0000004847177223 */ /* 0x040fe20000000017 */
[----:B------:R-:W-:Y:S01]  /*7960*/  SHF.L.U32 R72, R96, 0x10, RZ ;  /* 0x0000001060487819 */ /* 0x000fe200000006ff */
[C---:B------:R-:W-:Y:S01]  /*7970*/  FMUL R26, R68.reuse, R26 ;  /* 0x0000001a441a7220 */ /* 0x040fe20000400000 */
[C---:B------:R-:W-:Y:S01]  /*7980*/  FMUL R27, R68.reuse, R27 ;  /* 0x0000001b441b7220 */ /* 0x040fe20000400000 */
        /* <DEDUP_REMOVED lines=9> */
[----:B------:R-:W-:Y:S01]  /*7a20*/  F2FP.BF16.F32.PACK_AB R118, R21, R20 ;  /* 0x000000141576723e */ /* 0x000fe200000010ff */
[----:B------:R-:W-:Y:S01]  /*7a30*/  FFMA R24, R71, R72, R24 ;  /* 0x0000004847187223 */ /* 0x000fe20000000018 */
[----:B------:R-:W-:Y:S01]  /*7a40*/  LOP3.LUT R72, R97, 0xffff0000, RZ, 0xc0, !PT ;  /* 0xffff000061487812 */ /* 0x000fe200078ec0ff */
[C---:B------:R-:W-:Y:S01]  /*7a50*/  FMUL R25, R68.reuse, R29 ;  /* 0x0000001d44197220 */ /* 0x040fe20000400000 */
[----:B------:R-:W-:Y:S01]  /*7a60*/  F2FP.BF16.F32.PACK_AB R119, R27, R26 ;  /* 0x0000001a1b77723e */ /* 0x000fe200000010ff */
[C---:B------:R-:W-:Y:S01]  /*7a70*/  FMUL R30, R68.reuse, R30 ;  /* 0x0000001e441e7220 */ /* 0x040fe20000400000 */
[----:B------:R-:W-:Y:S01]  /*7a80*/  LOP3.LUT R76, R131, 0xffff0000, RZ, 0xc0, !PT ;  /* 0xffff0000834c7812 */ /* 0x000fe200078ec0ff */
[----:B------:R-:W-:Y:S01]  /*7a90*/  FMUL R31, R68, R31 ;  /* 0x0000001f441f7220 */ /* 0x000fe20000400000 */
[----:B------:R-:W-:Y:S01]  /*7aa0*/  FFMA R25, R71, R74, R25 ;  /* 0x0000004a47197223 */ /* 0x000fe20000000019 */
[----:B------:R-:W-:Y:S01]  /*7ab0*/  LOP3.LUT R74, R99, 0xffff0000, RZ, 0xc0, !PT ;  /* 0xffff0000634a7812 */ /* 0x000fe200078ec0ff */
[C---:B------:R-:W-:Y:S01]  /*7ac0*/  FFMA R30, R71.reuse, R73, R30 ;  /* 0x00000049471e7223 */ /* 0x040fe2000000001e */
[C---:B------:R-:W-:Y:S01]  /*7ad0*/  SHF.L.U32 R73, R98.reuse, 0x10, RZ ;  /* 0x0000001062497819 */ /* 0x040fe200000006ff */
[C---:B------:R-:W-:Y:S01]  /*7ae0*/  FFMA R31, R71.reuse, R72, R31 ;  /* 0x00000048471f7223 */ /* 0x040fe2000000001f */
[----:B------:R-:W-:Y:S01]  /*7af0*/  LOP3.LUT R72, R98, 0xffff0000, RZ, 0xc0, !PT ;  /* 0xffff000062487812 */ /* 0x000fe200078ec0ff */
[C---:B------:R-:W-:Y:S01]  /*7b00*/  FMUL R28, R68.reuse, R32 ;  /* 0x00000020441c7220 */ /* 0x040fe20000400000 */
[C---:B------:R-:W-:Y:S01]  /*7b10*/  FMUL R29, R68.reuse, R33 ;  /* 0x00000021441d7220 */ /* 0x040fe20000400000 */
[C---:B------:R-:W-:Y:S01]  /*7b20*/  FMUL R34, R68.reuse, R34 ;  /* 0x0000002244227220 */ /* 0x040fe20000400000 */
[----:B------:R-:W-:Y:S01]  /*7b30*/  FMUL R35, R68, R35 ;  /* 0x0000002344237220 */ /* 0x000fe20000400000 */
[----:B------:R-:W-:Y:S01]  /*7b40*/  FFMA R28, R71, R73, R28 ;  /* 0x00000049471c7223 */ /* 0x000fe2000000001c */
[----:B------:R-:W-:Y:S01]  /*7b50*/  SHF.L.U32 R73, R105, 0x10, RZ ;  /* 0x0000001069497819 */ /* 0x000fe200000006ff */
[C---:B------:R-:W-:Y:S01]  /*7b60*/  FFMA R29, R71.reuse, R72, R29 ;  /* 0x00000048471d7223 */ /* 0x040fe2000000001d */
[C---:B------:R-:W-:Y:S01]  /*7b70*/  SHF.L.U32 R72, R104.reuse, 0x10, RZ ;  /* 0x0000001068487819 */ /* 0x040fe200000006ff */
[----:B------:R-:W-:Y:S01]  /*7b80*/  FFMA R34, R71, R75, R34 ;  /* 0x0000004b47227223 */ /* 0x000fe20000000022 */
[----:B------:R-:W-:Y:S01]  /*7b90*/  SHF.L.U32 R75, R107, 0x10, RZ ;  /* 0x000000106b4b7819 */ /* 0x000fe200000006ff */
[C---:B------:R-:W-:Y:S01]  /*7ba0*/  FFMA R35, R71.reuse, R74, R35 ;  /* 0x0000004a47237223 */ /* 0x040fe20000000023 */
[----:B------:R-:W-:Y:S01]  /*7bb0*/  LOP3.LUT R74, R104, 0xffff0000, RZ, 0xc0, !PT ;  /* 0xffff0000684a7812 */ /* 0x000fe200078ec0ff */
[C---:B------:R-:W-:Y:S01]  /*7bc0*/  FMUL R32, R68.reuse, R36 ;  /* 0x0000002444207220 */ /* 0x040fe20000400000 */
[C---:B------:R-:W-:Y:S01]  /*7bd0*/  FMUL R33, R68.reuse, R37 ;  /* 0x0000002544217220 */ /* 0x040fe20000400000 */
[----:B------:R-:W-:Y:S01]  /*7be0*/  FMUL R38, R68, R38 ;  /* 0x0000002644267220 */ /* 0x000fe20000400000 */
[----:B------:R1:W-:Y:S01]  /*7bf0*/  STS.128 [R164+UR46+0x400], R100 ;  /* 0x00040064a4007988 */ /* 0x0003e20008000c2e */
[----:B------:R-:W-:Y:S01]  /*7c00*/  FFMA R32, R71, R72, R32 ;  /* 0x0000004847207223 */ /* 0x000fe20000000020 */
[----:B------:R-:W-:Y:S01]  /*7c10*/  LOP3.LUT R72, R105, 0xffff0000, RZ, 0xc0, !PT ;  /* 0xffff000069487812 */ /* 0x000fe200078ec0ff */
[C---:B------:R-:W-:Y:S01]  /*7c20*/  FFMA R33, R71.reuse, R74, R33 ;  /* 0x0000004a47217223 */ /* 0x040fe20000000021 */
[----:B------:R-:W-:Y:S01]  /*7c30*/  LOP3.LUT R74, R106, 0xffff0000, RZ, 0xc0, !PT ;  /* 0xffff00006a4a7812 */ /* 0x000fe200078ec0ff */
[----:B------:R-:W-:Y:S01]  /*7c40*/  FMUL R39, R68, R39 ;  /* 0x0000002744277220 */ /* 0x000fe20000400000 */
[C---:B------:R-:W-:Y:S01]  /*7c50*/  FFMA R38, R71.reuse, R73, R38 ;  /* 0x0000004947267223 */ /* 0x040fe20000000026 */
[----:B------:R-:W-:Y:S01]  /*7c60*/  SHF.L.U32 R73, R106, 0x10, RZ ;  /* 0x000000106a497819 */ /* 0x000fe200000006ff */
[C---:B------:R-:W-:Y:S01]  /*7c70*/  FMUL R36, R68.reuse, R40 ;  /* 0x0000002844247220 */ /* 0x040fe20000400000 */
[----:B------:R-:W-:Y:S01]  /*7c80*/  FFMA R39, R71, R72, R39 ;  /* 0x0000004847277223 */ /* 0x000fe20000000027 */
[----:B------:R-:W-:Y:S01]  /*7c90*/  LOP3.LUT R72, R107, 0xffff0000, RZ, 0xc0, !PT ;  /* 0xffff00006b487812 */ /* 0x000fe200078ec0ff */
[C---:B------:R-:W-:Y:S01]  /*7ca0*/  FMUL R37, R68.reuse, R41 ;  /* 0x0000002944257220 */ /* 0x040fe20000400000 */
[C---:B------:R-:W-:Y:S01]  /*7cb0*/  FMUL R42, R68.reuse, R42 ;  /* 0x0000002a442a7220 */ /* 0x040fe20000400000 */
[----:B------:R-:W-:Y:S01]  /*7cc0*/  FMUL R43, R68, R43 ;  /* 0x0000002b442b7220 */ /* 0x000fe20000400000 */
[C---:B------:R-:W-:Y:S01]  /*7cd0*/  FFMA R36, R71.reuse, R73, R36 ;  /* 0x0000004947247223 */ /* 0x040fe20000000024 */
[C---:B------:R-:W-:Y:S01]  /*7ce0*/  SHF.L.U32 R73, R112.reuse, 0x10, RZ ;  /* 0x0000001070497819 */ /* 0x040fe200000006ff */
[----:B------:R3:W-:Y:S01]  /*7cf0*/  STS.128 [R163+0x400], R108 ;  /* 0x0004006ca3007388 */ /* 0x0007e20000000c00 */
[----:B------:R-:W-:Y:S01]  /*7d00*/  FFMA R37, R71, R74, R37 ;  /* 0x0000004a47257223 */ /* 0x000fe20000000025 */
[----:B------:R-:W-:Y:S01]  /*7d10*/  LOP3.LUT R74, R113, 0xffff0000, RZ, 0xc0, !PT ;  /* 0xffff0000714a7812 */ /* 0x000fe200078ec0ff */
[----:B------:R-:W-:Y:S01]  /*7d20*/  FFMA R42, R71, R75, R42 ;  /* 0x0000004b472a7223 */ /* 0x000fe2000000002a */
[----:B------:R-:W-:Y:S01]  /*7d30*/  SHF.L.U32 R75, R113, 0x10, RZ ;  /* 0x00000010714b7819 */ /* 0x000fe200000006ff */
        /* <DEDUP_REMOVED lines=8> */
[----:B------:R4:W-:Y:S01]  /*7dc0*/  STS.128 [R162+0x400], R116 ;  /* 0x00040074a2007388 */ /* 0x0009e20000000c00 */
[C---:B------:R-:W-:Y:S01]  /*7dd0*/  FFMA R41, R71.reuse, R72, R41 ;  /* 0x0000004847297223 */ /* 0x040fe20000000029 */
[C---:B------:R-:W-:Y:S01]  /*7de0*/  SHF.L.U32 R72, R114.reuse, 0x10, RZ ;  /* 0x0000001072487819 */ /* 0x040fe200000006ff */
[----:B------:R-:W-:Y:S01]  /*7df0*/  FFMA R46, R71, R75, R46 ;  /* 0x0000004b472e7223 */ /* 0x000fe2000000002e */
[----:B------:R-:W-:Y:S01]  /*7e00*/  SHF.L.U32 R75, R121, 0x10, RZ ;  /* 0x00000010794b7819 */ /* 0x000fe200000006ff */
[----:B------:R-:W-:Y:S01]  /*7e10*/  FFMA R47, R71, R74, R47 ;  /* 0x0000004a472f7223 */ /* 0x000fe2000000002f */
[----:B------:R-:W-:Y:S01]  /*7e20*/  LOP3.LUT R74, R114, 0xffff0000, RZ, 0xc0, !PT ;  /* 0xffff0000724a7812 */ /* 0x000fe200078ec0ff */
[C---:B------:R-:W-:Y:S01]  /*7e30*/  FMUL R44, R68.reuse, R48 ;  /* 0x00000030442c7220 */ /* 0x040fe20000400000 */
[----:B-1----:R-:W-:Y:S01]  /*7e40*/  F2FP.BF16.F32.PACK_AB R100, R25, R24 ;  /* 0x000000181964723e */ /* 0x002fe200000010ff */
[C---:B------:R-:W-:Y:S01]  /*7e50*/  FMUL R45, R68.reuse, R49 ;  /* 0x00000031442d7220 */ /* 0x040fe20000400000 */
[----:B------:R-:W-:Y:S01]  /*7e60*/  F2FP.BF16.F32.PACK_AB R101, R31, R30 ;  /* 0x0000001e1f65723e */ /* 0x000fe200000010ff */
[----:B------:R-:W-:Y:S01]  /*7e70*/  FMUL R50, R68, R50 ;  /* 0x0000003244327220 */ /* 0x000fe20000400000 */
[----:B------:R-:W-:Y:S01]  /*7e80*/  F2FP.BF16.F32.PACK_AB R102, R29, R28 ;  /* 0x0000001c1d66723e */ /* 0x000fe200000010ff */
[----:B------:R-:W-:Y:S01]  /*7e90*/  FFMA R44, R71, R72, R44 ;  /* 0x00000048472c7223 */ /* 0x000fe2000000002c */
[----:B------:R-:W-:Y:S01]  /*7ea0*/  LOP3.LUT R72, R115, 0xffff0000, RZ, 0xc0, !PT ;  /* 0xffff000073487812 */ /* 0x000fe200078ec0ff */
[----:B------:R-:W-:Y:S01]  /*7eb0*/  FFMA R45, R71, R74, R45 ;  /* 0x0000004a472d7223 */ /* 0x000fe2000000002d */
[----:B------:R-:W-:Y:S01]  /*7ec0*/  LOP3.LUT R74, R120, 0xffff0000, RZ, 0xc0, !PT ;  /* 0xffff0000784a7812 */ /* 0x000fe200078ec0ff */
[----:B------:R-:W-:Y:S01]  /*7ed0*/  FMUL R51, R68, R51 ;  /* 0x0000003344337220 */ /* 0x000fe20000400000 */
[----:B------:R-:W-:Y:S01]  /*7ee0*/  F2FP.BF16.F32.PACK_AB R103, R35, R34 ;  /* 0x000000222367723e */ /* 0x000fe200000010ff */
[----:B------:R-:W-:Y:S01]  /*7ef0*/  FFMA R50, R71, R73, R50 ;  /* 0x0000004947327223 */ /* 0x000fe20000000032 */
[----:B------:R-:W-:Y:S01]  /*7f00*/  SHF.L.U32 R73, R120, 0x10, RZ ;  /* 0x0000001078497819 */ /* 0x000fe200000006ff */
[C---:B------:R-:W-:Y:S01]  /*7f10*/  FMUL R48, R68.reuse, R52 ;  /* 0x0000003444307220 */ /* 0x040fe20000400000 */
[----:B---3--:R-:W-:Y:S01]  /*7f20*/  F2FP.BF16.F32.PACK_AB R108, R33, R32 ;  /* 0x00000020216c723e */ /* 0x008fe200000010ff */
[----:B------:R-:W-:Y:S01]  /*7f30*/  FFMA R51, R71, R72, R51 ;  /* 0x0000004847337223 */ /* 0x000fe20000000033 */
[----:B------:R-:W-:Y:S01]  /*7f40*/  LOP3.LUT R72, R121, 0xffff0000, RZ, 0xc0, !PT ;  /* 0xffff000079487812 */ /* 0x000fe200078ec0ff */
[----:B------:R1:W-:Y:S01]  /*7f50*/  STS.128 [R161+0x400], R100 ;  /* 0x00040064a1007388 */ /* 0x0003e20000000c00 */
[----:B------:R-:W-:Y:S01]  /*7f60*/  F2FP.BF16.F32.PACK_AB R109, R39, R38 ;  /* 0x00000026276d723e */ /* 0x000fe200000010ff */
[C---:B------:R-:W-:Y:S01]  /*7f70*/  FMUL R49, R68.reuse, R53 ;  /* 0x0000003544317220 */ /* 0x040fe20000400000 */
[----:B------:R-:W-:Y:S01]  /*7f80*/  F2FP.BF16.F32.PACK_AB R110, R37, R36 ;  /* 0x00000024256e723e */ /* 0x000fe200000010ff */
[C---:B------:R-:W-:Y:S01]  /*7f90*/  FMUL R54, R68.reuse, R54 ;  /* 0x0000003644367220 */ /* 0x040fe20000400000 */
[----:B------:R-:W-:Y:S01]  /*7fa0*/  F2FP.BF16.F32.PACK_AB R111, R43, R42 ;  /* 0x0000002a2b6f723e */ /* 0x000fe200000010ff */
[----:B------:R-:W-:Y:S01]  /*7fb0*/  FMUL R55, R68, R55 ;  /* 0x0000003744377220 */ /* 0x000fe20000400000 */
[----:B----4-:R-:W-:Y:S01]  /*7fc0*/  F2FP.BF16.F32.PACK_AB R116, R41, R40 ;  /* 0x000000282974723e */ /* 0x010fe200000010ff */
[C---:B------:R-:W-:Y:S01]  /*7fd0*/  FFMA R48, R71.reuse, R73, R48 ;  /* 0x0000004947307223 */ /* 0x040fe20000000030 */
[C---:B------:R-:W-:Y:S01]  /*7fe0*/  FFMA R49, R71.reuse, R74, R49 ;  /* 0x0000004a47317223 */ /* 0x040fe20000000031 */
[----:B------:R1:W-:Y:S01]  /*7ff0*/  STS.128 [R147+0x400], R108 ;  /* 0x0004006c93007388 */ /* 0x0003e20000000c00 */
[C---:B------:R-:W-:Y:S01]  /*8000*/  SHF.L.U32 R73, R122.reuse, 0x10, RZ ;  /* 0x000000107a497819 */ /* 0x040fe200000006ff */
[----:B------:R-:W-:Y:S01]  /*8010*/  FFMA R54, R71, R75, R54 ;  /* 0x0000004b47367223 */ /* 0x000fe20000000036 */
[----:B------:R-:W-:Y:S01]  /*8020*/  SHF.L.U32 R75, R123, 0x10, RZ ;  /* 0x000000107b4b7819 */ /* 0x000fe200000006ff */
[----:B------:R-:W-:Y:S01]  /*8030*/  FFMA R55, R71, R72, R55 ;  /* 0x0000004847377223 */ /* 0x000fe20000000037 */
[----:B------:R-:W-:Y:S01]  /*8040*/  LOP3.LUT R72, R122, 0xffff0000, RZ, 0xc0, !PT ;  /* 0xffff00007a487812 */ /* 0x000fe200078ec0ff */
[C---:B------:R-:W-:Y:S01]  /*8050*/  FMUL R52, R68.reuse, R56 ;  /* 0x0000003844347220 */ /* 0x040fe20000400000 */
[----:B------:R-:W-:Y:S01]  /*8060*/  LOP3.LUT R74, R123, 0xffff0000, RZ, 0xc0, !PT ;  /* 0xffff00007b4a7812 */ /* 0x000fe200078ec0ff */
[C---:B------:R-:W-:Y:S01]  /*8070*/  FMUL R53, R68.reuse, R57 ;  /* 0x0000003944357220 */ /* 0x040fe20000400000 */
[C---:B------:R-:W-:Y:S01]  /*8080*/  FMUL R58, R68.reuse, R58 ;  /* 0x0000003a443a7220 */ /* 0x040fe20000400000 */
[----:B------:R-:W-:Y:S01]  /*8090*/  FMUL R59, R68, R59 ;  /* 0x0000003b443b7220 */ /* 0x000fe20000400000 */
[C---:B------:R-:W-:Y:S01]  /*80a0*/  FFMA R52, R71.reuse, R73, R52 ;  /* 0x0000004947347223 */ /* 0x040fe20000000034 */
[C---:B------:R-:W-:Y:S01]  /*80b0*/  FFMA R53, R71.reuse, R72, R53 ;  /* 0x0000004847357223 */ /* 0x040fe20000000035 */
[C---:B------:R-:W-:Y:S01]  /*80c0*/  FFMA R58, R71.reuse, R75, R58 ;  /* 0x0000004b473a7223 */ /* 0x040fe2000000003a */
[----:B------:R-:W-:Y:S01]  /*80d0*/  FFMA R59, R71, R74, R59 ;  /* 0x0000004a473b7223 */ /* 0x000fe2000000003b */
[----:B------:R-:W-:Y:S01]  /*80e0*/  SHF.L.U32 R72, R128, 0x10, RZ ;  /* 0x0000001080487819 */ /* 0x000fe200000006ff */
[----:B------:R-:W-:Y:S01]  /*80f0*/  FMUL R56, R68, R60 ;  /* 0x0000003c44387220 */ /* 0x000fe20000400000 */
[----:B------:R-:W-:Y:S01]  /*8100*/  LOP3.LUT R74, R128, 0xffff0000, RZ, 0xc0, !PT ;  /* 0xffff0000804a7812 */ /* 0x000fe200078ec0ff */
[C---:B------:R-:W-:Y:S01]  /*8110*/  FMUL R57, R68.reuse, R61 ;  /* 0x0000003d44397220 */ /* 0x040fe20000400000 */
[----:B------:R-:W-:Y:S01]  /*8120*/  SHF.L.U32 R73, R129, 0x10, RZ ;  /* 0x0000001081497819 */ /* 0x000fe200000006ff */
[C---:B------:R-:W-:Y:S01]  /*8130*/  FMUL R62, R68.reuse, R62 ;  /* 0x0000003e443e7220 */ /* 0x040fe20000400000 */
[----:B------:R-:W-:Y:S01]  /*8140*/  F2FP.BF16.F32.PACK_AB R117, R47, R46 ;  /* 0x0000002e2f75723e */ /* 0x000fe200000010ff */
[----:B------:R-:W-:Y:S01]  /*8150*/  FFMA R56, R71, R72, R56 ;  /* 0x0000004847387223 */ /* 0x000fe20000000038 */
[----:B------:R-:W-:Y:S01]  /*8160*/  F2FP.BF16.F32.PACK_AB R118, R45, R44 ;  /* 0x0000002c2d76723e */ /* 0x000fe200000010ff */
[----:B------:R-:W-:Y:S01]  /*8170*/  FFMA R57, R71, R74, R57 ;  /* 0x0000004a47397223 */ /* 0x000fe20000000039 */
[----:B------:R-:W-:Y:S01]  /*8180*/  F2FP.BF16.F32.PACK_AB R119, R51, R50 ;  /* 0x000000323377723e */ /* 0x000fe200000010ff */
[----:B------:R-:W-:Y:S01]  /*8190*/  FFMA R62, R71, R73, R62 ;  /* 0x00000049473e7223 */ /* 0x000fe2000000003e */
[----:B------:R-:W-:Y:S01]  /*81a0*/  LOP3.LUT R72, R129, 0xffff0000, RZ, 0xc0, !PT ;  /* 0xffff000081487812 */ /* 0x000fe200078ec0ff */
[----:B------:R-:W-:Y:S01]  /*81b0*/  FMUL R63, R68, R63 ;  /* 0x0000003f443f7220 */ /* 0x000fe20000400000 */
[----:B------:R-:W-:Y:S01]  /*81c0*/  SHF.L.U32 R73, R130, 0x10, RZ ;  /* 0x0000001082497819 */ /* 0x000fe200000006ff */
[----:B------:R1:W-:Y:S01]  /*81d0*/  STS.128 [R160+0x400], R116 ;  /* 0x00040074a0007388 */ /* 0x0003e20000000c00 */
[----:B------:R-:W-:Y:S01]  /*81e0*/  FMUL R60, R68, R64 ;  /* 0x00000040443c7220 */ /* 0x000fe20000400000 */
[----:B------:R-:W-:Y:S01]  /*81f0*/  LOP3.LUT R74, R130, 0xffff0000, RZ, 0xc0, !PT ;  /* 0xffff0000824a7812 */ /* 0x000fe200078ec0ff */
[C---:B------:R-:W-:Y:S01]  /*8200*/  FMUL R61, R68.reuse, R65 ;  /* 0x00000041443d7220 */ /* 0x040fe20000400000 */
[----:B------:R-:W-:Y:S01]  /*8210*/  SHF.L.U32 R75, R131, 0x10, RZ ;  /* 0x00000010834b7819 */ /* 0x000fe200000006ff */
[C---:B------:R-:W-:Y:S01]  /*8220*/  FMUL R66, R68.reuse, R66 ;  /* 0x0000004244427220 */ /* 0x040fe20000400000 */
[----:B------:R-:W-:Y:S01]  /*8230*/  FFMA R63, R71, R72, R63 ;  /* 0x00000048473f7223 */ /* 0x000fe2000000003f */
[----:B------:R-:W-:Y:S01]  /*8240*/  FMUL R67, R68, R67 ;  /* 0x0000004344437220 */ /* 0x000fe20000400000 */
[----:B------:R-:W-:Y:S01]  /*8250*/  F2FP.BF16.F32.PACK_AB R124, R49, R48 ;  /* 0x00000030317c723e */ /* 0x000fe200000010ff */
[----:B------:R-:W-:Y:S01]  /*8260*/  FFMA R60, R71, R73, R60 ;  /* 0x00000049473c7223 */ /* 0x000fe2000000003c */
[----:B------:R-:W-:Y:S01]  /*8270*/  F2FP.BF16.F32.PACK_AB R125, R55, R54 ;  /* 0x00000036377d723e */ /* 0x000fe200000010ff */
[----:B------:R-:W-:Y:S01]  /*8280*/  FFMA R61, R71, R74, R61 ;  /* 0x0000004a473d7223 */ /* 0x000fe2000000003d */
[----:B------:R-:W-:Y:S01]  /*8290*/  F2FP.BF16.F32.PACK_AB R126, R53, R52 ;  /* 0x00000034357e723e */ /* 0x000fe200000010ff */
[----:B------:R-:W-:Y:S01]  /*82a0*/  FFMA R66, R71, R75, R66 ;  /* 0x0000004b47427223 */ /* 0x000fe20000000042 */
[----:B------:R-:W-:Y:S01]  /*82b0*/  F2FP.BF16.F32.PACK_AB R127, R59, R58 ;  /* 0x0000003a3b7f723e */ /* 0x000fe200000010ff */
[----:B------:R-:W-:Y:S01]  /*82c0*/  FFMA R67, R71, R76, R67 ;  /* 0x0000004c47437223 */ /* 0x000fe20000000043 */
[----:B------:R-:W-:Y:S02]  /*82d0*/  F2FP.BF16.F32.PACK_AB R56, R57, R56 ;  /* 0x000000383938723e */ /* 0x000fe400000010ff */
[----:B------:R-:W-:Y:S01]  /*82e0*/  F2FP.BF16.F32.PACK_AB R57, R63, R62 ;  /* 0x0000003e3f39723e */ /* 0x000fe200000010ff */
[----:B------:R1:W-:Y:S01]  /*82f0*/  STS.128 [R159+0x400], R124 ;  /* 0x0004007c9f007388 */ /* 0x0003e20000000c00 */
[----:B------:R-:W-:Y:S02]  /*8300*/  F2FP.BF16.F32.PACK_AB R58, R61, R60 ;  /* 0x0000003c3d3a723e */ /* 0x000fe400000010ff */
[----:B------:R-:W-:Y:S05]  /*8310*/  F2FP.BF16.F32.PACK_AB R59, R67, R66 ;  /* 0x00000042433b723e */ /* 0x000fea00000010ff */
[----:B------:R1:W-:Y:S01]  /*8320*/  STS.128 [R158+0x400], R56 ;  /* 0x000400389e007388 */ /* 0x0003e20000000c00 */
[----:B------:R-:W-:Y:S01]  /*8330*/  @!PT LDS RZ, [RZ] ;  /* 0x00000000fffff984 */ /* 0x000fe20000000800 */
[----:B------:R-:W-:Y:S01]  /*8340*/  @!PT LDS RZ, [RZ] ;  /* 0x00000000fffff984 */ /* 0x000fe20000000800 */
[----:B------:R-:W-:Y:S01]  /*8350*/  @!PT LDS RZ, [RZ] ;  /* 0x00000000fffff984 */ /* 0x000fe20000000800 */
[----:B------:R-:W-:Y:S01]  /*8360*/  @!PT LDS RZ, [RZ] ;  /* 0x00000000fffff984 */ /* 0x000fe20000000800 */
[----:B------:R3:W-:Y:S07]  /*8370*/  MEMBAR.ALL.CTA ;  /* 0x0000000000007992 */ /* 0x0007ee0000008000 */
[----:B---3--:R-:W3:Y:S02]  /*8380*/  FENCE.VIEW.ASYNC.S ;  /* 0x00000000000073c6 */ /* 0x008ee40000000000 */
[----:B---3--:R-:W-:Y:S06]  /*8390*/  BAR.SYNC.DEFER_BLOCKING 0x1, 0x80 ;  /* 0x0042000000007b1d */ /* 0x008fec0000010000 */
[----:B------:R-:W-:Y:S05]  /*83a0*/  @P0 BRA `(.L_x_118) ;  /* 0x0000000000300947 */ /* 0x000fea0003800000 */
[----:B------:R-:W3:Y:S01]  /*83b0*/  LDCU.64 UR6, c[0x0][0x348] ;  /* 0x00006900ff0677ac */ /* 0x000ee20008000a00 */
[----:B------:R-:W-:Y:S01]  /*83c0*/  R2UR UR5, R70 ;  /* 0x00000000460572ca */ /* 0x000fe200000e0000 */
[----:B------:R-:W-:Y:S01]  /*83d0*/  UIADD3 UR4, UPT, UPT, UR46, 0x400, URZ ;  /* 0x000004002e047890 */ /* 0x000fe2000fffe0ff */
[----:B------:R-:W-:Y:S05]  /*83e0*/  UMOV UR51, UR44 ;  /* 0x0000002c00337c82 */ /* 0x000fea0008000000 */
[----:B------:R-:W-:Y:S06]  /*83f0*/  IMAD.U32 R144, RZ, RZ, UR4 ;  /* 0x00000004ff907e24 */ /* 0x000fec000f8e00ff */
[----:B------:R-:W-:Y:S01]  /*8400*/  UIADD3 UR49, UPT, UPT, UR53, UR5, URZ ;  /* 0x0000000535317290 */ /* 0x000fe2000fffe0ff */
[----:B------:R-:W-:Y:S01]  /*8410*/  R2UR UR48, R144 ;  /* 0x00000000903072ca */ /* 0x000fe200000e0000 */
[----:B---3--:R-:W-:Y:S04]  /*8420*/  UIADD3 UR4, UP0, UPT, UR6, 0xa80, URZ ;  /* 0x00000a8006047890 */ /* 0x008fe8000ff1e0ff */
[----:B------:R-:W-:Y:S09]  /*8430*/  UIADD3.X UR5, UPT, UPT, URZ, UR7, URZ, UP0, !UPT ;  /* 0x00000007ff057290 */ /* 0x000ff200087fe4ff */
[----:B------:R3:W-:Y:S01]  /*8440*/  UTMASTG.3D [UR48], [UR4] ;  /* 0x00000030040073b5 */ /* 0x0007e20008010000 */
[----:B------:R0:W-:Y:S01]  /*8450*/  UTMACMDFLUSH ;  /* 0x00000000000079b7 */ /* 0x0001e20000000000 */
[----:B---3--:R-:W-:Y:S04]  /*8460*/  DEPBAR.LE SB0, 0x1 ;  /* 0x000080400000791a */ /* 0x008fe80000000000 */
.L_x_118:
[----:B------:R-:W-:Y:S05]  /*8470*/  BSYNC.RECONVERGENT B0 ;  /* 0x0000000000007941 */ /* 0x000fea0003800200 */
.L_x_117:
[----:B------:R-:W-:Y:S01]  /*8480*/  BAR.SYNC.DEFER_BLOCKING 0x1, 0x80 ;  /* 0x0042000000007b1d */ /* 0x000fe20000010000 */
[----:B------:R-:W-:Y:S01]  /*8490*/  ISETP.NE.AND P1, PT, R157, RZ, PT ;  /* 0x000000ff9d00720c */ /* 0x000fe20003f25270 */
[----:B------:R-:W-:Y:S01]  /*84a0*/  UISETP.NE.AND UP0, UPT, UR54, URZ, UPT ;  /* 0x000000ff3600728c */ /* 0x000fe2000bf05270 */
[----:B------:R-:W-:Y:S11]  /*84b0*/  LEA R3, R77, UR46, 0x3 ;  /* 0x0000002e4d037c11 */ /* 0x000ff6000f8e18ff */
[----:B------:R-:W-:Y:S01]  /*84c0*/  @P1 SHF.L.U32 R6, R149, 0x1f, RZ ;  /* 0x0000001f95061819 */ /* 0x000fe200000006ff */
[----:B------:R-:W-:Y:S06]  /*84d0*/  BRA.U !UP0, `(.L_x_119) ;  /* 0x0000000108247547 */ /* 0x000fec000b800000 */
[----:B------:R-:W3:Y:S01]  /*84e0*/  S2R R0, SR_CgaCtaId ;  /* 0x0000000000007919 */ /* 0x000ee20000008800 */
[----:B------:R-:W-:Y:S01]  /*84f0*/  IMAD.U32 R4, RZ, RZ, UR52 ;  /* 0x00000034ff047e24 */ /* 0x000fe2000f8e00ff */
[----:B------:R-:W-:Y:S04]  /*8500*/  UIADD3 UR4, UPT, UPT, UR52, 0x1, URZ ;  /* 0x0000000134047890 */ /* 0x000fe8000fffe0ff */
[----:B------:R-:W-:Y:S01]  /*8510*/  @P1 LEA R4, R4, UR46, 0x3 ;  /* 0x0000002e04041c11 */ /* 0x000fe2000f8e18ff */
[----:B------:R-:W-:Y:S04]  /*8520*/  UISETP.NE.AND UP0, UPT, UR4, 0x4, UPT ;  /* 0x000000040400788c */ /* 0x000fe8000bf05270 */
[----:B------:R-:W-:Y:S01]  /*8530*/  @P1 VIADD R5, R4, 0x60 ;  /* 0x0000006004051836 */ /* 0x000fe20000000000 */
[----:B------:R-:W-:Y:S04]  /*8540*/  USEL UR52, UR4, URZ, UP0 ;  /* 0x000000ff04347287 */ /* 0x000fe80008000000 */
[----:B---3--:R-:W-:Y:S04]  /*8550*/  @P1 PRMT R0, R0, 0x654, R5 ;  /* 0x0000065400001816 */ /* 0x008fe80000000005 */
[----:B------:R3:W-:Y:S04]  /*8560*/  @P1 SYNCS.ARRIVE.TRANS64.RED.A1T0 RZ, [R0+URZ], RZ ;  /* 0x000000ff00ff19a7 */ /* 0x0007e800081004ff */
.L_x_119:
[----:B------:R-:W4:Y:S01]  /*8570*/  @P1 SYNCS.PHASECHK.TRANS64.TRYWAIT P0, [R3+URZ+0x40], R6 ;  /* 0x00004006030015a7 */ /* 0x000f2200080011ff */
[----:B------:R-:W-:Y:S01]  /*8580*/  UISETP.NE.AND UP0, UPT, UR38, URZ, UPT ;  /* 0x000000ff2600728c */ /* 0x000fe2000bf05270 */
[----:B------:R-:W-:Y:S01]  /*8590*/  BSSY B1, `(.L_x_120) ;  /* 0x0000021000017945 */ /* 0x000fe20003800000 */
[----:B------:R-:W-:Y:S02]  /*85a0*/  UMOV UR4, 0x80 ;  /* 0x0000008000047882 */ /* 0x000fe40000000000 */
[----:B------:R-:W-:Y:S01]  /*85b0*/  USEL UR39, UR4, 0x40, !UP0 ;  /* 0x0000004004277887 */ /* 0x000fe2000c000000 */
[----:B----4-:R-:W-:Y:S01]  /*85c0*/  @P1 SEL R79, RZ, 0x1, !P0 ;  /* 0x00000001ff4f1807 */ /* 0x010fe20004000000 */
[----:B------:R-:W-:Y:S10]  /*85d0*/  @!P1 BRA `(.L_x_121) ;  /* 0x0000000000709947 */ /* 0x000ff40003800000 */
[----:B------:R-:W-:Y:S01]  /*85e0*/  ISETP.NE.AND P1, PT, R93, RZ, PT ;  /* 0x000000ff5d00720c */ /* 0x000fe20003f25270 */
[----:B------:R-:W-:Y:S01]  /*85f0*/  BSSY B0, `(.L_x_122) ;  /* 0x000000b000007945 */ /* 0x000fe20003800000 */
[----:B------:R-:W-:Y:S11]  /*8600*/  ISETP.NE.AND P0, PT, R79, RZ, PT ;  /* 0x000000ff4f00720c */ /* 0x000ff60003f05270 */
[----:B------:R-:W-:Y:S05]  /*8610*/  @P1 IMAD R6, R77, 0x4000, R164 ;  /* 0x000040004d061824 */ /* 0x000fea00078e02a4 */
[----:B------:R-:W-:Y:S04]  /*8620*/  @P1 IADD3 R9, PT, PT, R6, UR46, RZ ;  /* 0x0000002e06091c10 */ /* 0x000fe8000fffe0ff */
[----:B------:R-:W-:Y:S01]  /*8630*/  @P1 IADD3 R7, PT, PT, R92, R9, RZ ;  /* 0x000000095c071210 */ /* 0x000fe20007ffe0ff */
[--C-:B------:R-:W-:Y:S02]  /*8640*/  @P1 IMAD.IADD R5, R78, 0x1, R9.reuse ;  /* 0x000000014e051824 */ /* 0x100fe400078e0209 */
[----:B------:R-:W-:Y:S01]  /*8650*/  @P1 IMAD.IADD R4, R94, 0x1, R9 ;  /* 0x000000015e041824 */ /* 0x000fe200078e0209 */
[----:B------:R-:W-:Y:S06]  /*8660*/  @P0 BRA `(.L_x_123) ;  /* 0x00000000000c0947 */ /* 0x000fec0003800000 */
[----:B---3--:R-:W-:Y:S04]  /*8670*/  SHF.L.U32 R0, R149, 0x1f, RZ ;  /* 0x0000001f95007819 */ /* 0x008fe800000006ff */
[----:B------:R-:W3:Y:S02]  /*8680*/  SYNCS.PHASECHK.TRANS64.TRYWAIT P0, [R3+URZ+0x40], R0 ;  /* 0x00004000030075a7 */ /* 0x000ee400080011ff */
[----:B---3--:R-:W-:Y:S05]  /*8690*/  @!P0 BRA `(.L_x_124) ;  /* 0x0000004800888947 */ /* 0x008fea0003800000 */
.L_x_123:
[----:B------:R-:W-:Y:S05]  /*86a0*/  BSYNC B0 ;  /* 0x0000000000007941 */ /* 0x000fea0003800000 */
.L_x_122:
[----:B------:R-:W-:Y:S01]  /*86b0*/  ISETP.NE.AND P0, PT, R93, RZ, PT ;  /* 0x000000ff5d00720c */ /* 0x000fe20003f05270 */
[----:B------:R-:W-:Y:S11]  /*86c0*/  VIADD R77, R77, 0x1 ;  /* 0x000000014d4d7836 */ /* 0x000ff60000000000 */
[----:B------:R-:W-:Y:S01]  /*86d0*/  @!UPT UIADD3 URZ, UPT, UPT, URZ, URZ, URZ ;  /* 0x000000fffffff290 */ /* 0x000fe2000fffe0ff */
[----:B------:R4:W1:Y:S01]  /*86e0*/  @P0 LDS.128 R84, [R6+UR46+0x400] ;  /* 0x0004002e06540984 */ /* 0x0008620008000c00 */
[--C-:B---3--:R-:W-:Y:S01]  /*86f0*/  @P0 IMAD.IADD R3, R92, 0x1, R5.reuse ;  /* 0x000000015c030824 */ /* 0x108fe200078e0205 */
[C---:B------:R-:W-:Y:S01]  /*8700*/  @P0 IADD3 R0, PT, PT, R94.reuse, R7, RZ ;  /* 0x000000075e000210 */ /* 0x040fe20007ffe0ff */
[C---:B------:R-:W-:Y:S01]  /*8710*/  @P0 IMAD.IADD R8, R94.reuse, 0x1, R5 ;  /* 0x000000015e080824 */ /* 0x040fe200078e0205 */
[----:B------:R4:W3:Y:S02]  /*8720*/  @P0 LDS.128 R80, [R4+0x400] ;  /* 0x0004000004500984 */ /* 0x0008e40000000c00 */
[----:B------:R-:W-:Y:S02]  /*8730*/  @P0 IADD3 R9, PT, PT, R94, R3, RZ ;  /* 0x000000035e090210 */ /* 0x000fe40007ffe0ff */
[----:B------:R4:W1:Y:S04]  /*8740*/  @P0 LDS.128 R88, [R7+0x400] ;  /* 0x0004000007580984 */ /* 0x0008680000000c00 */
[----:B------:R4:W1:Y:S04]  /*8750*/  @P0 LDS.128 R96, [R0+0x400] ;  /* 0x0004000000600984 */ /* 0x0008680000000c00 */
[----:B------:R4:W1:Y:S04]  /*8760*/  @P0 LDS.128 R104, [R5+0x400] ;  /* 0x0004000005680984 */ /* 0x0008680000000c00 */
[----:B------:R4:W1:Y:S04]  /*8770*/  @P0 LDS.128 R112, [R8+0x400] ;  /* 0x0004000008700984 */ /* 0x0008680000000c00 */
[----:B------:R4:W1:Y:S04]  /*8780*/  @P0 LDS.128 R120, [R3+0x400] ;  /* 0x0004000003780984 */ /* 0x0008680000000c00 */
[----:B------:R4:W1:Y:S02]  /*8790*/  @P0 LDS.128 R128, [R9+0x400] ;  /* 0x0004000009800984 */ /* 0x0008640000000c00 */
.L_x_121:
[----:B------:R-:W-:Y:S05]  /*87a0*/  BSYNC B1 ;  /* 0x0000000000017941 */ /* 0x000fea0003800000 */
.L_x_120:
[----:B------:R-:W-:Y:S05]  /*87b0*/  VIADD R50, R69, UR39 ;  /* 0x0000002745327c36 */ /* 0x000fea0008000000 */
[----:B----4-:R-:W-:Y:S04]  /*87c0*/  SHF.R.U32.HI R3, RZ, 0x15, R50 ;  /* 0x00000015ff037819 */ /* 0x010fe80000011632 */
[----:B------:R-:W-:Y:S11]  /*87d0*/  LOP3.LUT P0, RZ, R3, 0x3, R140, 0x48, !PT ;  /* 0x0000000303ff7812 */ /* 0x000ff6000780488c */
[----:B------:R-:W-:Y:S02]  /*87e0*/  @!UPT UIADD3 URZ, UPT, UPT, URZ, URZ, URZ ;  /* 0x000000fffffff290 */ /* 0x000fe4000fffe0ff */
        /* <DEDUP_REMOVED lines=17> */
.L_x_125:
[----:B-1----:R-:W-:Y:S01]  /*8900*/  SHF.L.U32 R70, R84, 0x10, RZ ;  /* 0x0000001054467819 */ /* 0x002fe200000006ff */
[----:B------:R-:W-:Y:S05]  /*8910*/  WARPSYNC.ALL ;  /* 0x0000000000007948 */ /* 0x000fea0003800000 */
[----:B------:R-:W-:Y:S01]  /*8920*/  R2UR UR4, R50 ;  /* 0x00000000320472ca */ /* 0x000fe200000e0000 */
[----:B------:R-:W1:Y:S01]  /*8930*/  S2R R165, SR_CgaCtaId ;  /* 0x0000000000a57919 */ /* 0x000e620000008800 */
[----:B------:R-:W-:Y:S01]  /*8940*/  LOP3.LUT R72, R84, 0xffff0000, RZ, 0xc0, !PT ;  /* 0xffff000054487812 */ /* 0x000fe200078ec0ff */
[----:B------:R-:W-:Y:S01]  /*8950*/  BSSY.RECONVERGENT B0, `(.L_x_126) ;  /* 0x0000102000007945 */ /* 0x000fe20003800200 */
[----:B------:R-:W-:Y:S02]  /*8960*/  SHF.L.U32 R73, R85, 0x10, RZ ;  /* 0x0000001055497819 */ /* 0x000fe400000006ff */
[----:B------:R-:W-:Y:S02]  /*8970*/  LOP3.LUT R74, R87, 0xffff0000, RZ, 0xc0, !PT ;  /* 0xffff0000574a7812 */ /* 0x000fe400078ec0ff */
[----:B------:R-:W-:Y:S02]  /*8980*/  ISETP.NE.AND P6, PT, R157, RZ, PT ;  /* 0x000000ff9d00720c */ /* 0x000fe40003fc5270 */
[----:B------:R-:W-:Y:S02]  /*8990*/  ISETP.NE.AND P0, PT, R152, RZ, PT ;  /* 0x000000ff9800720c */ /* 0x000fe40003f05270 */
[----:B------:R-:W-:Y:S01]  /*89a0*/  LEA R95, R77, UR46, 0x3 ;  /* 0x0000002e4d5f7c11 */ /* 0x000fe2000f8e18ff */
[----:B------:R-:W3:Y:S02]  /*89b0*/  LDTM.x64 R4, tmem[UR4] ;  /* 0x00000004000479ee */ /* 0x000ee40008340000 */
[C---:B---3--:R-:W-:Y:S01]  /*89c0*/  FMUL R0, R68.reuse, R4 ;  /* 0x0000000444007220 */ /* 0x048fe20000400000 */
[C---:B------:R-:W-:Y:S01]  /*89d0*/  FMUL R3, R68.reuse, R5 ;  /* 0x0000000544037220 */ /* 0x040fe20000400000 */
[C---:B------:R-:W-:Y:S01]  /*89e0*/  FMUL R6, R68.reuse, R6 ;  /* 0x0000000644067220 */ /* 0x040fe20000400000 */
[----:B------:R-:W-:Y:S01]  /*89f0*/  FMUL R7, R68, R7 ;  /* 0x0000000744077220 */ /* 0x000fe20000400000 */
[----:B------:R-:W-:Y:S01]  /*8a00*/  FFMA R0, R71, R70, R0 ;  /* 0x0000004647007223 */ /* 0x000fe20000000000 */
[----:B------:R-:W-:Y:S01]  /*8a10*/  LOP3.LUT R70, R85, 0xffff0000, RZ, 0xc0, !PT ;  /* 0xffff000055467812 */ /* 0x000fe200078ec0ff */
[----:B------:R-:W-:Y:S01]  /*8a20*/  FFMA R3, R71, R72, R3 ;  /* 0x0000004847037223 */ /* 0x000fe20000000003 */
[----:B------:R-:W-:Y:S01]  /*8a30*/  SHF.L.U32 R72, R87, 0x10, RZ ;  /* 0x0000001057487819 */ /* 0x000fe200000006ff */
[C---:B------:R-:W-:Y:S01]  /*8a40*/  FFMA R6, R71.reuse, R73, R6 ;  /* 0x0000004947067223 */ /* 0x040fe20000000006 */
[----:B------:R-:W-:Y:S01]  /*8a50*/  SHF.L.U32 R73, R86, 0x10, RZ ;  /* 0x0000001056497819 */ /* 0x000fe200000006ff */
[----:B------:R-:W-:Y:S01]  /*8a60*/  FFMA R7, R71, R70, R7 ;  /* 0x0000004647077223 */ /* 0x000fe20000000007 */
[----:B------:R-:W-:Y:S01]  /*8a70*/  F2FP.BF16.F32.PACK_AB R100, R3, R0 ;  /* 0x000000000364723e */ /* 0x000fe200000010ff */
[----:B------:R-:W-:Y:S01]  /*8a80*/  FMUL R4, R68, R8 ;  /* 0x0000000844047220 */ /* 0x000fe20000400000 */
[----:B------:R-:W-:Y:S01]  /*8a90*/  LOP3.LUT R70, R86, 0xffff0000, RZ, 0xc0, !PT ;  /* 0xffff000056467812 */ /* 0x000fe200078ec0ff */
[C---:B------:R-:W-:Y:S01]  /*8aa0*/  FMUL R0, R68.reuse, R9 ;  /* 0x0000000944007220 */ /* 0x040fe20000400000 */
[----:B------:R-:W-:Y:S01]  /*8ab0*/  F2FP.BF16.F32.PACK_AB R101, R7, R6 ;  /* 0x000000060765723e */ /* 0x000fe200000010ff */
[----:B------:R-:W-:Y:S01]  /*8ac0*/  FMUL R3, R68, R10 ;  /* 0x0000000a44037220 */ /* 0x000fe20000400000 */
[C---:B------:R-:W-:Y:S01]  /*8ad0*/  FFMA R4, R71.reuse, R73, R4 ;  /* 0x0000004947047223 */ /* 0x040fe20000000004 */
[----:B------:R-:W-:Y:S01]  /*8ae0*/  SHF.L.U32 R73, R82, 0x10, RZ ;  /* 0x0000001052497819 */ /* 0x000fe200000006ff */
[----:B------:R-:W-:Y:S01]  /*8af0*/  FMUL R5, R68, R11 ;  /* 0x0000000b44057220 */ /* 0x000fe20000400000 */
[C---:B------:R-:W-:Y:S01]  /*8b00*/  FFMA R0, R71.reuse, R70, R0 ;  /* 0x0000004647007223 */ /* 0x040fe20000000000 */
[C---:B------:R-:W-:Y:S01]  /*8b10*/  SHF.L.U32 R70, R80.reuse, 0x10, RZ ;  /* 0x0000001050467819 */ /* 0x040fe200000006ff */
[C---:B------:R-:W-:Y:S01]  /*8b20*/  FFMA R3, R71.reuse, R72, R3 ;  /* 0x0000004847037223 */ /* 0x040fe20000000003 */
[----:B------:R-:W-:Y:S01]  /*8b30*/  LOP3.LUT R72, R80, 0xffff0000, RZ, 0xc0, !PT ;  /* 0xffff000050487812 */ /* 0x000fe200078ec0ff */
[----:B------:R-:W-:Y:S01]  /*8b40*/  FMUL R6, R68, R12 ;  /* 0x0000000c44067220 */ /* 0x000fe20000400000 */
[----:B------:R-:W-:Y:S01]  /*8b50*/  F2FP.BF16.F32.PACK_AB R102, R0, R4 ;  /* 0x000000040066723e */ /* 0x000fe200000010ff */
[C---:B------:R-:W-:Y:S01]  /*8b60*/  FFMA R5, R71.reuse, R74, R5 ;  /* 0x0000004a47057223 */ /* 0x040fe20000000005 */
[C---:B------:R-:W-:Y:S01]  /*8b70*/  FMUL R7, R68.reuse, R13 ;  /* 0x0000000d44077220 */ /* 0x040fe20000400000 */
[----:B------:R-:W-:Y:S01]  /*8b80*/  FFMA R6, R71, R70, R6 ;  /* 0x0000004647067223 */ /* 0x000fe20000000006 */
[----:B------:R-:W-:Y:S01]  /*8b90*/  SHF.L.U32 R70, R81, 0x10, RZ ;  /* 0x0000001051467819 */ /* 0x000fe200000006ff */
[C---:B------:R-:W-:Y:S01]  /*8ba0*/  FMUL R0, R68.reuse, R14 ;  /* 0x0000000e44007220 */ /* 0x040fe20000400000 */
[----:B------:R-:W-:Y:S01]  /*8bb0*/  F2FP.BF16.F32.PACK_AB R103, R5, R3 ;  /* 0x000000030567723e */ /* 0x000fe200000010ff */
[----:B------:R-:W-:Y:S01]  /*8bc0*/  FFMA R7, R71, R72, R7 ;  /* 0x0000004847077223 */ /* 0x000fe20000000007 */
[----:B------:R-:W-:Y:S01]  /*8bd0*/  LOP3.LUT R72, R81, 0xffff0000, RZ, 0xc0, !PT ;  /* 0xffff000051487812 */ /* 0x000fe200078ec0ff */
[C---:B------:R-:W-:Y:S01]  /*8be0*/  FMUL R3, R68.reuse, R15 ;  /* 0x0000000f44037220 */ /* 0x040fe20000400000 */
[----:B------:R-:W-:Y:S01]  /*8bf0*/  FMUL R4, R68, R16 ;  /* 0x0000001044047220 */ /* 0x000fe20000400000 */
[C---:B------:R-:W-:Y:S01]  /*8c00*/  FFMA R0, R71.reuse, R70, R0 ;  /* 0x0000004647007223 */ /* 0x040fe20000000000 */
[----:B------:R-:W-:Y:S01]  /*8c10*/  LOP3.LUT R70, R82, 0xffff0000, RZ, 0xc0, !PT ;  /* 0xffff000052467812 */ /* 0x000fe200078ec0ff */
[----:B------:R-:W-:Y:S01]  /*8c20*/  FFMA R3, R71, R72, R3 ;  /* 0x0000004847037223 */ /* 0x000fe20000000003 */
[----:B------:R-:W-:Y:S01]  /*8c30*/  F2FP.BF16.F32.PACK_AB R108, R7, R6 ;  /* 0x00000006076c723e */ /* 0x000fe200000010ff */
[----:B------:R-:W-:Y:S01]  /*8c40*/  FFMA R4, R71, R73, R4 ;  /* 0x0000004947047223 */ /* 0x000fe20000000004 */
[C---:B------:R-:W-:Y:S01]  /*8c50*/  SHF.L.U32 R73, R83.reuse, 0x10, RZ ;  /* 0x0000001053497819 */ /* 0x040fe200000006ff */
[C---:B------:R-:W-:Y:S01]  /*8c60*/  FMUL R5, R68.reuse, R17 ;  /* 0x0000001144057220 */ /* 0x040fe20000400000 */
[----:B------:R-:W-:Y:S01]  /*8c70*/  LOP3.LUT R72, R83, 0xffff0000, RZ, 0xc0, !PT ;  /* 0xffff000053487812 */ /* 0x000fe200078ec0ff */
[C---:B------:R-:W-:Y:S01]  /*8c80*/  FMUL R6, R68.reuse, R18 ;  /* 0x0000001244067220 */ /* 0x040fe20000400000 */
[----:B------:R-:W-:Y:S01]  /*8c90*/  F2FP.BF16.F32.PACK_AB R109, R3, R0 ;  /* 0x00000000036d723e */ /* 0x000fe200000010ff */
[----:B------:R-:W-:Y:S01]  /*8ca0*/  FMUL R7, R68, R19 ;  /* 0x0000001344077220 */ /* 0x000fe20000400000 */
[C---:B------:R-:W-:Y:S01]  /*8cb0*/  FFMA R5, R71.reuse, R70, R5 ;  /* 0x0000004647057223 */ /* 0x040fe20000000005 */
[C---:B------:R-:W-:Y:S01]  /*8cc0*/  SHF.L.U32 R70, R88.reuse, 0x10, RZ ;  /* 0x0000001058467819 */ /* 0x040fe200000006ff */
[----:B------:R-:W-:Y:S01]  /*8cd0*/  FFMA R6, R71, R73, R6 ;  /* 0x0000004947067223 */ /* 0x000fe20000000006 */
[----:B------:R-:W-:Y:S01]  /*8ce0*/  SHF.L.U32 R73, R91, 0x10, RZ ;  /* 0x000000105b497819 */ /* 0x000fe200000006ff */
        /* <DEDUP_REMOVED lines=8> */
[----:B------:R-:W-:Y:S01]  /*8d70*/  FFMA R3, R71, R72, R3 ;  /* 0x0000004847037223 */ /* 0x000fe20000000003 */
[----:B------:R-:W-:Y:S01]  /*8d80*/  LOP3.LUT R72, R91, 0xffff0000, RZ, 0xc0, !PT ;  /* 0xffff00005b487812 */ /* 0x000fe200078ec0ff */
[C---:B------:R-:W-:Y:S01]  /*8d90*/  FMUL R4, R68.reuse, R22 ;  /* 0x0000001644047220 */ /* 0x040fe20000400000 */
[----:B------:R3:W-:Y:S01]  /*8da0*/  STS.128 [R164+UR46+0x4400], R100 ;  /* 0x00440064a4007988 */ /* 0x0007e20008000c2e */
[C---:B------:R-:W-:Y:S01]  /*8db0*/  FMUL R5, R68.reuse, R23 ;  /* 0x0000001744057220 */ /* 0x040fe20000400000 */
[----:B------:R-:W-:Y:S01]  /*8dc0*/  F2FP.BF16.F32.PACK_AB R116, R3, R0 ;  /* 0x000000000374723e */ /* 0x000fe200000010ff */
[----:B------:R-:W-:Y:S01]  /*8dd0*/  FFMA R4, R71, R70, R4 ;  /* 0x0000004647047223 */ /* 0x000fe20000000004 */
[----:B------:R-:W-:Y:S01]  /*8de0*/  LOP3.LUT R0, R89, 0xffff0000, RZ, 0xc0, !PT ;  /* 0xffff000059007812 */ /* 0x000fe200078ec0ff */
[----:B------:R-:W-:Y:S01]  /*8df0*/  FMUL R6, R68, R24 ;  /* 0x0000001844067220 */ /* 0x000fe20000400000 */
[----:B------:R-:W-:Y:S01]  /*8e00*/  SHF.L.U32 R3, R90, 0x10, RZ ;  /* 0x000000105a037819 */ /* 0x000fe200000006ff */
[----:B------:R-:W-:Y:S01]  /*8e10*/  FMUL R7, R68, R25 ;  /* 0x0000001944077220 */ /* 0x000fe20000400000 */
[----:B------:R-:W-:Y:S01]  /*8e20*/  LOP3.LUT R70, R90, 0xffff0000, RZ, 0xc0, !PT ;  /* 0xffff00005a467812 */ /* 0x000fe200078ec0ff */
        /* <DEDUP_REMOVED lines=21> */
[----:B------:R4:W-:Y:S01]  /*8f80*/  STS.128 [R163+0x4400], R108 ;  /* 0x0044006ca3007388 */ /* 0x0009e20000000c00 */
[----:B------:R-:W-:Y:S01]  /*8f90*/  FFMA R11, R71, R70, R11 ;  /* 0x00000046470b7223 */ /* 0x000fe2000000000b */
[----:B------:R-:W-:Y:S01]  /*8fa0*/  LOP3.LUT R70, R99, 0xffff0000, RZ, 0xc0, !PT ;  /* 0xffff000063467812 */ /* 0x000fe200078ec0ff */
[C---:B------:R-:W-:Y:S01]  /*8fb0*/  FFMA R12, R71.reuse, R3, R12 ;  /* 0x00000003470c7223 */ /* 0x040fe2000000000c */
[C---:B------:R-:W-:Y:S01]  /*8fc0*/  SHF.L.U32 R3, R98.reuse, 0x10, RZ ;  /* 0x0000001062037819 */ /* 0x040fe200000006ff */
[----:B------:R-:W-:Y:S01]  /*8fd0*/  FFMA R13, R71, R0, R13 ;  /* 0x00000000470d7223 */ /* 0x000fe2000000000d */
[----:B------:R-:W-:Y:S01]  /*8fe0*/  LOP3.LUT R0, R98, 0xffff0000, RZ, 0xc0, !PT ;  /* 0xffff000062007812 */ /* 0x000fe200078ec0ff */
[C---:B------:R-:W-:Y:S01]  /*8ff0*/  FMUL R14, R68.reuse, R32 ;  /* 0x00000020440e7220 */ /* 0x040fe20000400000 */
[----:B---3--:R-:W-:Y:S01]  /*9000*/  F2FP.BF16.F32.PACK_AB R100, R11, R10 ;  /* 0x0000000a0b64723e */ /* 0x008fe200000010ff */
[C---:B------:R-:W-:Y:S01]  /*9010*/  FMUL R15, R68.reuse, R33 ;  /* 0x00000021440f7220 */ /* 0x040fe20000400000 */
[----:B------:R-:W-:Y:S01]  /*9020*/  F2FP.BF16.F32.PACK_AB R101, R13, R12 ;  /* 0x0000000c0d65723e */ /* 0x000fe200000010ff */
        /* <DEDUP_REMOVED lines=14> */
[----:B------:R-:W-:Y:S01]  /*9110*/  FMUL R20, R68, R38 ;  /* 0x0000002644147220 */ /* 0x000fe20000400000 */
[----:B------:R-:W-:Y:S01]  /*9120*/  FFMA R18, R71, R0, R18 ;  /* 0x0000000047127223 */ /* 0x000fe20000000012 */
[----:B------:R-:W-:Y:S01]  /*9130*/  LOP3.LUT R0, R105, 0xffff0000, RZ, 0xc0, !PT ;  /* 0xffff000069007812 */ /* 0x000fe200078ec0ff */
[C---:B------:R-:W-:Y:S01]  /*9140*/  FFMA R19, R71.reuse, R70, R19 ;  /* 0x0000004647137223 */ /* 0x040fe20000000013 */
[C---:B------:R-:W-:Y:S01]  /*9150*/  LOP3.LUT R70, R106.reuse, 0xffff0000, RZ, 0xc0, !PT ;  /* 0xffff00006a467812 */ /* 0x040fe200078ec0ff */
[----:B------:R-:W-:Y:S01]  /*9160*/  FFMA R20, R71, R3, R20 ;  /* 0x0000000347147223 */ /* 0x000fe20000000014 */
[----:B------:R-:W-:Y:S01]  /*9170*/  SHF.L.U32 R3, R106, 0x10, RZ ;  /* 0x000000106a037819 */ /* 0x000fe200000006ff */
[C---:B------:R-:W-:Y:S01]  /*9180*/  FMUL R21, R68.reuse, R39 ;  /* 0x0000002744157220 */ /* 0x040fe20000400000 */
[----:B----4-:R-:W-:Y:S01]  /*9190*/  F2FP.BF16.F32.PACK_AB R108, R19, R18 ;  /* 0x00000012136c723e */ /* 0x010fe200000010ff */
[C---:B------:R-:W-:Y:S01]  /*91a0*/  FMUL R22, R68.reuse, R40 ;  /* 0x0000002844167220 */ /* 0x040fe20000400000 */
[----:B------:R-:W-:Y:S01]  /*91b0*/  STS.128 [R162+0x4400], R116 ;  /* 0x00440074a2007388 */ /* 0x000fe20000000c00 */
[C---:B------:R-:W-:Y:S01]  /*91c0*/  FMUL R23, R68.reuse, R41 ;  /* 0x0000002944177220 */ /* 0x040fe20000400000 */
[----:B------:R-:W-:Y:S01]  /*91d0*/  FMUL R24, R68, R42 ;  /* 0x0000002a44187220 */ /* 0x000fe20000400000 */
[C---:B------:R-:W-:Y:S01]  /*91e0*/  FFMA R21, R71.reuse, R0, R21 ;  /* 0x0000000047157223 */ /* 0x040fe20000000015 */
[----:B------:R-:W-:Y:S01]  /*91f0*/  SHF.L.U32 R0, R112, 0x10, RZ ;  /* 0x0000001070007819 */ /* 0x000fe200000006ff */
[----:B------:R-:W-:Y:S01]  /*9200*/  FMUL R25, R68, R43 ;  /* 0x0000002b44197220 */ /* 0x000fe20000400000 */
[----:B------:R-:W-:Y:S01]  /*9210*/  FFMA R22, R71, R3, R22 ;  /* 0x0000000347167223 */ /* 0x000fe20000000016 */
[----:B------:R-:W-:Y:S01]  /*9220*/  SHF.L.U32 R3, R113, 0x10, RZ ;  /* 0x0000001071037819 */ /* 0x000fe200000006ff */
[----:B------:R-:W-:Y:S01]  /*9230*/  FFMA R23, R71, R70, R23 ;  /* 0x0000004647177223 */ /* 0x000fe20000000017 */
[----:B------:R-:W-:Y:S01]  /*9240*/  LOP3.LUT R70, R112, 0xffff0000, RZ, 0xc0, !PT ;  /* 0xffff000070467812 */ /* 0x000fe200078ec0ff */
[C---:B------:R-:W-:Y:S01]  /*9250*/  FMUL R26, R68.reuse, R44 ;  /* 0x0000002c441a7220 */ /* 0x040fe20000400000 */
[----:B------:R-:W-:Y:S01]  /*9260*/  F2FP.BF16.F32.PACK_AB R109, R21, R20 ;  /* 0x00000014156d723e */ /* 0x000fe200000010ff */
[----:B------:R-:W-:Y:S01]  /*9270*/  FFMA R24, R71, R73, R24 ;  /* 0x0000004947187223 */ /* 0x000fe20000000018 */
[----:B------:R-:W-:Y:S01]  /*9280*/  F2FP.BF16.F32.PACK_AB R110, R23, R22 ;  /* 0x00000016176e723e */ /* 0x000fe200000010ff */
[----:B------:R-:W-:Y:S01]  /*9290*/  FFMA R25, R71, R72, R25 ;  /* 0x0000004847197223 */ /* 0x000fe20000000019 */
[----:B------:R-:W-:Y:S01]  /*92a0*/  SHF.L.U32 R73, R115, 0x10, RZ ;  /* 0x0000001073497819 */ /* 0x000fe200000006ff */
[C---:B------:R-:W-:Y:S01]  /*92b0*/  FMUL R27, R68.reuse, R45 ;  /* 0x0000002d441b7220 */ /* 0x040fe20000400000 */
[----:B------:R-:W-:Y:S01]  /*92c0*/  LOP3.LUT R72, R131, 0xffff0000, RZ, 0xc0, !PT ;  /* 0xffff000083487812 */ /* 0x000fe200078ec0ff */
[----:B------:R-:W-:Y:S01]  /*92d0*/  FMUL R28, R68, R46 ;  /* 0x0000002e441c7220 */ /* 0x000fe20000400000 */
[----:B------:R-:W-:Y:S01]  /*92e0*/  F2FP.BF16.F32.PACK_AB R111, R25, R24 ;  /* 0x00000018196f723e */ /* 0x000fe200000010ff */
[----:B------:R3:W-:Y:S01]  /*92f0*/  STS.128 [R161+0x4400], R100 ;  /* 0x00440064a1007388 */ /* 0x0007e20000000c00 */
        /* <DEDUP_REMOVED lines=12> */
[----:B------:R4:W-:Y:S01]  /*93c0*/  STS.128 [R147+0x4400], R108 ;  /* 0x0044006c93007388 */ /* 0x0009e20000000c00 */
[----:B------:R-:W-:Y:S01]  /*93d0*/  FMUL R33, R68, R51 ;  /* 0x0000003344217220 */ /* 0x000fe20000400000 */
[C---:B------:R-:W-:Y:S01]  /*93e0*/  FFMA R30, R71.reuse, R3, R30 ;  /* 0x00000003471e7223 */ /* 0x040fe2000000001e */
[C---:B------:R-:W-:Y:S01]  /*93f0*/  SHF.L.U32 R3, R120.reuse, 0x10, RZ ;  /* 0x0000001078037819 */ /* 0x040fe200000006ff */
[C---:B------:R-:W-:Y:S01]  /*9400*/  FFMA R31, R71.reuse, R70, R31 ;  /* 0x00000046471f7223 */ /* 0x040fe2000000001f */
[----:B------:R-:W-:Y:S01]  /*9410*/  LOP3.LUT R70, R120, 0xffff0000, RZ, 0xc0, !PT ;  /* 0xffff000078467812 */ /* 0x000fe200078ec0ff */
[----:B------:R-:W-:Y:S01]  /*9420*/  FFMA R32, R71, R73, R32 ;  /* 0x0000004947207223 */ /* 0x000fe20000000020 */
        /* <DEDUP_REMOVED lines=9> */
[----:B------:R-:W-:Y:S01]  /*94c0*/  FFMA R35, R71, R70, R35 ;  /* 0x0000004647237223 */ /* 0x000fe20000000023 */
[----:B------:R-:W-:Y:S01]  /*94d0*/  LOP3.LUT R70, R123, 0xffff0000, RZ, 0xc0, !PT ;  /* 0xffff00007b467812 */ /* 0x000fe200078ec0ff */
[----:B------:R-:W-:Y:S01]  /*94e0*/  FFMA R36, R71, R73, R36 ;  /* 0x0000004947247223 */ /* 0x000fe20000000024 */
[----:B------:R-:W-:Y:S01]  /*94f0*/  SHF.L.U32 R73, R123, 0x10, RZ ;  /* 0x000000107b497819 */ /* 0x000fe200000006ff */
[----:B------:R-:W-:Y:S01]  /*9500*/  FFMA R37, R71, R0, R37 ;  /* 0x0000000047257223 */ /* 0x000fe20000000025 */
[----:B------:R-:W-:Y:S01]  /*9510*/  LOP3.LUT R0, R122, 0xffff0000, RZ, 0xc0, !PT ;  /* 0xffff00007a007812 */ /* 0x000fe200078ec0ff */
[C---:B------:R-:W-:Y:S01]  /*9520*/  FMUL R38, R68.reuse, R56 ;  /* 0x0000003844267220 */ /* 0x040fe20000400000 */
[----:B---3--:R-:W-:Y:S01]  /*9530*/  F2FP.BF16.F32.PACK_AB R100, R27, R26 ;  /* 0x0000001a1b64723e */ /* 0x008fe200000010ff */
[C---:B------:R-:W-:Y:S01]  /*9540*/  FMUL R39, R68.reuse, R57 ;  /* 0x0000003944277220 */ /* 0x040fe20000400000 */
[----:B------:R-:W-:Y:S01]  /*9550*/  F2FP.BF16.F32.PACK_AB R101, R29, R28 ;  /* 0x0000001c1d65723e */ /* 0x000fe200000010ff */
[C---:B------:R-:W-:Y:S01]  /*9560*/  FMUL R40, R68.reuse, R58 ;  /* 0x0000003a44287220 */ /* 0x040fe20000400000 */
[----:B------:R-:W-:Y:S01]  /*9570*/  F2FP.BF16.F32.PACK_AB R102, R31, R30 ;  /* 0x0000001e1f66723e */ /* 0x000fe200000010ff */
[----:B------:R-:W-:Y:S01]  /*9580*/  FMUL R41, R68, R59 ;  /* 0x0000003b44297220 */ /* 0x000fe20000400000 */
[----:B------:R-:W-:Y:S01]  /*9590*/  F2FP.BF16.F32.PACK_AB R103, R33, R32 ;  /* 0x000000202167723e */ /* 0x000fe200000010ff */
[----:B------:R-:W-:Y:S01]  /*95a0*/  FFMA R38, R71, R3, R38 ;  /* 0x0000000347267223 */ /* 0x000fe20000000026 */
[----:B------:R-:W-:Y:S01]  /*95b0*/  SHF.L.U32 R3, R129, 0x10, RZ ;  /* 0x0000001081037819 */ /* 0x000fe200000006ff */
[----:B------:R-:W-:Y:S01]  /*95c0*/  FFMA R39, R71, R0, R39 ;  /* 0x0000000047277223 */ /* 0x000fe20000000027 */
[C---:B------:R-:W-:Y:S01]  /*95d0*/  SHF.L.U32 R0, R128.reuse, 0x10, RZ ;  /* 0x0000001080007819 */ /* 0x040fe200000006ff */
[----:B------:R3:W-:Y:S01]  /*95e0*/  STS.128 [R160+0x4400], R100 ;  /* 0x00440064a0007388 */ /* 0x0007e20000000c00 */
[----:B----4-:R-:W-:Y:S01]  /*95f0*/  F2FP.BF16.F32.PACK_AB R108, R35, R34 ;  /* 0x00000022236c723e */ /* 0x010fe200000010ff */
[----:B------:R-:W-:Y:S01]  /*9600*/  FFMA R40, R71, R73, R40 ;  /* 0x0000004947287223 */ /* 0x000fe20000000028 */
[----:B------:R-:W-:Y:S01]  /*9610*/  SHF.L.U32 R73, R131, 0x10, RZ ;  /* 0x0000001083497819 */ /* 0x000fe200000006ff */
[----:B------:R-:W-:Y:S01]  /*9620*/  FFMA R41, R71, R70, R41 ;  /* 0x0000004647297223 */ /* 0x000fe20000000029 */
[----:B------:R-:W-:Y:S01]  /*9630*/  LOP3.LUT R70, R128, 0xffff0000, RZ, 0xc0, !PT ;  /* 0xffff000080467812 */ /* 0x000fe200078ec0ff */
[C---:B------:R-:W-:Y:S01]  /*9640*/  FMUL R42, R68.reuse, R60 ;  /* 0x0000003c442a7220 */ /* 0x040fe20000400000 */
[----:B------:R-:W-:Y:S01]  /*9650*/  F2FP.BF16.F32.PACK_AB R109, R37, R36 ;  /* 0x00000024256d723e */ /* 0x000fe200000010ff */
[C---:B------:R-:W-:Y:S01]  /*9660*/  FMUL R43, R68.reuse, R61 ;  /* 0x0000003d442b7220 */ /* 0x040fe20000400000 */
[C---:B------:R-:W-:Y:S01]  /*9670*/  FMUL R44, R68.reuse, R62 ;  /* 0x0000003e442c7220 */ /* 0x040fe20000400000 */
[----:B------:R-:W-:Y:S01]  /*9680*/  FFMA R42, R71, R0, R42 ;  /* 0x00000000472a7223 */ /* 0x000fe2000000002a */
[----:B------:R-:W-:Y:S01]  /*9690*/  LOP3.LUT R0, R129, 0xffff0000, RZ, 0xc0, !PT ;  /* 0xffff000081007812 */ /* 0x000fe200078ec0ff */
[C---:B------:R-:W-:Y:S01]  /*96a0*/  FFMA R43, R71.reuse, R70, R43 ;  /* 0x00000046472b7223 */ /* 0x040fe2000000002b */
[C---:B------:R-:W-:Y:S01]  /*96b0*/  FFMA R44, R71.reuse, R3, R44 ;  /* 0x00000003472c7223 */ /* 0x040fe2000000002c */
[----:B------:R-:W-:Y:S01]  /*96c0*/  FMUL R45, R68, R63 ;  /* 0x0000003f442d7220 */ /* 0x000fe20000400000 */
[----:B------:R-:W-:Y:S01]  /*96d0*/  SHF.L.U32 R3, R130, 0x10, RZ ;  /* 0x0000001082037819 */ /* 0x000fe200000006ff */
[----:B------:R-:W-:Y:S01]  /*96e0*/  FMUL R46, R68, R64 ;  /* 0x00000040442e7220 */ /* 0x000fe20000400000 */
[----:B------:R-:W-:Y:S01]  /*96f0*/  LOP3.LUT R70, R130, 0xffff0000, RZ, 0xc0, !PT ;  /* 0xffff000082467812 */ /* 0x000fe200078ec0ff */
[C---:B------:R-:W-:Y:S01]  /*9700*/  FMUL R47, R68.reuse, R65 ;  /* 0x00000041442f7220 */ /* 0x040fe20000400000 */
[C---:B------:R-:W-:Y:S01]  /*9710*/  FMUL R48, R68.reuse, R66 ;  /* 0x0000004244307220 */ /* 0x040fe20000400000 */
[----:B------:R-:W-:Y:S01]  /*9720*/  FFMA R45, R71, R0, R45 ;  /* 0x00000000472d7223 */ /* 0x000fe2000000002d */
[----:B------:R-:W-:Y:S01]  /*9730*/  FMUL R49, R68, R67 ;  /* 0x0000004344317220 */ /* 0x000fe20000400000 */
[----:B------:R-:W-:Y:S01]  /*9740*/  F2FP.BF16.F32.PACK_AB R110, R39, R38 ;  /* 0x00000026276e723e */ /* 0x000fe200000010ff */
[----:B------:R-:W-:Y:S01]  /*9750*/  FFMA R46, R71, R3, R46 ;  /* 0x00000003472e7223 */ /* 0x000fe2000000002e */
[----:B------:R-:W-:Y:S01]  /*9760*/  F2FP.BF16.F32.PACK_AB R111, R41, R40 ;  /* 0x00000028296f723e */ /* 0x000fe200000010ff */
[C---:B------:R-:W-:Y:S01]  /*9770*/  FFMA R47, R71.reuse, R70, R47 ;  /* 0x00000046472f7223 */ /* 0x040fe2000000002f */
[C---:B------:R-:W-:Y:S01]  /*9780*/  FFMA R48, R71.reuse, R73, R48 ;  /* 0x0000004947307223 */ /* 0x040fe20000000030 */
[----:B------:R-:W-:Y:S01]  /*9790*/  FFMA R49, R71, R72, R49 ;  /* 0x0000004847317223 */ /* 0x000fe20000000031 */
[----:B------:R-:W-:Y:S01]  /*97a0*/  F2FP.BF16.F32.PACK_AB R72, R43, R42 ;  /* 0x0000002a2b48723e */ /* 0x000fe200000010ff */
[----:B------:R3:W-:Y:S01]  /*97b0*/  STS.128 [R159+0x4400], R108 ;  /* 0x0044006c9f007388 */ /* 0x0007e20000000c00 */
[----:B------:R-:W-:Y:S02]  /*97c0*/  F2FP.BF16.F32.PACK_AB R73, R45, R44 ;  /* 0x0000002c2d49723e */ /* 0x000fe400000010ff */
[----:B------:R-:W-:Y:S02]  /*97d0*/  F2FP.BF16.F32.PACK_AB R74, R47, R46 ;  /* 0x0000002e2f4a723e */ /* 0x000fe400000010ff */
[----:B------:R-:W-:Y:S02]  /*97e0*/  F2FP.BF16.F32.PACK_AB R75, R49, R48 ;  /* 0x00000030314b723e */ /* 0x000fe400000010ff */
[----:B------:R-:W-:Y:S02]  /*97f0*/  MOV R0, UR52 ;  /* 0x0000003400007c02 */ /* 0x000fe40008000f00 */
[----:B------:R-:W-:Y:S01]  /*9800*/  @P6 SHF.L.U32 R70, R149, 0x1f, RZ ;  /* 0x0000001f95466819 */ /* 0x000fe200000006ff */
[----:B------:R3:W-:Y:S01]  /*9810*/  STS.128 [R158+0x4400], R72 ;  /* 0x004400489e007388 */ /* 0x0007e20000000c00 */
[----:B------:R-:W-:Y:S04]  /*9820*/  @P6 LEA R0, R0, UR46, 0x3 ;  /* 0x0000002e00006c11 */ /* 0x000fe8000f8e18ff */
[----:B------:R-:W-:Y:S01]  /*9830*/  @P6 IADD3 R0, PT, PT, R0, 0x60, RZ ;  /* 0x0000006000006810 */ /* 0x000fe20007ffe0ff */
[----:B------:R-:W-:Y:S01]  /*9840*/  @!PT LDS RZ, [RZ] ;  /* 0x00000000fffff984 */ /* 0x000fe20000000800 */
[----:B------:R-:W-:Y:S01]  /*9850*/  @!PT LDS RZ, [RZ] ;  /* 0x00000000fffff984 */ /* 0x000fe20000000800 */
[----:B------:R-:W-:Y:S01]  /*9860*/  @!PT LDS RZ, [RZ] ;  /* 0x00000000fffff984 */ /* 0x000fe20000000800 */
[----:B------:R-:W-:Y:S01]  /*9870*/  @!PT LDS RZ, [RZ] ;  /* 0x00000000fffff984 */ /* 0x000fe20000000800 */
[----:B------:R4:W-:Y:S06]  /*9880*/  MEMBAR.ALL.CTA ;  /* 0x0000000000007992 */ /* 0x0009ec0000008000 */
[----:B----4-:R-:W4:Y:S01]  /*9890*/  FENCE.VIEW.ASYNC.S ;  /* 0x00000000000073c6 */ /* 0x010f220000000000 */
[----:B-1----:R-:W-:Y:S01]  /*98a0*/  @P6 PRMT R0, R165, 0x654, R0 ;  /* 0x00000654a5006816 */ /* 0x002fe20000000000 */
[----:B----4-:R-:W-:Y:S06]  /*98b0*/  BAR.SYNC.DEFER_BLOCKING 0x1, 0x80 ;  /* 0x0042000000007b1d */ /* 0x010fec0000010000 */
[----:B------:R-:W-:Y:S05]  /*98c0*/  @P0 BRA `(.L_x_127) ;  /* 0x0000000000280947 */ /* 0x000fea0003800000 */
[----:B------:R-:W1:Y:S01]  /*98d0*/  LDCU.64 UR6, c[0x0][0x348] ;  /* 0x00006900ff0677ac */ /* 0x000e620008000a00 */
[----:B------:R-:W-:Y:S02]  /*98e0*/  UIADD3 UR9, UPT, UPT, UR53, UR39, URZ ;  /* 0x0000002735097290 */ /* 0x000fe4000fffe0ff */
[----:B------:R-:W-:Y:S01]  /*98f0*/  UIADD3 UR8, UPT, UPT, UR46, 0x4400, URZ ;  /* 0x000044002e087890 */ /* 0x000fe2000fffe0ff */
[----:B------:R-:W-:Y:S01]  /*9900*/  UMOV UR10, UR50 ;  /* 0x00000032000a7c82 */ /* 0x000fe20008000000 */
[----:B------:R-:W-:Y:S01]  /*9910*/  UMOV UR11, UR44 ;  /* 0x0000002c000b7c82 */ /* 0x000fe20008000000 */
[----:B-1----:R-:W-:Y:S04]  /*9920*/  UIADD3 UR4, UP0, UPT, UR6, 0xa80, URZ ;  /* 0x00000a8006047890 */ /* 0x002fe8000ff1e0ff */
[----:B------:R-:W-:Y:S09]  /*9930*/  UIADD3.X UR5, UPT, UPT, URZ, UR7, URZ, UP0, !UPT ;  /* 0x00000007ff057290 */ /* 0x000ff200087fe4ff */
[----:B------:R1:W-:Y:S01]  /*9940*/  UTMASTG.3D [UR8], [UR4] ;  /* 0x00000008040073b5 */ /* 0x0003e20008010000 */
[----:B------:R0:W-:Y:S01]  /*9950*/  UTMACMDFLUSH ;  /* 0x00000000000079b7 */ /* 0x0001e20000000000 */
[----:B-1----:R-:W-:Y:S04]  /*9960*/  DEPBAR.LE SB0, 0x1 ;  /* 0x000080400000791a */ /* 0x002fe80000000000 */
.L_x_127:
[----:B------:R-:W-:Y:S05]  /*9970*/  BSYNC.RECONVERGENT B0 ;  /* 0x0000000000007941 */ /* 0x000fea0003800200 */
.L_x_126:
[----:B------:R-:W-:Y:S01]  /*9980*/  BAR.SYNC.DEFER_BLOCKING 0x1, 0x80 ;  /* 0x0042000000007b1d */ /* 0x000fe20000010000 */
[----:B------:R-:W-:Y:S02]  /*9990*/  UIADD3 UR5, UPT, UPT, UR52, 0x1, URZ ;  /* 0x0000000134057890 */ /* 0x000fe4000fffe0ff */
[----:B------:R-:W-:Y:S02]  /*99a0*/  UISETP.NE.AND UP0, UPT, UR38, URZ, UPT ;  /* 0x000000ff2600728c */ /* 0x000fe4000bf05270 */
[----:B------:R-:W-:Y:S04]  /*99b0*/  UISETP.NE.AND UP1, UPT, UR5, 0x4, UPT ;  /* 0x000000040500788c */ /* 0x000fe8000bf25270 */
[----:B------:R-:W-:Y:S01]  /*99c0*/  USEL UR47, UR5, URZ, UP1 ;  /* 0x000000ff052f7287 */ /* 0x000fe20008800000 */
[----:B------:R1:W-:Y:S01]  /*99d0*/  @P6 SYNCS.ARRIVE.TRANS64.RED.A1T0 RZ, [R0+URZ], RZ ;  /* 0x000000ff00ff69a7 */ /* 0x0003e200081004ff */
[----:B------:R-:W-:Y:S01]  /*99e0*/  UMOV UR4, 0x40 ;  /* 0x0000004000047882 */ /* 0x000fe20000000000 */
[----:B------:R-:W-:Y:S01]  /*99f0*/  BSSY B1, `(.L_x_128) ;  /* 0x0000021000017945 */ /* 0x000fe20003800000 */
[----:B------:R-:W-:Y:S01]  /*9a00*/  USEL UR39, UR4, 0x80, !UP0 ;  /* 0x0000008004277887 */ /* 0x000fe2000c000000 */
[----:B------:R-:W4:Y:S02]  /*9a10*/  @P6 SYNCS.PHASECHK.TRANS64.TRYWAIT P0, [R95+URZ+0x40], R70 ;  /* 0x000040465f0065a7 */ /* 0x000f2400080011ff */
[----:B----4-:R-:W-:Y:S01]  /*9a20*/  @P6 SEL R79, RZ, 0x1, !P0 ;  /* 0x00000001ff4f6807 */ /* 0x010fe20004000000 */
[----:B-1----:R-:W-:Y:S08]  /*9a30*/  @!P6 BRA `(.L_x_129) ;  /* 0x000000000070e947 */ /* 0x002ff00003800000 */
        /* <DEDUP_REMOVED lines=9> */
[----:B------:R-:W-:Y:S04]  /*9ad0*/  SHF.L.U32 R6, R149, 0x1f, RZ ;  /* 0x0000001f95067819 */ /* 0x000fe800000006ff */
[----:B------:R-:W1:Y:S02]  /*9ae0*/  SYNCS.PHASECHK.TRANS64.TRYWAIT P0, [R95+URZ+0x40], R6 ;  /* 0x000040065f0075a7 */ /* 0x000e6400080011ff */
[----:B-1----:R-:W-:Y:S05]  /*9af0*/  @!P0 BRA `(.L_x_132) ;  /* 0x0000003400848947 */ /* 0x002fea0003800000 */
.L_x_131:
[----:B------:R-:W-:Y:S05]  /*9b00*/  BSYNC B0 ;  /* 0x0000000000007941 */ /* 0x000fea0003800000 */
.L_x_130:
[----:B------:R-:W-:Y:S01]  /*9b10*/  ISETP.NE.AND P0, PT, R93, RZ, PT ;  /* 0x000000ff5d00720c */ /* 0x000fe20003f05270 */
[----:B------:R-:W-:Y:S11]  /*9b20*/  VIADD R77, R77, 0x1 ;  /* 0x000000014d4d7836 */ /* 0x000ff60000000000 */
[----:B------:R-:W-:Y:S01]  /*9b30*/  @!UPT UIADD3 URZ, UPT, UPT, URZ, URZ, URZ ;  /* 0x000000fffffff290 */ /* 0x000fe2000fffe0ff */
[----:B------:R4:W2:Y:S01]  /*9b40*/  @P0 LDS.128 R84, [R4+UR46+0x400] ;  /* 0x0004002e04540984 */ /* 0x0008a20008000c00 */
[--C-:B------:R-:W-:Y:S01]  /*9b50*/  @P0 IMAD.IADD R7, R92, 0x1, R3.reuse ;  /* 0x000000015c070824 */ /* 0x100fe200078e0203 */
[C---:B-1----:R-:W-:Y:S01]  /*9b60*/  @P0 IADD3 R6, PT, PT, R94.reuse, R5, RZ ;  /* 0x000000055e060210 */ /* 0x042fe20007ffe0ff */
[C---:B------:R-:W-:Y:S01]  /*9b70*/  @P0 IMAD.IADD R8, R94.reuse, 0x1, R3 ;  /* 0x000000015e080824 */ /* 0x040fe200078e0203 */
[----:B------:R4:W1:Y:S02]  /*9b80*/  @P0 LDS.128 R80, [R0+0x400] ;  /* 0x0004000000500984 */ /* 0x0008640000000c00 */
[----:B------:R-:W-:Y:S02]  /*9b90*/  @P0 IADD3 R9, PT, PT, R94, R7, RZ ;  /* 0x000000075e090210 */ /* 0x000fe40007ffe0ff */
[----:B------:R4:W1:Y:S04]  /*9ba0*/  @P0 LDS.128 R88, [R5+0x400] ;  /* 0x0004000005580984 */ /* 0x0008680000000c00 */
[----:B------:R4:W1:Y:S04]  /*9bb0*/  @P0 LDS.128 R96, [R6+0x400] ;  /* 0x0004000006600984 */ /* 0x0008680000000c00 */
[----:B------:R4:W1:Y:S04]  /*9bc0*/  @P0 LDS.128 R104, [R3+0x400] ;  /* 0x0004000003680984 */ /* 0x0008680000000c00 */
[----:B------:R4:W1:Y:S04]  /*9bd0*/  @P0 LDS.128 R112, [R8+0x400] ;  /* 0x0004000008700984 */ /* 0x0008680000000c00 */
[----:B------:R4:W1:Y:S04]  /*9be0*/  @P0 LDS.128 R120, [R7+0x400] ;  /* 0x0004000007780984 */ /* 0x0008680000000c00 */
[----:B------:R4:W1:Y:S02]  /*9bf0*/  @P0 LDS.128 R128, [R9+0x400] ;  /* 0x0004000009800984 */ /* 0x0008640000000c00 */
.L_x_129:
[----:B------:R-:W-:Y:S05]  /*9c00*/  BSYNC B1 ;  /* 0x0000000000017941 */ /* 0x000fea0003800000 */
.L_x_128:
        /* <DEDUP_REMOVED lines=21> */
.L_x_133:
[----:B--2---:R-:W-:Y:S01]  /*9d60*/  SHF.L.U32 R70, R84, 0x10, RZ ;  /* 0x0000001054467819 */ /* 0x004fe200000006ff */
[----:B------:R-:W-:Y:S05]  /*9d70*/  WARPSYNC.ALL ;  /* 0x0000000000007948 */ /* 0x000fea0003800000 */
[----:B------:R-:W-:Y:S01]  /*9d80*/  R2UR UR4, R16 ;  /* 0x00000000100472ca */ /* 0x000fe200000e0000 */
[----:B------:R-:W-:Y:S01]  /*9d90*/  BSSY.RECONVERGENT B0, `(.L_x_134) ;  /* 0x0000103000007945 */ /* 0x000fe20003800200 */
[----:B---3--:R-:W-:Y:S02]  /*9da0*/  LOP3.LUT R72, R87, 0xffff0000, RZ, 0xc0, !PT ;  /* 0xffff000057487812 */ /* 0x008fe400078ec0ff */
[----:B------:R-:W-:Y:S02]  /*9db0*/  ISETP.NE.AND P6, PT, R157, RZ, PT ;  /* 0x000000ff9d00720c */ /* 0x000fe40003fc5270 */
[----:B------:R-:W-:Y:S07]  /*9dc0*/  ISETP.NE.AND P0, PT, R152, RZ, PT ;  /* 0x000000ff9800720c */ /* 0x000fee0003f05270 */
[----:B------:R-:W2:Y:S02]  /*9dd0*/  LDTM.x64 R4, tmem[UR4] ;  /* 0x00000004000479ee */ /* 0x000ea40008340000 */
[----:B--2---:R-:W-:Y:S01]  /*9de0*/  FMUL R0, R68, R4 ;  /* 0x0000000444007220 */ /* 0x004fe20000400000 */
[----:B------:R-:W-:Y:S01]  /*9df0*/  LOP3.LUT R4, R84, 0xffff0000, RZ, 0xc0, !PT ;  /* 0xffff000054047812 */ /* 0x000fe200078ec0ff */
[C---:B------:R-:W-:Y:S01]  /*9e00*/  FMUL R3, R68.reuse, R5 ;  /* 0x0000000544037220 */ /* 0x040fe20000400000 */
[----:B------:R-:W-:Y:S01]  /*9e10*/  SHF.L.U32 R5, R85, 0x10, RZ ;  /* 0x0000001055057819 */ /* 0x000fe200000006ff */
[----:B------:R-:W-:Y:S01]  /*9e20*/  FFMA R0, R71, R70, R0 ;  /* 0x0000004647007223 */ /* 0x000fe20000000000 */
[----:B------:R-:W-:Y:S01]  /*9e30*/  LOP3.LUT R70, R85, 0xffff0000, RZ, 0xc0, !PT ;  /* 0xffff000055467812 */ /* 0x000fe200078ec0ff */
[C---:B------:R-:W-:Y:S01]  /*9e40*/  FMUL R6, R68.reuse, R6 ;  /* 0x0000000644067220 */ /* 0x040fe20000400000 */
[C---:B------:R-:W-:Y:S01]  /*9e50*/  FFMA R3, R71.reuse, R4, R3 ;  /* 0x0000000447037223 */ /* 0x040fe20000000003 */
[C---:B------:R-:W-:Y:S01]  /*9e60*/  FMUL R7, R68.reuse, R7 ;  /* 0x0000000744077220 */ /* 0x040fe20000400000 */
[----:B------:R-:W-:Y:S01]  /*9e70*/  FMUL R4, R68, R8 ;  /* 0x0000000844047220 */ /* 0x000fe20000400000 */
[C---:B------:R-:W-:Y:S01]  /*9e80*/  LOP3.LUT R8, R86.reuse, 0xffff0000, RZ, 0xc0, !PT ;  /* 0xffff000056087812 */ /* 0x040fe200078ec0ff */
[C---:B------:R-:W-:Y:S01]  /*9e90*/  FFMA R6, R71.reuse, R5, R6 ;  /* 0x0000000547067223 */ /* 0x040fe20000000006 */
[----:B------:R-:W-:Y:S01]  /*9ea0*/  SHF.L.U32 R5, R86, 0x10, RZ ;  /* 0x0000001056057819 */ /* 0x000fe200000006ff */
[----:B------:R-:W-:Y:S01]  /*9eb0*/  FFMA R7, R71, R70, R7 ;  /* 0x0000004647077223 */ /* 0x000fe20000000007 */
[----:B------:R-:W-:Y:S01]  /*9ec0*/  F2FP.BF16.F32.PACK_AB R100, R3, R0 ;  /* 0x000000000364723e */ /* 0x000fe200000010ff */
[----:B------:R-:W-:Y:S01]  /*9ed0*/  FMUL R0, R68, R9 ;  /* 0x0000000944007220 */ /* 0x000fe20000400000 */
[----:B------:R-:W-:Y:S01]  /*9ee0*/  SHF.L.U32 R70, R87, 0x10, RZ ;  /* 0x0000001057467819 */ /* 0x000fe200000006ff */
[----:B------:R-:W-:Y:S01]  /*9ef0*/  FFMA R4, R71, R5, R4 ;  /* 0x0000000547047223 */ /* 0x000fe20000000004 */
[----:B------:R-:W-:Y:S01]  /*9f00*/  F2FP.BF16.F32.PACK_AB R101, R7, R6 ;  /* 0x000000060765723e */ /* 0x000fe200000010ff */
[C---:B------:R-:W-:Y:S01]  /*9f10*/  FFMA R0, R71.reuse, R8, R0 ;  /* 0x0000000847007223 */ /* 0x040fe20000000000 */
[----:B-1----:R-:W-:Y:S01]  /*9f20*/  SHF.L.U32 R8, R80, 0x10, RZ ;  /* 0x0000001050087819 */ /* 0x002fe200000006ff */
[----:B------:R-:W-:Y:S01]  /*9f30*/  FMUL R3, R68, R10 ;  /* 0x0000000a44037220 */ /* 0x000fe20000400000 */
[----:B------:R-:W-:Y:S01]  /*9f40*/  LOP3.LUT R10, R80, 0xffff0000, RZ, 0xc0, !PT ;  /* 0xffff0000500a7812 */ /* 0x000fe200078ec0ff */
[----:B------:R-:W-:Y:S01]  /*9f50*/  FMUL R5, R68, R11 ;  /* 0x0000000b44057220 */ /* 0x000fe20000400000 */
[----:B------:R-:W-:Y:S01]  /*9f60*/  F2FP.BF16.F32.PACK_AB R102, R0, R4 ;  /* 0x000000040066723e */ /* 0x000fe200000010ff */
[C---:B------:R-:W-:Y:S01]  /*9f70*/  FMUL R6, R68.reuse, R12 ;  /* 0x0000000c44067220 */ /* 0x040fe20000400000 */
[C---:B------:R-:W-:Y:S01]  /*9f80*/  FMUL R7, R68.reuse, R13 ;  /* 0x0000000d44077220 */ /* 0x040fe20000400000 */
[----:B------:R-:W-:Y:S01]  /*9f90*/  FFMA R3, R71, R70, R3 ;  /* 0x0000004647037223 */ /* 0x000fe20000000003 */
[----:B------:R-:W-:Y:S01]  /*9fa0*/  SHF.L.U32 R70, R81, 0x10, RZ ;  /* 0x0000001051467819 */ /* 0x000fe200000006ff */
[C---:B------:R-:W-:Y:S01]  /*9fb0*/  FFMA R5, R71.reuse, R72, R5 ;  /* 0x0000004847057223 */ /* 0x040fe20000000005 */
[C---:B------:R-:W-:Y:S01]  /*9fc0*/  FFMA R6, R71.reuse, R8, R6 ;  /* 0x0000000847067223 */ /* 0x040fe20000000006 */
[C---:B------:R-:W-:Y:S01]  /*9fd0*/  FMUL R0, R68.reuse, R14 ;  /* 0x0000000e44007220 */ /* 0x040fe20000400000 */
[----:B------:R-:W-:Y:S01]  /*9fe0*/  FFMA R7, R71, R10, R7 ;  /* 0x0000000a47077223 */ /* 0x000fe20000000007 */
[C---:B------:R-:W-:Y:S01]  /*9ff0*/  FMUL R14, R68.reuse, R24 ;  /* 0x00000018440e7220 */ /* 0x040fe20000400000 */
[----:B------:R-:W-:Y:S01]  /*a000*/  F2FP.BF16.F32.PACK_AB R103, R5, R3 ;  /* 0x000000030567723e */ /* 0x000fe200000010ff */
[C---:B------:R-:W-:Y:S01]  /*a010*/  FMUL R24, R68.reuse, R34 ;  /* 0x0000002244187220 */ /* 0x040fe20000400000 */
[C---:B------:R-:W-:Y:S01]  /*a020*/  FMUL R34, R68.reuse, R44 ;  /* 0x0000002c44227220 */ /* 0x040fe20000400000 */
[C---:B------:R-:W-:Y:S01]  /*a030*/  FMUL R44, R68.reuse, R54 ;  /* 0x00000036442c7220 */ /* 0x040fe20000400000 */
[C---:B------:R-:W-:Y:S01]  /*a040*/  FMUL R54, R68.reuse, R64 ;  /* 0x0000004044367220 */ /* 0x040fe20000400000 */
[----:B------:R-:W-:Y:S01]  /*a050*/  F2FP.BF16.F32.PACK_AB R64, R7, R6 ;  /* 0x000000060740723e */ /* 0x000fe200000010ff */
[----:B------:R-:W-:Y:S01]  /*a060*/  STS.128 [R164+UR46+0x8400], R100 ;  /* 0x00840064a4007988 */ /* 0x000fe20008000c2e */
[----:B------:R-:W-:Y:S01]  /*a070*/  LOP3.LUT R6, R81, 0xffff0000, RZ, 0xc0, !PT ;  /* 0xffff000051067812 */ /* 0x000fe200078ec0ff */
[----:B------:R-:W-:Y:S01]  /*a080*/  FMUL R3, R68, R15 ;  /* 0x0000000f44037220 */ /* 0x000fe20000400000 */
[----:B------:R-:W-:Y:S01]  /*a090*/  SHF.L.U32 R7, R82, 0x10, RZ ;  /* 0x0000001052077819 */ /* 0x000fe200000006ff */
[C---:B------:R-:W-:Y:S01]  /*a0a0*/  FMUL R8, R68.reuse, R18 ;  /* 0x0000001244087220 */ /* 0x040fe20000400000 */
[C---:B------:R-:W-:Y:S01]  /*a0b0*/  FFMA R0, R71.reuse, R70, R0 ;  /* 0x0000004647007223 */ /* 0x040fe20000000000 */
[C---:B------:R-:W-:Y:S01]  /*a0c0*/  FMUL R9, R68.reuse, R19 ;  /* 0x0000001344097220 */ /* 0x040fe20000400000 */
[----:B------:R-:W-:Y:S01]  /*a0d0*/  FMUL R18, R68, R28 ;  /* 0x0000001c44127220 */ /* 0x000fe20000400000 */
[----:B------:R-:W-:Y:S01]  /*a0e0*/  FFMA R3, R71, R6, R3 ;  /* 0x0000000647037223 */ /* 0x000fe20000000003 */
[----:B------:R-:W-:Y:S01]  /*a0f0*/  LOP3.LUT R6, R88, 0xffff0000, RZ, 0xc0, !PT ;  /* 0xffff000058067812 */ /* 0x000fe200078ec0ff */
[C---:B------:R-:W-:Y:S01]  /*a100*/  FMUL R10, R68.reuse, R20 ;  /* 0x00000014440a7220 */ /* 0x040fe20000400000 */
        /* <DEDUP_REMOVED lines=10> */
[----:B------:R-:W-:Y:S01]  /*a1b0*/  FMUL R48, R68, R58 ;  /* 0x0000003a44307220 */ /* 0x000fe20000400000 */
[----:B------:R-:W-:Y:S01]  /*a1c0*/  LOP3.LUT R58, R82, 0xffff0000, RZ, 0xc0, !PT ;  /* 0xffff0000523a7812 */ /* 0x000fe200078ec0ff */
[C---:B------:R-:W-:Y:S01]  /*a1d0*/  FMUL R4, R68.reuse, R16 ;  /* 0x0000001044047220 */ /* 0x040fe20000400000 */
[C---:B------:R-:W-:Y:S01]  /*a1e0*/  FMUL R40, R68.reuse, R50 ;  /* 0x0000003244287220 */ /* 0x040fe20000400000 */
[C---:B------:R-:W-:Y:S01]  /*a1f0*/  FMUL R45, R68.reuse, R55 ;  /* 0x00000037442d7220 */ /* 0x040fe20000400000 */
[C---:B------:R-:W-:Y:S01]  /*a200*/  FMUL R49, R68.reuse, R59 ;  /* 0x0000003b44317220 */ /* 0x040fe20000400000 */
[----:B------:R-:W-:Y:S01]  /*a210*/  SHF.L.U32 R59, R83, 0x10, RZ ;  /* 0x00000010533b7819 */ /* 0x000fe200000006ff */
[C---:B------:R-:W-:Y:S01]  /*a220*/  FMUL R55, R68.reuse, R65 ;  /* 0x0000004144377220 */ /* 0x040fe20000400000 */
[----:B------:R-:W-:Y:S01]  /*a230*/  F2FP.BF16.F32.PACK_AB R65, R3, R0 ;  /* 0x000000000341723e */ /* 0x000fe200000010ff */
[----:B------:R-:W-:Y:S01]  /*a240*/  FMUL R5, R68, R17 ;  /* 0x0000001144057220 */ /* 0x000fe20000400000 */
[----:B------:R-:W-:Y:S01]  /*a250*/  SHF.L.U32 R0, R88, 0x10, RZ ;  /* 0x0000001058007819 */ /* 0x000fe200000006ff */
[C---:B------:R-:W-:Y:S01]  /*a260*/  FMUL R50, R68.reuse, R60 ;  /* 0x0000003c44327220 */ /* 0x040fe20000400000 */
[----:B------:R-:W-:Y:S01]  /*a270*/  LOP3.LUT R60, R83, 0xffff0000, RZ, 0xc0, !PT ;  /* 0xffff0000533c7812 */ /* 0x000fe200078ec0ff */
[----:B------:R-:W-:Y:S01]  /*a280*/  FFMA R4, R71, R7, R4 ;  /* 0x0000000747047223 */ /* 0x000fe20000000004 */
[----:B------:R-:W-:Y:S01]  /*a290*/  SHF.L.U32 R3, R89, 0x10, RZ ;  /* 0x0000001059037819 */ /* 0x000fe200000006ff */
[C---:B------:R-:W-:Y:S01]  /*a2a0*/  FFMA R5, R71.reuse, R58, R5 ;  /* 0x0000003a47057223 */ /* 0x040fe20000000005 */
[C---:B------:R-:W-:Y:S01]  /*a2b0*/  FFMA R8, R71.reuse, R59, R8 ;  /* 0x0000003b47087223 */ /* 0x040fe20000000008 */
[C---:B------:R-:W-:Y:S01]  /*a2c0*/  FFMA R9, R71.reuse, R60, R9 ;  /* 0x0000003c47097223 */ /* 0x040fe20000000009 */
[----:B------:R-:W-:Y:S01]  /*a2d0*/  FFMA R10, R71, R0, R10 ;  /* 0x00000000470a7223 */ /* 0x000fe2000000000a */
[----:B------:R-:W-:Y:S01]  /*a2e0*/  LOP3.LUT R0, R89, 0xffff0000, RZ, 0xc0, !PT ;  /* 0xffff000059007812 */ /* 0x000fe200078ec0ff */
[C---:B------:R-:W-:Y:S01]  /*a2f0*/  FMUL R11, R68.reuse, R21 ;  /* 0x00000015440b7220 */ /* 0x040fe20000400000 */
[C---:B------:R-:W-:Y:S01]  /*a300*/  FMUL R12, R68.reuse, R22 ;  /* 0x00000016440c7220 */ /* 0x040fe20000400000 */
[C---:B------:R-:W-:Y:S01]  /*a310*/  FMUL R13, R68.reuse, R23 ;  /* 0x00000017440d7220 */ /* 0x040fe20000400000 */
[C---:B------:R-:W-:Y:S01]  /*a320*/  FMUL R16, R68.reuse, R26 ;  /* 0x0000001a44107220 */ /* 0x040fe20000400000 */
[C---:B------:R-:W-:Y:S01]  /*a330*/  FMUL R26, R68.reuse, R36 ;  /* 0x00000024441a7220 */ /* 0x040fe20000400000 */
[----:B------:R-:W-:Y:S01]  /*a340*/  FFMA R11, R71, R6, R11 ;  /* 0x00000006470b7223 */ /* 0x000fe2000000000b */
[----:B------:R-:W-:Y:S01]  /*a350*/  LOP3.LUT R6, R99, 0xffff0000, RZ, 0xc0, !PT ;  /* 0xffff000063067812 */ /* 0x000fe200078ec0ff */
[----:B------:R-:W-:Y:S01]  /*a360*/  FMUL R36, R68, R46 ;  /* 0x0000002e44247220 */ /* 0x000fe20000400000 */
[----:B------:R-:W-:Y:S01]  /*a370*/  FFMA R12, R71, R3, R12 ;  /* 0x00000003470c7223 */ /* 0x000fe2000000000c */
[----:B------:R-:W-:Y:S01]  /*a380*/  SHF.L.U32 R3, R90, 0x10, RZ ;  /* 0x000000105a037819 */ /* 0x000fe200000006ff */
[C---:B------:R-:W-:Y:S01]  /*a390*/  FMUL R46, R68.reuse, R56 ;  /* 0x00000038442e7220 */ /* 0x040fe20000400000 */
[----:B------:R-:W-:Y:S01]  /*a3a0*/  FMUL R56, R68, R66 ;  /* 0x0000004244387220 */ /* 0x000fe20000400000 */
[----:B------:R-:W-:Y:S01]  /*a3b0*/  F2FP.BF16.F32.PACK_AB R66, R5, R4 ;  /* 0x000000040542723e */ /* 0x000fe200000010ff */
[C---:B------:R-:W-:Y:S01]  /*a3c0*/  FFMA R13, R71.reuse, R0, R13 ;  /* 0x00000000470d7223 */ /* 0x040fe2000000000d */
[----:B------:R-:W-:Y:S01]  /*a3d0*/  LOP3.LUT R0, R90, 0xffff0000, RZ, 0xc0, !PT ;  /* 0xffff00005a007812 */ /* 0x000fe200078ec0ff */
[----:B------:R-:W-:Y:S01]  /*a3e0*/  FFMA R14, R71, R3, R14 ;  /* 0x00000003470e7223 */ /* 0x000fe2000000000e */
[C---:B------:R-:W-:Y:S01]  /*a3f0*/  SHF.L.U32 R5, R91.reuse, 0x10, RZ ;  /* 0x000000105b057819 */ /* 0x040fe200000006ff */
[----:B------:R-:W-:Y:S01]  /*a400*/  FMUL R17, R68, R27 ;  /* 0x0000001b44117220 */ /* 0x000fe20000400000 */
[----:B------:R-:W-:Y:S01]  /*a410*/  LOP3.LUT R4, R91, 0xffff0000, RZ, 0xc0, !PT ;  /* 0xffff00005b047812 */ /* 0x000fe200078ec0ff */
[C---:B------:R-:W-:Y:S01]  /*a420*/  FFMA R15, R71.reuse, R0, R15 ;  /* 0x00000000470f7223 */ /* 0x040fe2000000000f */
[C---:B------:R-:W-:Y:S01]  /*a430*/  SHF.L.U32 R0, R96.reuse, 0x10, RZ ;  /* 0x0000001060007819 */ /* 0x040fe200000006ff */
[----:B------:R-:W-:Y:S01]  /*a440*/  FFMA R16, R71, R5, R16 ;  /* 0x0000000547107223 */ /* 0x000fe20000000010 */
[----:B------:R-:W-:Y:S01]  /*a450*/  SHF.L.U32 R3, R97, 0x10, RZ ;  /* 0x0000001061037819 */ /* 0x000fe200000006ff */
[----:B------:R-:W-:Y:S01]  /*a460*/  FFMA R17, R71, R4, R17 ;  /* 0x0000000447117223 */ /* 0x000fe20000000011 */
[----:B------:R-:W-:Y:S01]  /*a470*/  LOP3.LUT R4, R96, 0xffff0000, RZ, 0xc0, !PT ;  /* 0xffff000060047812 */ /* 0x000fe200078ec0ff */
[C---:B------:R-:W-:Y:S01]  /*a480*/  FMUL R27, R68.reuse, R37 ;  /* 0x00000025441b7220 */ /* 0x040fe20000400000 */
[----:B------:R-:W-:Y:S01]  /*a490*/  SHF.L.U32 R5, R99, 0x10, RZ ;  /* 0x0000001063057819 */ /* 0x000fe200000006ff */
[C---:B------:R-:W-:Y:S01]  /*a4a0*/  FMUL R37, R68.reuse, R47 ;  /* 0x0000002f44257220 */ /* 0x040fe20000400000 */
[C---:B------:R-:W-:Y:S01]  /*a4b0*/  FMUL R47, R68.reuse, R57 ;  /* 0x00000039442f7220 */ /* 0x040fe20000400000 */
[----:B------:R-:W-:Y:S01]  /*a4c0*/  FMUL R57, R68, R67 ;  /* 0x0000004344397220 */ /* 0x000fe20000400000 */
[----:B------:R-:W-:Y:S01]  /*a4d0*/  F2FP.BF16.F32.PACK_AB R67, R9, R8 ;  /* 0x000000080943723e */ /* 0x000fe200000010ff */
[----:B------:R-:W-:Y:S01]  /*a4e0*/  FFMA R18, R71, R0, R18 ;  /* 0x0000000047127223 */ /* 0x000fe20000000012 */
[----:B------:R-:W-:Y:S01]  /*a4f0*/  LOP3.LUT R0, R97, 0xffff0000, RZ, 0xc0, !PT ;  /* 0xffff000061007812 */ /* 0x000fe200078ec0ff */
[C---:B------:R-:W-:Y:S01]  /*a500*/  FFMA R19, R71.reuse, R4, R19 ;  /* 0x0000000447137223 */ /* 0x040fe20000000013 */
[C---:B------:R-:W-:Y:S01]  /*a510*/  LOP3.LUT R4, R98.reuse, 0xffff0000, RZ, 0xc0, !PT ;  /* 0xffff000062047812 */ /* 0x040fe200078ec0ff */
[----:B------:R-:W-:Y:S01]  /*a520*/  FFMA R20, R71, R3, R20 ;  /* 0x0000000347147223 */ /* 0x000fe20000000014 */
[----:B------:R-:W-:Y:S01]  /*a530*/  SHF.L.U32 R3, R98, 0x10, RZ ;  /* 0x0000001062037819 */ /* 0x000fe200000006ff */
[C---:B------:R-:W-:Y:S01]  /*a540*/  FMUL R21, R68.reuse, R31 ;  /* 0x0000001f44157220 */ /* 0x040fe20000400000 */
[----:B------:R-:W-:Y:S01]  /*a550*/  F2FP.BF16.F32.PACK_AB R8, R11, R10 ;  /* 0x0000000a0b08723e */ /* 0x000fe200000010ff */
[C---:B------:R-:W-:Y:S01]  /*a560*/  FMUL R22, R68.reuse, R32 ;  /* 0x0000002044167220 */ /* 0x040fe20000400000 */
[----:B------:R-:W-:Y:S01]  /*a570*/  F2FP.BF16.F32.PACK_AB R9, R13, R12 ;  /* 0x0000000c0d09723e */ /* 0x000fe200000010ff */
[----:B------:R-:W-:Y:S01]  /*a580*/  STS.128 [R163+0x8400], R64 ;  /* 0x00840040a3007388 */ /* 0x000fe20000000c00 */
[----:B------:R-:W-:Y:S01]  /*a590*/  F2FP.BF16.F32.PACK_AB R10, R15, R14 ;  /* 0x0000000e0f0a723e */ /* 0x000fe200000010ff */
[----:B------:R-:W-:Y:S01]  /*a5a0*/  FMUL R23, R68, R33 ;  /* 0x0000002144177220 */ /* 0x000fe20000400000 */
[----:B------:R-:W-:Y:S01]  /*a5b0*/  F2FP.BF16.F32.PACK_AB R11, R17, R16 ;  /* 0x00000010110b723e */ /* 0x000fe200000010ff */
[----:B------:R-:W-:Y:S01]  /*a5c0*/  FFMA R21, R71, R0, R21 ;  /* 0x0000000047157223 */ /* 0x000fe20000000015 */
[----:B------:R-:W-:Y:S01]  /*a5d0*/  F2FP.BF16.F32.PACK_AB R12, R19, R18 ;  /* 0x00000012130c723e */ /* 0x000fe200000010ff */
[C---:B------:R-:W-:Y:S01]  /*a5e0*/  FFMA R22, R71.reuse, R3, R22 ;  /* 0x0000000347167223 */ /* 0x040fe20000000016 */
[C---:B------:R-:W-:Y:S01]  /*a5f0*/  SHF.L.U32 R0, R104.reuse, 0x10, RZ ;  /* 0x0000001068007819 */ /* 0x040fe200000006ff */
[----:B------:R-:W-:Y:S01]  /*a600*/  FFMA R23, R71, R4, R23 ;  /* 0x0000000447177223 */ /* 0x000fe20000000017 */
[----:B------:R-:W-:Y:S01]  /*a610*/  F2FP.BF16.F32.PACK_AB R13, R21, R20 ;  /* 0x00000014150d723e */ /* 0x000fe200000010ff */
[C---:B------:R-:W-:Y:S01]  /*a620*/  FFMA R24, R71.reuse, R5, R24 ;  /* 0x0000000547187223 */ /* 0x040fe20000000018 */
[----:B------:R-:W-:Y:S01]  /*a630*/  LOP3.LUT R4, R104, 0xffff0000, RZ, 0xc0, !PT ;  /* 0xffff000068047812 */ /* 0x000fe200078ec0ff */
[----:B------:R-:W-:Y:S01]  /*a640*/  FFMA R25, R71, R6, R25 ;  /* 0x0000000647197223 */ /* 0x000fe20000000019 */
[----:B------:R-:W-:Y:S01]  /*a650*/  F2FP.BF16.F32.PACK_AB R14, R23, R22 ;  /* 0x00000016170e723e */ /* 0x000fe200000010ff */
[----:B------:R1:W-:Y:S01]  /*a660*/  STS.128 [R162+0x8400], R8 ;  /* 0x00840008a2007388 */ /* 0x0003e20000000c00 */
[----:B------:R-:W-:Y:S01]  /*a670*/  SHF.L.U32 R3, R105, 0x10, RZ ;  /* 0x0000001069037819 */ /* 0x000fe200000006ff */
[----:B------:R-:W-:Y:S01]  /*a680*/  FFMA R26, R71, R0, R26 ;  /* 0x00000000471a7223 */ /* 0x000fe2000000001a */
[----:B------:R-:W-:Y:S01]  /*a690*/  F2FP.BF16.F32.PACK_AB R15, R25, R24 ;  /* 0x00000018190f723e */ /* 0x000fe200000010ff */
[----:B------:R-:W-:Y:S01]  /*a6a0*/  FFMA R27, R71, R4, R27 ;  /* 0x00000004471b7223 */ /* 0x000fe2000000001b */
[----:B------:R-:W-:Y:S01]  /*a6b0*/  LOP3.LUT R0, R105, 0xffff0000, RZ, 0xc0, !PT ;  /* 0xffff000069007812 */ /* 0x000fe200078ec0ff */
[C---:B------:R-:W-:Y:S01]  /*a6c0*/  FFMA R28, R71.reuse, R3, R28 ;  /* 0x00000003471c7223 */ /* 0x040fe2000000001c */
[C---:B------:R-:W-:Y:S01]  /*a6d0*/  SHF.L.U32 R3, R106.reuse, 0x10, RZ ;  /* 0x000000106a037819 */ /* 0x040fe200000006ff */
[----:B------:R2:W-:Y:S01]  /*a6e0*/  STS.128 [R161+0x8400], R12 ;  /* 0x0084000ca1007388 */ /* 0x0005e20000000c00 */
[----:B------:R-:W-:Y:S01]  /*a6f0*/  LOP3.LUT R4, R106, 0xffff0000, RZ, 0xc0, !PT ;  /* 0xffff00006a047812 */ /* 0x000fe200078ec0ff */
[----:B------:R-:W-:Y:S01]  /*a700*/  FFMA R29, R71, R0, R29 ;  /* 0x00000000471d7223 */ /* 0x000fe2000000001d */
[C---:B------:R-:W-:Y:S01]  /*a710*/  SHF.L.U32 R5, R107.reuse, 0x10, RZ ;  /* 0x000000106b057819 */ /* 0x040fe200000006ff */
[C---:B------:R-:W-:Y:S01]  /*a720*/  FMUL R31, R68.reuse, R41 ;  /* 0x00000029441f7220 */ /* 0x040fe20000400000 */
[----:B------:R-:W-:Y:S01]  /*a730*/  LOP3.LUT R6, R107, 0xffff0000, RZ, 0xc0, !PT ;  /* 0xffff00006b067812 */ /* 0x000fe200078ec0ff */
[----:B------:R-:W-:Y:S01]  /*a740*/  FMUL R32, R68, R42 ;  /* 0x0000002a44207220 */ /* 0x000fe20000400000 */
[----:B------:R-:W-:Y:S01]  /*a750*/  SHF.L.U32 R0, R112, 0x10, RZ ;  /* 0x0000001070007819 */ /* 0x000fe200000006ff */
[----:B------:R-:W-:Y:S01]  /*a760*/  FMUL R33, R68, R43 ;  /* 0x0000002b44217220 */ /* 0x000fe20000400000 */
[----:B------:R-:W-:Y:S01]  /*a770*/  LEA R16, R77, UR46, 0x3 ;  /* 0x0000002e4d107c11 */ /* 0x000fe2000f8e18ff */
[----:B------:R-:W-:Y:S01]  /*a780*/  FFMA R30, R71, R3, R30 ;  /* 0x00000003471e7223 */ /* 0x000fe2000000001e */
[----:B------:R-:W-:Y:S01]  /*a790*/  SHF.L.U32 R3, R113, 0x10, RZ ;  /* 0x0000001071037819 */ /* 0x000fe200000006ff */
[C---:B------:R-:W-:Y:S01]  /*a7a0*/  FFMA R31, R71.reuse, R4, R31 ;  /* 0x00000004471f7223 */ /* 0x040fe2000000001f */
[----:B------:R-:W-:Y:S01]  /*a7b0*/  LOP3.LUT R4, R112, 0xffff0000, RZ, 0xc0, !PT ;  /* 0xffff000070047812 */ /* 0x000fe200078ec0ff */
[----:B------:R-:W-:Y:S01]  /*a7c0*/  FFMA R32, R71, R5, R32 ;  /* 0x0000000547207223 */ /* 0x000fe20000000020 */
[----:B------:R-:W-:Y:S01]  /*a7d0*/  SHF.L.U32 R5, R115, 0x10, RZ ;  /* 0x0000001073057819 */ /* 0x000fe200000006ff */
[----:B------:R-:W-:Y:S01]  /*a7e0*/  FFMA R33, R71, R6, R33 ;  /* 0x0000000647217223 */ /* 0x000fe20000000021 */
[----:B------:R-:W-:Y:S01]  /*a7f0*/  LOP3.LUT R6, R131, 0xffff0000, RZ, 0xc0, !PT ;  /* 0xffff000083067812 */ /* 0x000fe200078ec0ff */
[----:B------:R-:W-:Y:S01]  /*a800*/  FFMA R34, R71, R0, R34 ;  /* 0x0000000047227223 */ /* 0x000fe20000000022 */
[----:B------:R-:W-:Y:S01]  /*a810*/  LOP3.LUT R0, R113, 0xffff0000, RZ, 0xc0, !PT ;  /* 0xffff000071007812 */ /* 0x000fe200078ec0ff */
[C---:B------:R-:W-:Y:S01]  /*a820*/  FFMA R35, R71.reuse, R4, R35 ;  /* 0x0000000447237223 */ /* 0x040fe20000000023 */
[----:B------:R-:W-:Y:S01]  /*a830*/  LOP3.LUT R4, R120, 0xffff0000, RZ, 0xc0, !PT ;  /* 0xffff000078047812 */ /* 0x000fe200078ec0ff */
[C---:B------:R-:W-:Y:S01]  /*a840*/  FFMA R36, R71.reuse, R3, R36 ;  /* 0x0000000347247223 */ /* 0x040fe20000000024 */
[C---:B------:R-:W-:Y:S01]  /*a850*/  SHF.L.U32 R3, R114.reuse, 0x10, RZ ;  /* 0x0000001072037819 */ /* 0x040fe200000006ff */
[----:B------:R-:W-:Y:S01]  /*a860*/  FFMA R37, R71, R0, R37 ;  /* 0x0000000047257223 */ /* 0x000fe20000000025 */
[----:B------:R-:W-:Y:S01]  /*a870*/  LOP3.LUT R0, R114, 0xffff0000, RZ, 0xc0, !PT ;  /* 0xffff000072007812 */ /* 0x000fe200078ec0ff */
[----:B------:R-:W-:Y:S01]  /*a880*/  FMUL R41, R68, R51 ;  /* 0x0000003344297220 */ /* 0x000fe20000400000 */
[----:B-1----:R-:W-:Y:S01]  /*a890*/  F2FP.BF16.F32.PACK_AB R8, R35, R34 ;  /* 0x000000222308723e */ /* 0x002fe200000010ff */
[C---:B------:R-:W-:Y:S01]  /*a8a0*/  FFMA R38, R71.reuse, R3, R38 ;  /* 0x0000000347267223 */ /* 0x040fe20000000026 */
[----:B------:R-:W-:Y:S01]  /*a8b0*/  SHF.L.U32 R3, R120, 0x10, RZ ;  /* 0x0000001078037819 */ /* 0x000fe200000006ff */
[----:B------:R-:W-:Y:S01]  /*a8c0*/  FFMA R39, R71, R0, R39 ;  /* 0x0000000047277223 */ /* 0x000fe20000000027 */
[----:B--2---:R-:W-:Y:S01]  /*a8d0*/  F2FP.BF16.F32.PACK_AB R12, R27, R26 ;  /* 0x0000001a1b0c723e */ /* 0x004fe200000010ff */
[----:B------:R-:W-:Y:S01]  /*a8e0*/  FFMA R40, R71, R5, R40 ;  /* 0x0000000547287223 */ /* 0x000fe20000000028 */
[----:B------:R-:W-:Y:S01]  /*a8f0*/  F2FP.BF16.F32.PACK_AB R13, R29, R28 ;  /* 0x0000001c1d0d723e */ /* 0x000fe200000010ff */
[C---:B------:R-:W-:Y:S01]  /*a900*/  FMUL R42, R68.reuse, R52 ;  /* 0x00000034442a7220 */ /* 0x040fe20000400000 */
[----:B------:R-:W-:Y:S01]  /*a910*/  F2FP.BF16.F32.PACK_AB R14, R31, R30 ;  /* 0x0000001e1f0e723e */ /* 0x000fe200000010ff */
[C---:B------:R-:W-:Y:S01]  /*a920*/  FMUL R43, R68.reuse, R53 ;  /* 0x00000035442b7220 */ /* 0x040fe20000400000 */
[----:B------:R-:W-:Y:S01]  /*a930*/  F2FP.BF16.F32.PACK_AB R15, R33, R32 ;  /* 0x00000020210f723e */ /* 0x000fe200000010ff */
[C---:B------:R-:W-:Y:S01]  /*a940*/  FMUL R51, R68.reuse, R61 ;  /* 0x0000003d44337220 */ /* 0x040fe20000400000 */
[----:B------:R-:W-:Y:S01]  /*a950*/  LOP3.LUT R0, R115, 0xffff0000, RZ, 0xc0, !PT ;  /* 0xffff000073007812 */ /* 0x000fe200078ec0ff */
[----:B------:R-:W-:Y:S01]  /*a960*/  FMUL R52, R68, R62 ;  /* 0x0000003e44347220 */ /* 0x000fe20000400000 */
[----:B------:R-:W-:Y:S01]  /*a970*/  SHF.L.U32 R5, R121, 0x10, RZ ;  /* 0x0000001079057819 */ /* 0x000fe200000006ff */
[----:B------:R1:W-:Y:S01]  /*a980*/  STS.128 [R147+0x8400], R12 ;  /* 0x0084000c93007388 */ /* 0x0003e20000000c00 */
[----:B------:R-:W-:Y:S01]  /*a990*/  F2FP.BF16.F32.PACK_AB R9, R37, R36 ;  /* 0x000000242509723e */ /* 0x000fe200000010ff */
[----:B------:R-:W-:Y:S01]  /*a9a0*/  FFMA R41, R71, R0, R41 ;  /* 0x0000000047297223 */ /* 0x000fe20000000029 */
[----:B------:R-:W-:Y:S01]  /*a9b0*/  LOP3.LUT R0, R121, 0xffff0000, RZ, 0xc0, !PT ;  /* 0xffff000079007812 */ /* 0x000fe200078ec0ff */
[C---:B------:R-:W-:Y:S01]  /*a9c0*/  FFMA R42, R71.reuse, R3, R42 ;  /* 0x00000003472a7223 */ /* 0x040fe2000000002a */
[C---:B------:R-:W-:Y:S01]  /*a9d0*/  SHF.L.U32 R3, R122.reuse, 0x10, RZ ;  /* 0x000000107a037819 */ /* 0x040fe200000006ff */
[----:B------:R-:W-:Y:S01]  /*a9e0*/  FFMA R43, R71, R4, R43 ;  /* 0x00000004472b7223 */ /* 0x000fe2000000002b */
[----:B------:R-:W-:Y:S01]  /*a9f0*/  LOP3.LUT R4, R123, 0xffff0000, RZ, 0xc0, !PT ;  /* 0xffff00007b047812 */ /* 0x000fe200078ec0ff */
[----:B------:R-:W-:Y:S01]  /*aa00*/  FFMA R44, R71, R5, R44 ;  /* 0x00000005472c7223 */ /* 0x000fe2000000002c */
[----:B------:R-:W-:Y:S01]  /*aa10*/  SHF.L.U32 R5, R123, 0x10, RZ ;  /* 0x000000107b057819 */ /* 0x000fe200000006ff */
[C---:B------:R-:W-:Y:S01]  /*aa20*/  FFMA R45, R71.reuse, R0, R45 ;  /* 0x00000000472d7223 */ /* 0x040fe2000000002d */
[----:B------:R-:W-:Y:S01]  /*aa30*/  LOP3.LUT R0, R122, 0xffff0000, RZ, 0xc0, !PT ;  /* 0xffff00007a007812 */ /* 0x000fe200078ec0ff */
[----:B------:R-:W-:Y:S01]  /*aa40*/  FFMA R46, R71, R3, R46 ;  /* 0x00000003472e7223 */ /* 0x000fe2000000002e */
[----:B------:R-:W-:Y:S01]  /*aa50*/  SHF.L.U32 R3, R129, 0x10, RZ ;  /* 0x0000001081037819 */ /* 0x000fe200000006ff */
[----:B------:R-:W-:Y:S01]  /*aa60*/  FMUL R53, R68, R63 ;  /* 0x0000003f44357220 */ /* 0x000fe20000400000 */
        /* <DEDUP_REMOVED lines=8> */
[----:B------:R-:W-:Y:S01]  /*aaf0*/  LOP3.LUT R0, R129, 0xffff0000, RZ, 0xc0, !PT ;  /* 0xffff000081007812 */ /* 0x000fe200078ec0ff */
[----:B------:R2:W-:Y:S01]  /*ab00*/  STS.128 [R160+0x8400], R8 ;  /* 0x00840008a0007388 */ /* 0x0005e20000000c00 */
[----:B------:R-:W-:Y:S01]  /*ab10*/  SHF.L.U32 R5, R131, 0x10, RZ ;  /* 0x0000001083057819 */ /* 0x000fe200000006ff */
[C---:B------:R-:W-:Y:S01]  /*ab20*/  FFMA R51, R71.reuse, R4, R51 ;  /* 0x0000000447337223 */ /* 0x040fe20000000033 */
[C---:B------:R-:W-:Y:S01]  /*ab30*/  LOP3.LUT R4, R130.reuse, 0xffff0000, RZ, 0xc0, !PT ;  /* 0xffff000082047812 */ /* 0x040fe200078ec0ff */
[C---:B------:R-:W-:Y:S01]  /*ab40*/  FFMA R52, R71.reuse, R3, R52 ;  /* 0x0000000347347223 */ /* 0x040fe20000000034 */
[----:B------:R-:W-:Y:S01]  /*ab50*/  SHF.L.U32 R3, R130, 0x10, RZ ;  /* 0x0000001082037819 */ /* 0x000fe200000006ff */
[----:B------:R-:W-:Y:S01]  /*ab60*/  FFMA R53, R71, R0, R53 ;  /* 0x0000000047357223 */ /* 0x000fe20000000035 */
[----:B-1----:R-:W-:Y:S02]  /*ab70*/  F2FP.BF16.F32.PACK_AB R12, R43, R42 ;  /* 0x0000002a2b0c723e */ /* 0x002fe400000010ff */
[----:B------:R-:W-:Y:S01]  /*ab80*/  F2FP.BF16.F32.PACK_AB R13, R45, R44 ;  /* 0x0000002c2d0d723e */ /* 0x000fe200000010ff */
[----:B------:R-:W-:Y:S01]  /*ab90*/  FFMA R54, R71, R3, R54 ;  /* 0x0000000347367223 */ /* 0x000fe20000000036 */
[----:B------:R-:W-:Y:S01]  /*aba0*/  F2FP.BF16.F32.PACK_AB R14, R47, R46 ;  /* 0x0000002e2f0e723e */ /* 0x000fe200000010ff */
[----:B------:R-:W-:Y:S01]  /*abb0*/  FFMA R55, R71, R4, R55 ;  /* 0x0000000447377223 */ /* 0x000fe20000000037 */
[----:B------:R-:W-:Y:S01]  /*abc0*/  F2FP.BF16.F32.PACK_AB R15, R49, R48 ;  /* 0x00000030310f723e */ /* 0x000fe200000010ff */
[C---:B------:R-:W-:Y:S01]  /*abd0*/  FFMA R56, R71.reuse, R5, R56 ;  /* 0x0000000547387223 */ /* 0x040fe20000000038 */
[----:B------:R-:W-:Y:S01]  /*abe0*/  FFMA R57, R71, R6, R57 ;  /* 0x0000000647397223 */ /* 0x000fe20000000039 */
[----:B------:R-:W-:Y:S02]  /*abf0*/  F2FP.BF16.F32.PACK_AB R4, R51, R50 ;  /* 0x000000323304723e */ /* 0x000fe400000010ff */
        /* <DEDUP_REMOVED lines=14> */
[----:B-1----:R-:W1:Y:S01]  /*ace0*/  FENCE.VIEW.ASYNC.S ;  /* 0x00000000000073c6 */ /* 0x002e620000000000 */
[----:B------:R-:W-:Y:S01]  /*acf0*/  @P6 PRMT R0, R165, 0x654, R0 ;  /* 0x00000654a5006816 */ /* 0x000fe20000000000 */
[----:B-1----:R-:W-:Y:S06]  /*ad00*/  BAR.SYNC.DEFER_BLOCKING 0x1, 0x80 ;  /* 0x0042000000007b1d */ /* 0x002fec0000010000 */
        /* <DEDUP_REMOVED lines=11> */
.L_x_135:
[----:B------:R-:W-:Y:S05]  /*adc0*/  BSYNC.RECONVERGENT B0 ;  /* 0x0000000000007941 */ /* 0x000fea0003800200 */
.L_x_134:
[----:B------:R-:W-:Y:S01]  /*add0*/  BAR.SYNC.DEFER_BLOCKING 0x1, 0x80 ;  /* 0x0042000000007b1d */ /* 0x000fe20000010000 */
[----:B------:R-:W-:Y:S02]  /*ade0*/  UIADD3 UR4, UPT, UPT, UR47, 0x1, URZ ;  /* 0x000000012f047890 */ /* 0x000fe4000fffe0ff */
[----:B------:R-:W-:Y:S02]  /*adf0*/  UISETP.NE.AND UP0, UPT, UR38, URZ, UPT ;  /* 0x000000ff2600728c */ /* 0x000fe4000bf05270 */
[----:B------:R-:W-:Y:S02]  /*ae00*/  UISETP.NE.AND UP1, UPT, UR4, 0x4, UPT ;  /* 0x000000040400788c */ /* 0x000fe4000bf25270 */
[----:B------:R-:W-:Y:S02]  /*ae10*/  USEL UR39, URZ, 0xc0, !UP0 ;  /* 0x000000c0ff277887 */ /* 0x000fe4000c000000 */
[----:B------:R-:W-:Y:S01]  /*ae20*/  USEL UR52, UR4, URZ, UP1 ;  /* 0x000000ff04347287 */ /* 0x000fe20008800000 */
[----:B------:R1:W-:Y:S01]  /*ae30*/  @P6 SYNCS.ARRIVE.TRANS64.RED.A1T0 RZ, [R0+URZ], RZ ;  /* 0x000000ff00ff69a7 */ /* 0x0003e200081004ff */
[----:B------:R-:W-:Y:S01]  /*ae40*/  BSSY B1, `(.L_x_136) ;  /* 0x000001f000017945 */ /* 0x000fe20003800000 */
[----:B------:R-:W3:Y:S02]  /*ae50*/  @P6 SYNCS.PHASECHK.TRANS64.TRYWAIT P0, [R16+URZ+0x40], R3 ;  /* 0x00004003100065a7 */ /* 0x000ee400080011ff */
[----:B---3--:R-:W-:Y:S01]  /*ae60*/  @P6 SEL R79, RZ, 0x1, !P0 ;  /* 0x00000001ff4f6807 */ /* 0x008fe20004000000 */
[----:B-1----:R-:W-:Y:S06]  /*ae70*/  @!P6 BRA `(.L_x_137) ;  /* 0x00000000006ce947 */ /* 0x002fec0003800000 */
[----:B------:R-:W-:Y:S01]  /*ae80*/  ISETP.NE.AND P1, PT, R93, RZ, PT ;  /* 0x000000ff5d00720c */ /* 0x000fe20003f25270 */
[----:B------:R-:W-:Y:S01]  /*ae90*/  BSSY B0, `(.L_x_138) ;  /* 0x000000b000007945 */ /* 0x000fe20003800000 */
[----:B------:R-:W-:Y:S11]  /*aea0*/  ISETP.NE.AND P0, PT, R79, RZ, PT ;  /* 0x000000ff4f00720c */ /* 0x000ff60003f05270 */
[----:B------:R-:W-:Y:S05]  /*aeb0*/  @P1 IMAD R77, R77, 0x4000, R164 ;  /* 0x000040004d4d1824 */ /* 0x000fea00078e02a4 */
[----:B------:R-:W-:Y:S04]  /*aec0*/  @P1 IADD3 R3, PT, PT, R77, UR46, RZ ;  /* 0x0000002e4d031c10 */ /* 0x000fe8000fffe0ff */
[----:B--2---:R-:W-:Y:S01]  /*aed0*/  @P1 IADD3 R7, PT, PT, R92, R3, RZ ;  /* 0x000000035c071210 */ /* 0x004fe20007ffe0ff */
[--C-:B------:R-:W-:Y:S02]  /*aee0*/  @P1 IMAD.IADD R5, R78, 0x1, R3.reuse ;  /* 0x000000014e051824 */ /* 0x100fe400078e0203 */
[----:B------:R-:W-:Y:S01]  /*aef0*/  @P1 IMAD.IADD R0, R94, 0x1, R3 ;  /* 0x000000015e001824 */ /* 0x000fe200078e0203 */
[----:B------:R-:W-:Y:S06]  /*af00*/  @P0 BRA `(.L_x_139) ;  /* 0x00000000000c0947 */ /* 0x000fec0003800000 */
[----:B------:R-:W-:Y:S04]  /*af10*/  SHF.L.U32 R3, R149, 0x1f, RZ ;  /* 0x0000001f95037819 */ /* 0x000fe800000006ff */
[----:B------:R-:W1:Y:S02]  /*af20*/  SYNCS.PHASECHK.TRANS64.TRYWAIT P0, [R16+URZ+0x40], R3 ;  /* 0x00004003100075a7 */ /* 0x000e6400080011ff */
[----:B-1----:R-:W-:Y:S05]  /*af30*/  @!P0 BRA `(.L_x_140) ;  /* 0x0000002000888947 */ /* 0x002fea0003800000 */
.L_x_139:
[----:B------:R-:W-:Y:S05]  /*af40*/  BSYNC B0 ;  /* 0x0000000000007941 */ /* 0x000fea0003800000 */
.L_x_138:
[----:B------:R-:W-:Y:S11]  /*af50*/  ISETP.NE.AND P0, PT, R93, RZ, PT ;  /* 0x000000ff5d00720c */ /* 0x000ff60003f05270 */
[----:B------:R-:W-:Y:S02]  /*af60*/  @!UPT UIADD3 URZ, UPT, UPT, URZ, URZ, URZ ;  /* 0x000000fffffff290 */ /* 0x000fe4000fffe0ff */
[----:B------:R3:W4:Y:S01]  /*af70*/  @P0 LDS.128 R84, [R77+UR46+0x400] ;  /* 0x0004002e4d540984 */ /* 0x0007220008000c00 */
[----:B-1----:R-:W-:Y:S01]  /*af80*/  @P0 IMAD.IADD R3, R92, 0x1, R5 ;  /* 0x000000015c030824 */ /* 0x002fe200078e0205 */
[C---:B------:R-:W-:Y:S01]  /*af90*/  @P0 IADD3 R6, PT, PT, R94.reuse, R5, RZ ;  /* 0x000000055e060210 */ /* 0x040fe20007ffe0ff */
[C---:B------:R-:W-:Y:S01]  /*afa0*/  @P0 IMAD.IADD R4, R94.reuse, 0x1, R7 ;  /* 0x000000015e040824 */ /* 0x040fe200078e0207 */
[----:B------:R3:W1:Y:S02]  /*afb0*/  @P0 LDS.128 R80, [R0+0x400] ;  /* 0x0004000000500984 */ /* 0x0006640000000c00 */
[----:B------:R-:W-:Y:S02]  /*afc0*/  @P0 IADD3 R94, PT, PT, R94, R3, RZ ;  /* 0x000000035e5e0210 */ /* 0x000fe40007ffe0ff */
[----:B------:R3:W2:Y:S04]  /*afd0*/  @P0 LDS.128 R88, [R7+0x400] ;  /* 0x0004000007580984 */ /* 0x0006a80000000c00 */
[----:B------:R3:W1:Y:S04]  /*afe0*/  @P0 LDS.128 R96, [R4+0x400] ;  /* 0x0004000004600984 */ /* 0x0006680000000c00 */
[----:B------:R3:W1:Y:S04]  /*aff0*/  @P0 LDS.128 R104, [R5+0x400] ;  /* 0x0004000005680984 */ /* 0x0006680000000c00 */
[----:B------:R3:W1:Y:S04]  /*b000*/  @P0 LDS.128 R112, [R6+0x400] ;  /* 0x0004000006700984 */ /* 0x0006680000000c00 */
[----:B------:R3:W1:Y:S04]  /*b010*/  @P0 LDS.128 R120, [R3+0x400] ;  /* 0x0004000003780984 */ /* 0x0006680000000c00 */
[----:B------:R3:W1:Y:S02]  /*b020*/  @P0 LDS.128 R128, [R94+0x400] ;  /* 0x000400005e800984 */ /* 0x0006640000000c00 */
.L_x_137:
[----:B------:R-:W-:Y:S05]  /*b030*/  BSYNC B1 ;  /* 0x0000000000017941 */ /* 0x000fea0003800000 */
.L_x_136:
[----:B------:R-:W-:Y:S01]  /*b040*/  VIADD R16, R69, UR39 ;  /* 0x0000002745107c36 */ /* 0x000fe20008000000 */
[----:B------:R-:W-:Y:S04]  /*b050*/  BSSY.RECONVERGENT B6, `(.L_x_141) ;  /* 0x0000015000067945 */ /* 0x000fe80003800200 */
[----:B---3--:R-:W-:Y:S04]  /*b060*/  SHF.R.U32.HI R3, RZ, 0x15, R16 ;  /* 0x00000015ff037819 */ /* 0x008fe80000011610 */
[----:B------:R-:W-:Y:S11]  /*b070*/  LOP3.LUT P0, RZ, R3, 0x3, R140, 0x48, !PT ;  /* 0x0000000303ff7812 */ /* 0x000ff6000780488c */
[----:B------:R-:W-:Y:S02]  /*b080*/  @!UPT UIADD3 URZ, UPT, UPT, URZ, URZ, URZ ;  /* 0x000000fffffff290 */ /* 0x000fe4000fffe0ff */
[----:B------:R-:W-:Y:S05]  /*b090*/  @!P0 BRA `(.L_x_142) ;  /* 0x0000000000408947 */ /* 0x000fea0003800000 */
[----:B------:R-:W3:Y:S01]  /*b0a0*/  LDCU.64 UR8, c[0x4][0x70] ;  /* 0x01000e00ff0877ac */ /* 0x000ee20008000a00 */
[----:B--2---:R-:W-:Y:S01]  /*b0b0*/  MOV R15, 0x0 ;  /* 0x00000000000f7802 */ /* 0x004fe20000000f00 */
[----:B------:R-:W-:Y:S02]  /*b0c0*/  HFMA2 R12, -RZ, RZ, 0, 5.9604644775390625e-08 ;  /* 0x00000001ff0c7431 */ /* 0x000fe400000001ff */
[----:B------:R-:W-:Y:S02]  /*b0d0*/  IMAD.MOV.U32 R8, RZ, RZ, 0x192 ;  /* 0x00000192ff087424 */ /* 0x000fe400078e00ff */
[----:B------:R-:W-:Y:S01]  /*b0e0*/  IMAD.MOV.U32 R13, RZ, RZ, RZ ;  /* 0x000000ffff0d7224 */ /* 0x000fe200078e00ff */
[----:B------:R-:W2:Y:S01]  /*b0f0*/  LDCU.64 UR6, c[0x4][0x78] ;  /* 0x01000f00ff0677ac */ /* 0x000ea20008000a00 */
[----:B------:R-:W1:Y:S01]  /*b100*/  LDC.64 R14, c[0x4][R15] ;  /* 0x010000000f0e7b82 */ /* 0x000e620000000a00 */
[----:B------:R-:W5:Y:S01]  /*b110*/  LDCU.64 UR4, c[0x4][0x10] ;  /* 0x01000200ff0477ac */ /* 0x000f620008000a00 */
[----:B---3--:R-:W-:Y:S01]  /*b120*/  MOV R5, UR9 ;  /* 0x0000000900057c02 */ /* 0x008fe20008000f00 */
[----:B------:R-:W-:Y:S01]  /*b130*/  IMAD.U32 R4, RZ, RZ, UR8 ;  /* 0x00000008ff047e24 */ /* 0x000fe2000f8e00ff */
[----:B--2---:R-:W-:Y:S01]  /*b140*/  MOV R7, UR7 ;  /* 0x0000000700077c02 */ /* 0x004fe20008000f00 */
[----:B------:R-:W-:Y:S01]  /*b150*/  IMAD.U32 R6, RZ, RZ, UR6 ;  /* 0x00000006ff067e24 */ /* 0x000fe2000f8e00ff */
[----:B-----5:R-:W-:Y:S01]  /*b160*/  MOV R11, UR5 ;  /* 0x00000005000b7c02 */ /* 0x020fe20008000f00 */
[----:B------:R-:W-:Y:S02]  /*b170*/  IMAD.U32 R10, RZ, RZ, UR4 ;  /* 0x00000004ff0a7e24 */ /* 0x000fe4000f8e00ff */
[----:B------:R-:W-:Y:S07]  /*b180*/  LEPC R20, `(.L_x_142) ;  /* 0x000000001014794e */ /* 0x000fee0000000000 */
[----:B-1--4-:R-:W-:Y:S05]  /*b190*/  CALL.ABS.NOINC R14 ;  /* 0x000000000e007343 */ /* 0x012fea0003c00000 */
.L_x_142:
[----:B------:R-:W-:Y:S05]  /*b1a0*/  BSYNC.RECONVERGENT B6 ;  /* 0x0000000000067941 */ /* 0x000fea0003800200 */
.L_x_141:
[----:B----4-:R-:W-:Y:S01]  /*b1b0*/  SHF.L.U32 R69, R84, 0x10, RZ ;  /* 0x0000001054457819 */ /* 0x010fe200000006ff */
[----:B------:R-:W-:Y:S05]  /*b1c0*/  WARPSYNC.ALL ;  /* 0x0000000000007948 */ /* 0x000fea0003800000 */
[----:B------:R-:W-:Y:S01]  /*b1d0*/  R2UR UR4, R16 ;  /* 0x00000000100472ca */ /* 0x000fe200000e0000 */
[----:B------:R-:W-:Y:S01]  /*b1e0*/  BSSY.RECONVERGENT B0, `(.L_x_143) ;  /* 0x00000fc000007945 */ /* 0x000fe20003800200 */
[----:B------:R-:W-:Y:S02]  /*b1f0*/  LOP3.LUT R0, R84, 0xffff0000, RZ, 0xc0, !PT ;  /* 0xffff000054007812 */ /* 0x000fe400078ec0ff */
[C---:B------:R-:W-:Y:S02]  /*b200*/  SHF.L.U32 R3, R85.reuse, 0x10, RZ ;  /* 0x0000001055037819 */ /* 0x040fe400000006ff */
[----:B------:R-:W-:Y:S02]  /*b210*/  LOP3.LUT R70, R85, 0xffff0000, RZ, 0xc0, !PT ;  /* 0xffff000055467812 */ /* 0x000fe400078ec0ff */
[C---:B------:R-:W-:Y:S02]  /*b220*/  SHF.L.U32 R72, R86.reuse, 0x10, RZ ;  /* 0x0000001056487819 */ /* 0x040fe400000006ff */
[----:B------:R-:W-:Y:S02]  /*b230*/  LOP3.LUT R74, R86, 0xffff0000, RZ, 0xc0, !PT ;  /* 0xffff0000564a7812 */ /* 0x000fe400078ec0ff */
[C---:B------:R-:W-:Y:S01]  /*b240*/  SHF.L.U32 R73, R87.reuse, 0x10, RZ ;  /* 0x0000001057497819 */ /* 0x040fe200000006ff */
[----:B--2---:R-:W2:Y:S01]  /*b250*/  LDTM.x64 R4, tmem[UR4] ;  /* 0x00000004000479ee */ /* 0x004ea20008340000 */
[----:B------:R-:W-:Y:S02]  /*b260*/  LOP3.LUT R76, R87, 0xffff0000, RZ, 0xc0, !PT ;  /* 0xffff0000574c7812 */ /* 0x000fe400078ec0ff */
[C---:B-1----:R-:W-:Y:S02]  /*b270*/  SHF.L.U32 R75, R80.reuse, 0x10, RZ ;  /* 0x00000010504b7819 */ /* 0x042fe400000006ff */
[----:B------:R-:W-:Y:S02]  /*b280*/  LOP3.LUT R78, R80, 0xffff0000, RZ, 0xc0, !PT ;  /* 0xffff0000504e7812 */ /* 0x000fe400078ec0ff */
[C---:B------:R-:W-:Y:S02]  /*b290*/  SHF.L.U32 R77, R81.reuse, 0x10, RZ ;  /* 0x00000010514d7819 */ /* 0x040fe400000006ff */
[----:B------:R-:W-:Y:S02]  /*b2a0*/  LOP3.LUT R80, R81, 0xffff0000, RZ, 0xc0, !PT ;  /* 0xffff000051507812 */ /* 0x000fe400078ec0ff */
[C---:B------:R-:W-:Y:S02]  /*b2b0*/  SHF.L.U32 R79, R82.reuse, 0x10, RZ ;  /* 0x00000010524f7819 */ /* 0x040fe400000006ff */
[----:B------:R-:W-:Y:S02]  /*b2c0*/  LOP3.LUT R82, R82, 0xffff0000, RZ, 0xc0, !PT ;  /* 0xffff000052527812 */ /* 0x000fe400078ec0ff */
[C---:B------:R-:W-:Y:S02]  /*b2d0*/  SHF.L.U32 R81, R83.reuse, 0x10, RZ ;  /* 0x0000001053517819 */ /* 0x040fe400000006ff */
[----:B------:R-:W-:Y:S02]  /*b2e0*/  LOP3.LUT R84, R83, 0xffff0000, RZ, 0xc0, !PT ;  /* 0xffff000053547812 */ /* 0x000fe400078ec0ff */
[C---:B------:R-:W-:Y:S02]  /*b2f0*/  SHF.L.U32 R83, R88.reuse, 0x10, RZ ;  /* 0x0000001058537819 */ /* 0x040fe400000006ff */
[----:B------:R-:W-:Y:S02]  /*b300*/  LOP3.LUT R86, R88, 0xffff0000, RZ, 0xc0, !PT ;  /* 0xffff000058567812 */ /* 0x000fe400078ec0ff */
[C---:B------:R-:W-:Y:S01]  /*b310*/  SHF.L.U32 R85, R89.reuse, 0x10, RZ ;  /* 0x0000001059557819 */ /* 0x040fe200000006ff */
[C---:B--2---:R-:W-:Y:S01]  /*b320*/  FMUL R4, R68.reuse, R4 ;  /* 0x0000000444047220 */ /* 0x044fe20000400000 */
[----:B------:R-:W-:Y:S01]  /*b330*/  LOP3.LUT R88, R89, 0xffff0000, RZ, 0xc0, !PT ;  /* 0xffff000059587812 */ /* 0x000fe200078ec0ff */
[----:B------:R-:W-:Y:S01]  /*b340*/  FMUL R5, R68, R5 ;  /* 0x0000000544057220 */ /* 0x000fe20000400000 */
[C---:B------:R-:W-:Y:S01]  /*b350*/  SHF.L.U32 R87, R90.reuse, 0x10, RZ ;  /* 0x000000105a577819 */ /* 0x040fe200000006ff */
[C---:B------:R-:W-:Y:S01]  /*b360*/  FFMA R4, R71.reuse, R69, R4 ;  /* 0x0000004547047223 */ /* 0x040fe20000000004 */
[----:B------:R-:W-:Y:S01]  /*b370*/  LOP3.LUT R90, R90, 0xffff0000, RZ, 0xc0, !PT ;  /* 0xffff00005a5a7812 */ /* 0x000fe200078ec0ff */
[----:B------:R-:W-:Y:S01]  /*b380*/  FFMA R5, R71, R0, R5 ;  /* 0x0000000047057223 */ /* 0x000fe20000000005 */
[C---:B------:R-:W-:Y:S01]  /*b390*/  SHF.L.U32 R89, R91.reuse, 0x10, RZ ;  /* 0x000000105b597819 */ /* 0x040fe200000006ff */
[C---:B------:R-:W-:Y:S01]  /*b3a0*/  FMUL R6, R68.reuse, R6 ;  /* 0x0000000644067220 */ /* 0x040fe20000400000 */
[----:B------:R-:W-:Y:S01]  /*b3b0*/  LOP3.LUT R92, R91, 0xffff0000, RZ, 0xc0, !PT ;  /* 0xffff00005b5c7812 */ /* 0x000fe200078ec0ff */
[----:B------:R-:W-:Y:S01]  /*b3c0*/  FMUL R7, R68, R7 ;  /* 0x0000000744077220 */ /* 0x000fe20000400000 */
[----:B------:R-:W-:Y:S01]  /*b3d0*/  F2FP.BF16.F32.PACK_AB R4, R5, R4 ;  /* 0x000000040504723e */ /* 0x000fe200000010ff */
[C---:B------:R-:W-:Y:S01]  /*b3e0*/  FFMA R6, R71.reuse, R3, R6 ;  /* 0x0000000347067223 */ /* 0x040fe20000000006 */
[C---:B------:R-:W-:Y:S01]  /*b3f0*/  SHF.L.U32 R91, R96.reuse, 0x10, RZ ;  /* 0x00000010605b7819 */ /* 0x040fe200000006ff */
[----:B------:R-:W-:Y:S01]  /*b400*/  FFMA R7, R71, R70, R7 ;  /* 0x0000004647077223 */ /* 0x000fe20000000007 */
[----:B------:R-:W-:Y:S01]  /*b410*/  LOP3.LUT R94, R96, 0xffff0000, RZ, 0xc0, !PT ;  /* 0xffff0000605e7812 */ /* 0x000fe200078ec0ff */
[C---:B------:R-:W-:Y:S01]  /*b420*/  FMUL R8, R68.reuse, R8 ;  /* 0x0000000844087220 */ /* 0x040fe20000400000 */
[----:B------:R-:W-:Y:S01]  /*b430*/  SHF.L.U32 R93, R97, 0x10, RZ ;  /* 0x00000010615d7819 */ /* 0x000fe200000006ff */
[----:B------:R-:W-:Y:S01]  /*b440*/  FMUL R9, R68, R9 ;  /* 0x0000000944097220 */ /* 0x000fe20000400000 */
[----:B------:R-:W-:Y:S01]  /*b450*/  F2FP.BF16.F32.PACK_AB R5, R7, R6 ;  /* 0x000000060705723e */ /* 0x000fe200000010ff */
[----:B------:R-:W-:Y:S01]  /*b460*/  FFMA R8, R71, R72, R8 ;  /* 0x0000004847087223 */ /* 0x000fe20000000008 */
[----:B------:R-:W-:Y:S01]  /*b470*/  LOP3.LUT R96, R97, 0xffff0000, RZ, 0xc0, !PT ;  /* 0xffff000061607812 */ /* 0x000fe200078ec0ff */
[----:B------:R-:W-:Y:S01]  /*b480*/  FFMA R9, R71, R74, R9 ;  /* 0x0000004a47097223 */ /* 0x000fe20000000009 */
[----:B------:R-:W-:Y:S01]  /*b490*/  SHF.L.U32 R95, R98, 0x10, RZ ;  /* 0x00000010625f7819 */ /* 0x000fe200000006ff */
[----:B------:R-:W-:Y:S01]  /*b4a0*/  FMUL R10, R68, R10 ;  /* 0x0000000a440a7220 */ /* 0x000fe20000400000 */
[----:B------:R-:W-:Y:S01]  /*b4b0*/  LOP3.LUT R98, R98, 0xffff0000, RZ, 0xc0, !PT ;  /* 0xffff000062627812 */ /* 0x000fe200078ec0ff */
[C---:B------:R-:W-:Y:S01]  /*b4c0*/  FMUL R11, R68.reuse, R11 ;  /* 0x0000000b440b7220 */ /* 0x040fe20000400000 */
[----:B------:R-:W-:Y:S01]  /*b4d0*/  F2FP.BF16.F32.PACK_AB R6, R9, R8 ;  /* 0x000000080906723e */ /* 0x000fe200000010ff */
[----:B------:R-:W-:Y:S01]  /*b4e0*/  FFMA R10, R71, R73, R10 ;  /* 0x00000049470a7223 */ /* 0x000fe2000000000a */
[----:B------:R-:W-:Y:S01]  /*b4f0*/  SHF.L.U32 R97, R99, 0x10, RZ ;  /* 0x0000001063617819 */ /* 0x000fe200000006ff */
[----:B------:R-:W-:Y:S01]  /*b500*/  FFMA R11, R71, R76, R11 ;  /* 0x0000004c470b7223 */ /* 0x000fe2000000000b */
[----:B------:R-:W-:Y:S01]  /*b510*/  LOP3.LUT R100, R99, 0xffff0000, RZ, 0xc0, !PT ;  /* 0xffff000063647812 */ /* 0x000fe200078ec0ff */
[----:B------:R-:W-:Y:S01]  /*b520*/  FMUL R0, R68, R12 ;  /* 0x0000000c44007220 */ /* 0x000fe20000400000 */
[----:B------:R-:W-:Y:S01]  /*b530*/  SHF.L.U32 R99, R104, 0x10, RZ ;  /* 0x0000001068637819 */ /* 0x000fe200000006ff */
[C---:B------:R-:W-:Y:S01]  /*b540*/  FMUL R3, R68.reuse, R13 ;  /* 0x0000000d44037220 */ /* 0x040fe20000400000 */
[----:B------:R-:W-:Y:S01]  /*b550*/  F2FP.BF16.F32.PACK_AB R7, R11, R10 ;  /* 0x0000000a0b07723e */ /* 0x000fe200000010ff */
[----:B------:R-:W-:Y:S01]  /*b560*/  FMUL R14, R68, R14 ;  /* 0x0000000e440e7220 */ /* 0x000fe20000400000 */
[----:B------:R-:W-:Y:S01]  /*b570*/  LOP3.LUT R102, R104, 0xffff0000, RZ, 0xc0, !PT ;  /* 0xffff000068667812 */ /* 0x000fe200078ec0ff */
[C---:B------:R-:W-:Y:S01]  /*b580*/  FMUL R15, R68.reuse, R15 ;  /* 0x0000000f440f7220 */ /* 0x040fe20000400000 */
[----:B------:R-:W-:Y:S01]  /*b590*/  SHF.L.U32 R101, R105, 0x10, RZ ;  /* 0x0000001069657819 */ /* 0x000fe200000006ff */
[----:B------:R-:W-:Y:S01]  /*b5a0*/  FFMA R0, R71, R75, R0 ;  /* 0x0000004b47007223 */ /* 0x000fe20000000000 */
[----:B------:R-:W-:Y:S01]  /*b5b0*/  LOP3.LUT R104, R105, 0xffff0000, RZ, 0xc0, !PT ;  /* 0xffff000069687812 */ /* 0x000fe200078ec0ff */
[----:B------:R-:W-:Y:S01]  /*b5c0*/  FMUL R12, R68, R16 ;  /* 0x00000010440c7220 */ /* 0x000fe20000400000 */
[C---:B------:R-:W-:Y:S01]  /*b5d0*/  SHF.L.U32 R103, R106.reuse, 0x10, RZ ;  /* 0x000000106a677819 */ /* 0x040fe200000006ff */
[----:B------:R-:W-:Y:S01]  /*b5e0*/  FFMA R3, R71, R78, R3 ;  /* 0x0000004e47037223 */ /* 0x000fe20000000003 */
[----:B------:R-:W-:Y:S01]  /*b5f0*/  LOP3.LUT R106, R106, 0xffff0000, RZ, 0xc0, !PT ;  /* 0xffff00006a6a7812 */ /* 0x000fe200078ec0ff */
[C---:B------:R-:W-:Y:S01]  /*b600*/  FMUL R13, R68.reuse, R17 ;  /* 0x00000011440d7220 */ /* 0x040fe20000400000 */
[----:B------:R-:W-:Y:S01]  /*b610*/  SHF.L.U32 R105, R107, 0x10, RZ ;  /* 0x000000106b697819 */ /* 0x000fe200000006ff */
[----:B------:R-:W-:Y:S01]  /*b620*/  FFMA R14, R71, R77, R14 ;  /* 0x0000004d470e7223 */ /* 0x000fe2000000000e */
[----:B------:R-:W-:Y:S01]  /*b630*/  F2FP.BF16.F32.PACK_AB R8, R3, R0 ;  /* 0x000000000308723e */ /* 0x000fe200000010ff */
[----:B------:R-:W-:Y:S01]  /*b640*/  FMUL R18, R68, R18 ;  /* 0x0000001244127220 */ /* 0x000fe20000400000 */
[----:B------:R-:W-:Y:S01]  /*b650*/  LOP3.LUT R108, R107, 0xffff0000, RZ, 0xc0, !PT ;  /* 0xffff00006b6c7812 */ /* 0x000fe200078ec0ff */
[----:B------:R-:W-:Y:S01]  /*b660*/  FFMA R15, R71, R80, R15 ;  /* 0x00000050470f7223 */ /* 0x000fe2000000000f */
[----:B------:R-:W-:Y:S01]  /*b670*/  SHF.L.U32 R107, R112, 0x10, RZ ;  /* 0x00000010706b7819 */ /* 0x000fe200000006ff */
[----:B------:R-:W-:Y:S01]  /*b680*/  FMUL R19, R68, R19 ;  /* 0x0000001344137220 */ /* 0x000fe20000400000 */
[----:B------:R-:W-:Y:S01]  /*b690*/  LOP3.LUT R110, R112, 0xffff0000, RZ, 0xc0, !PT ;  /* 0xffff0000706e7812 */ /* 0x000fe200078ec0ff */
[----:B------:R1:W-:Y:S01]  /*b6a0*/  STS.128 [R164+UR46+0xc400], R4 ;  /* 0x00c40004a4007988 */ /* 0x0003e20008000c2e */
[----:B------:R-:W-:Y:S01]  /*b6b0*/  F2FP.BF16.F32.PACK_AB R9, R15, R14 ;  /* 0x0000000e0f09723e */ /* 0x000fe200000010ff */
[C---:B------:R-:W-:Y:S01]  /*b6c0*/  FFMA R12, R71.reuse, R79, R12 ;  /* 0x0000004f470c7223 */ /* 0x040fe2000000000c */
[C---:B------:R-:W-:Y:S01]  /*b6d0*/  FFMA R13, R71.reuse, R82, R13 ;  /* 0x00000052470d7223 */ /* 0x040fe2000000000d */
[----:B------:R-:W-:Y:S01]  /*b6e0*/  FFMA R18, R71, R81, R18 ;  /* 0x0000005147127223 */ /* 0x000fe20000000012 */
[----:B------:R-:W-:Y:S01]  /*b6f0*/  SHF.L.U32 R109, R113, 0x10, RZ ;  /* 0x00000010716d7819 */ /* 0x000fe200000006ff */
[----:B------:R-:W-:Y:S01]  /*b700*/  FFMA R19, R71, R84, R19 ;  /* 0x0000005447137223 */ /* 0x000fe20000000013 */
[C---:B------:R-:W-:Y:S01]  /*b710*/  FMUL R16, R68.reuse, R20 ;  /* 0x0000001444107220 */ /* 0x040fe20000400000 */
[----:B------:R-:W-:Y:S01]  /*b720*/  F2FP.BF16.F32.PACK_AB R10, R13, R12 ;  /* 0x0000000c0d0a723e */ /* 0x000fe200000010ff */
[C---:B------:R-:W-:Y:S01]  /*b730*/  FMUL R17, R68.reuse, R21 ;  /* 0x0000001544117220 */ /* 0x040fe20000400000 */
[C---:B------:R-:W-:Y:S01]  /*b740*/  FMUL R22, R68.reuse, R22 ;  /* 0x0000001644167220 */ /* 0x040fe20000400000 */
[----:B------:R-:W-:Y:S01]  /*b750*/  F2FP.BF16.F32.PACK_AB R11, R19, R18 ;  /* 0x00000012130b723e */ /* 0x000fe200000010ff */
[C---:B------:R-:W-:Y:S01]  /*b760*/  FFMA R16, R71.reuse, R83, R16 ;  /* 0x0000005347107223 */ /* 0x040fe20000000010 */
[----:B------:R-:W-:Y:S01]  /*b770*/  FFMA R17, R71, R86, R17 ;  /* 0x0000005647117223 */ /* 0x000fe20000000011 */
[----:B------:R-:W-:Y:S01]  /*b780*/  LOP3.LUT R112, R113, 0xffff0000, RZ, 0xc0, !PT ;  /* 0xffff000071707812 */ /* 0x000fe200078ec0ff */
[----:B------:R-:W-:Y:S01]  /*b790*/  FFMA R22, R71, R85, R22 ;  /* 0x0000005547167223 */ /* 0x000fe20000000016 */
[----:B------:R1:W-:Y:S01]  /*b7a0*/  STS.128 [R163+0xc400], R8 ;  /* 0x00c40008a3007388 */ /* 0x0003e20000000c00 */
[C---:B------:R-:W-:Y:S01]  /*b7b0*/  FMUL R23, R68.reuse, R23 ;  /* 0x0000001744177220 */ /* 0x040fe20000400000 */
[----:B------:R-:W-:Y:S01]  /*b7c0*/  F2FP.BF16.F32.PACK_AB R16, R17, R16 ;  /* 0x000000101110723e */ /* 0x000fe200000010ff */
[C---:B------:R-:W-:Y:S01]  /*b7d0*/  FMUL R20, R68.reuse, R24 ;  /* 0x0000001844147220 */ /* 0x040fe20000400000 */
[----:B------:R-:W-:Y:S01]  /*b7e0*/  FMUL R21, R68, R25 ;  /* 0x0000001944157220 */ /* 0x000fe20000400000 */
[C---:B------:R-:W-:Y:S01]  /*b7f0*/  SHF.L.U32 R111, R114.reuse, 0x10, RZ ;  /* 0x00000010726f7819 */ /* 0x040fe200000006ff */
[C---:B------:R-:W-:Y:S01]  /*b800*/  FFMA R23, R71.reuse, R88, R23 ;  /* 0x0000005847177223 */ /* 0x040fe20000000017 */
[C---:B------:R-:W-:Y:S01]  /*b810*/  FFMA R20, R71.reuse, R87, R20 ;  /* 0x0000005747147223 */ /* 0x040fe20000000014 */
[----:B------:R-:W-:Y:S01]  /*b820*/  LOP3.LUT R114, R114, 0xffff0000, RZ, 0xc0, !PT ;  /* 0xffff000072727812 */ /* 0x000fe200078ec0ff */
        /* <DEDUP_REMOVED lines=8> */
[----:B------:R-:W-:Y:S01]  /*b8b0*/  SHF.L.U32 R113, R115, 0x10, RZ ;  /* 0x0000001073717819 */ /* 0x000fe200000006ff */
[----:B------:R-:W-:Y:S01]  /*b8c0*/  FFMA R24, R71, R91, R24 ;  /* 0x0000005b47187223 */ /* 0x000fe20000000018 */
[C---:B------:R-:W-:Y:S01]  /*b8d0*/  FMUL R25, R68.reuse, R29 ;  /* 0x0000001d44197220 */ /* 0x040fe20000400000 */
[----:B------:R-:W-:Y:S01]  /*b8e0*/  LOP3.LUT R116, R115, 0xffff0000, RZ, 0xc0, !PT ;  /* 0xffff000073747812 */ /* 0x000fe200078ec0ff */
[C---:B------:R-:W-:Y:S01]  /*b8f0*/  FMUL R30, R68.reuse, R30 ;  /* 0x0000001e441e7220 */ /* 0x040fe20000400000 */
[----:B------:R-:W-:Y:S01]  /*b900*/  F2FP.BF16.F32.PACK_AB R19, R27, R26 ;  /* 0x0000001a1b13723e */ /* 0x000fe200000010ff */
[C---:B------:R-:W-:Y:S01]  /*b910*/  FFMA R25, R71.reuse, R94, R25 ;  /* 0x0000005e47197223 */ /* 0x040fe20000000019 */
[----:B------:R-:W-:Y:S01]  /*b920*/  FMUL R31, R68, R31 ;  /* 0x0000001f441f7220 */ /* 0x000fe20000400000 */
[----:B------:R-:W-:Y:S01]  /*b930*/  FFMA R30, R71, R93, R30 ;  /* 0x0000005d471e7223 */ /* 0x000fe2000000001e */
[----:B------:R-:W-:Y:S01]  /*b940*/  SHF.L.U32 R115, R120, 0x10, RZ ;  /* 0x0000001078737819 */ /* 0x000fe200000006ff */
[----:B------:R1:W-:Y:S01]  /*b950*/  STS.128 [R162+0xc400], R16 ;  /* 0x00c40010a2007388 */ /* 0x0003e20000000c00 */
[----:B------:R-:W-:Y:S01]  /*b960*/  F2FP.BF16.F32.PACK_AB R24, R25, R24 ;  /* 0x000000181918723e */ /* 0x000fe200000010ff */
[C---:B------:R-:W-:Y:S01]  /*b970*/  FFMA R31, R71.reuse, R96, R31 ;  /* 0x00000060471f7223 */ /* 0x040fe2000000001f */
[C---:B------:R-:W-:Y:S01]  /*b980*/  FMUL R28, R68.reuse, R32 ;  /* 0x00000020441c7220 */ /* 0x040fe20000400000 */
[C---:B------:R-:W-:Y:S01]  /*b990*/  FMUL R29, R68.reuse, R33 ;  /* 0x00000021441d7220 */ /* 0x040fe20000400000 */
[----:B------:R-:W-:Y:S01]  /*b9a0*/  FMUL R34, R68, R34 ;  /* 0x0000002244227220 */ /* 0x000fe20000400000 */
[----:B------:R-:W-:Y:S01]  /*b9b0*/  LOP3.LUT R118, R120, 0xffff0000, RZ, 0xc0, !PT ;  /* 0xffff000078767812 */ /* 0x000fe200078ec0ff */
[----:B------:R-:W-:Y:S01]  /*b9c0*/  FFMA R28, R71, R95, R28 ;  /* 0x0000005f471c7223 */ /* 0x000fe2000000001c */
[----:B------:R-:W-:Y:S01]  /*b9d0*/  F2FP.BF16.F32.PACK_AB R25, R31, R30 ;  /* 0x0000001e1f19723e */ /* 0x000fe200000010ff */
[C---:B------:R-:W-:Y:S01]  /*b9e0*/  FFMA R29, R71.reuse, R98, R29 ;  /* 0x00000062471d7223 */ /* 0x040fe2000000001d */
[----:B------:R-:W-:Y:S01]  /*b9f0*/  FFMA R34, R71, R97, R34 ;  /* 0x0000006147227223 */ /* 0x000fe20000000022 */
[C---:B------:R-:W-:Y:S01]  /*ba00*/  FMUL R35, R68.reuse, R35 ;  /* 0x0000002344237220 */ /* 0x040fe20000400000 */
[----:B------:R-:W-:Y:S01]  /*ba10*/  SHF.L.U32 R117, R121, 0x10, RZ ;  /* 0x0000001079757819 */ /* 0x000fe200000006ff */
[C---:B------:R-:W-:Y:S01]  /*ba20*/  FMUL R32, R68.reuse, R36 ;  /* 0x0000002444207220 */ /* 0x040fe20000400000 */
[----:B------:R-:W-:Y:S01]  /*ba30*/  F2FP.BF16.F32.PACK_AB R26, R29, R28 ;  /* 0x0000001c1d1a723e */ /* 0x000fe200000010ff */
[C---:B------:R-:W-:Y:S01]  /*ba40*/  FFMA R35, R71.reuse, R100, R35 ;  /* 0x0000006447237223 */ /* 0x040fe20000000023 */
[C---:B------:R-:W-:Y:S01]  /*ba50*/  FMUL R33, R68.reuse, R37 ;  /* 0x0000002544217220 */ /* 0x040fe20000400000 */
[----:B------:R-:W-:Y:S01]  /*ba60*/  FFMA R32, R71, R99, R32 ;  /* 0x0000006347207223 */ /* 0x000fe20000000020 */
        /* <DEDUP_REMOVED lines=29> */
[C---:B------:R-:W-:Y:S01]  /*bc40*/  FMUL R47, R68.reuse, R47 ;  /* 0x0000002f442f7220 */ /* 0x040fe20000400000 */
[C---:B------:R-:W-:Y:S01]  /*bc50*/  FMUL R44, R68.reuse, R48 ;  /* 0x00000030442c7220 */ /* 0x040fe20000400000 */
[----:B------:R-:W-:Y:S01]  /*bc60*/  FMUL R45, R68, R49 ;  /* 0x00000031442d7220 */ /* 0x000fe20000400000 */
[----:B------:R1:W-:Y:S01]  /*bc70*/  STS.128 [R147+0xc400], R32 ;  /* 0x00c4002093007388 */ /* 0x0003e20000000c00 */
[C---:B------:R-:W-:Y:S01]  /*bc80*/  SHF.L.U32 R123, R128.reuse, 0x10, RZ ;  /* 0x00000010807b7819 */ /* 0x040fe200000006ff */
[----:B------:R-:W-:Y:S01]  /*bc90*/  FFMA R46, R71, R109, R46 ;  /* 0x0000006d472e7223 */ /* 0x000fe2000000002e */
[----:B------:R-:W-:Y:S01]  /*bca0*/  F2FP.BF16.F32.PACK_AB R40, R41, R40 ;  /* 0x000000282928723e */ /* 0x000fe200000010ff */
[C---:B------:R-:W-:Y:S01]  /*bcb0*/  FFMA R47, R71.reuse, R112, R47 ;  /* 0x00000070472f7223 */ /* 0x040fe2000000002f */
[C---:B------:R-:W-:Y:S01]  /*bcc0*/  FFMA R44, R71.reuse, R111, R44 ;  /* 0x0000006f472c7223 */ /* 0x040fe2000000002c */
[----:B------:R-:W-:Y:S01]  /*bcd0*/  LOP3.LUT R126, R128, 0xffff0000, RZ, 0xc0, !PT ;  /* 0xffff0000807e7812 */ /* 0x000fe200078ec0ff */
[C---:B------:R-:W-:Y:S01]  /*bce0*/  FFMA R45, R71.reuse, R114, R45 ;  /* 0x00000072472d7223 */ /* 0x040fe2000000002d */
[C---:B------:R-:W-:Y:S01]  /*bcf0*/  FMUL R50, R68.reuse, R50 ;  /* 0x0000003244327220 */ /* 0x040fe20000400000 */
[C---:B------:R-:W-:Y:S01]  /*bd00*/  FMUL R51, R68.reuse, R51 ;  /* 0x0000003344337220 */ /* 0x040fe20000400000 */
[C---:B------:R-:W-:Y:S01]  /*bd10*/  FMUL R48, R68.reuse, R52 ;  /* 0x0000003444307220 */ /* 0x040fe20000400000 */
[C---:B------:R-:W-:Y:S01]  /*bd20*/  FMUL R49, R68.reuse, R53 ;  /* 0x0000003544317220 */ /* 0x040fe20000400000 */
[C---:B------:R-:W-:Y:S01]  /*bd30*/  FFMA R50, R71.reuse, R113, R50 ;  /* 0x0000007147327223 */ /* 0x040fe20000000032 */
        /* <DEDUP_REMOVED lines=9> */
[----:B------:R-:W-:Y:S01]  /*bdd0*/  FFMA R55, R71, R120, R55 ;  /* 0x0000007847377223 */ /* 0x000fe20000000037 */
[C---:B------:R-:W-:Y:S01]  /*bde0*/  FMUL R59, R68.reuse, R59 ;  /* 0x0000003b443b7220 */ /* 0x040fe20000400000 */
[----:B------:R-:W-:Y:S01]  /*bdf0*/  F2FP.BF16.F32.PACK_AB R41, R47, R46 ;  /* 0x0000002e2f29723e */ /* 0x000fe200000010ff */
[----:B------:R-:W-:Y:S01]  /*be00*/  FFMA R52, R71, R119, R52 ;  /* 0x0000007747347223 */ /* 0x000fe20000000034 */
[----:B------:R-:W-:Y:S01]  /*be10*/  F2FP.BF16.F32.PACK_AB R42, R45, R44 ;  /* 0x0000002c2d2a723e */ /* 0x000fe200000010ff */
[C---:B------:R-:W-:Y:S01]  /*be20*/  FMUL R56, R68.reuse, R60 ;  /* 0x0000003c44387220 */ /* 0x040fe20000400000 */
[----:B------:R-:W-:Y:S01]  /*be30*/  F2FP.BF16.F32.PACK_AB R43, R51, R50 ;  /* 0x00000032332b723e */ /* 0x000fe200000010ff */
[----:B------:R-:W-:Y:S01]  /*be40*/  FFMA R53, R71, R122, R53 ;  /* 0x0000007a47357223 */ /* 0x000fe20000000035 */
[----:B------:R-:W-:Y:S01]  /*be50*/  SHF.L.U32 R125, R129, 0x10, RZ ;  /* 0x00000010817d7819 */ /* 0x000fe200000006ff */
[C---:B------:R-:W-:Y:S01]  /*be60*/  FMUL R57, R68.reuse, R61 ;  /* 0x0000003d44397220 */ /* 0x040fe20000400000 */
[----:B------:R-:W-:Y:S01]  /*be70*/  FFMA R58, R71, R121, R58 ;  /* 0x00000079473a7223 */ /* 0x000fe2000000003a */
[----:B------:R1:W-:Y:S01]  /*be80*/  STS.128 [R160+0xc400], R40 ;  /* 0x00c40028a0007388 */ /* 0x0003e20000000c00 */
[----:B------:R-:W-:Y:S01]  /*be90*/  LOP3.LUT R128, R129, 0xffff0000, RZ, 0xc0, !PT ;  /* 0xffff000081807812 */ /* 0x000fe200078ec0ff */
[----:B------:R-:W-:Y:S01]  /*bea0*/  FMUL R62, R68, R62 ;  /* 0x0000003e443e7220 */ /* 0x000fe20000400000 */
[C---:B------:R-:W-:Y:S01]  /*beb0*/  FFMA R59, R71.reuse, R124, R59 ;  /* 0x0000007c473b7223 */ /* 0x040fe2000000003b */
[----:B------:R-:W-:Y:S01]  /*bec0*/  SHF.L.U32 R127, R130, 0x10, RZ ;  /* 0x00000010827f7819 */ /* 0x000fe200000006ff */
[----:B------:R-:W-:Y:S01]  /*bed0*/  FMUL R63, R68, R63 ;  /* 0x0000003f443f7220 */ /* 0x000fe20000400000 */
[C---:B------:R-:W-:Y:S01]  /*bee0*/  FFMA R56, R71.reuse, R123, R56 ;  /* 0x0000007b47387223 */ /* 0x040fe20000000038 */
[----:B------:R-:W-:Y:S01]  /*bef0*/  LOP3.LUT R130, R130, 0xffff0000, RZ, 0xc0, !PT ;  /* 0xffff000082827812 */ /* 0x000fe200078ec0ff */
[C---:B------:R-:W-:Y:S01]  /*bf00*/  FMUL R60, R68.reuse, R64 ;  /* 0x00000040443c7220 */ /* 0x040fe20000400000 */
[----:B------:R-:W-:Y:S01]  /*bf10*/  FFMA R57, R71, R126, R57 ;  /* 0x0000007e47397223 */ /* 0x000fe20000000039 */
[----:B------:R-:W-:Y:S01]  /*bf20*/  SHF.L.U32 R129, R131, 0x10, RZ ;  /* 0x0000001083817819 */ /* 0x000fe200000006ff */
[C---:B------:R-:W-:Y:S01]  /*bf30*/  FMUL R61, R68.reuse, R65 ;  /* 0x00000041443d7220 */ /* 0x040fe20000400000 */
[----:B------:R-:W-:Y:S01]  /*bf40*/  FFMA R62, R71, R125, R62 ;  /* 0x0000007d473e7223 */ /* 0x000fe2000000003e */
[----:B------:R-:W-:Y:S01]  /*bf50*/  LOP3.LUT R132, R131, 0xffff0000, RZ, 0xc0, !PT ;  /* 0xffff000083847812 */ /* 0x000fe200078ec0ff */
[C---:B------:R-:W-:Y:S01]  /*bf60*/  FMUL R66, R68.reuse, R66 ;  /* 0x0000004244427220 */ /* 0x040fe20000400000 */
[----:B------:R-:W-:Y:S01]  /*bf70*/  F2FP.BF16.F32.PACK_AB R48, R49, R48 ;  /* 0x000000303130723e */ /* 0x000fe200000010ff */
[----:B------:R-:W-:Y:S01]  /*bf80*/  FFMA R63, R71, R128, R63 ;  /* 0x00000080473f7223 */ /* 0x000fe2000000003f */
[----:B------:R-:W-:Y:S01]  /*bf90*/  FMUL R67, R68, R67 ;  /* 0x0000004344437220 */ /* 0x000fe20000400000 */
        /* <DEDUP_REMOVED lines=12> */
[----:B------:R-:W-:Y:S03]  /*c060*/  ISETP.NE.AND P0, PT, R152, RZ, PT ;  /* 0x000000ff9800720c */ /* 0x000fe60003f05270 */
[----:B------:R1:W-:Y:S01]  /*c070*/  STS.128 [R158+0xc400], R56 ;  /* 0x00c400389e007388 */ /* 0x0003e20000000c00 */
[----:B------:R-:W-:Y:S01]  /*c080*/  @!PT LDS RZ, [RZ] ;  /* 0x00000000fffff984 */ /* 0x000fe20000000800 */
[----:B------:R-:W-:Y:S01]  /*c090*/  @!PT LDS RZ, [RZ] ;  /* 0x00000000fffff984 */ /* 0x000fe20000000800 */
[----:B------:R-:W-:Y:S01]  /*c0a0*/  @!PT LDS RZ, [RZ] ;  /* 0x00000000fffff984 */ /* 0x000fe20000000800 */
[----:B------:R-:W-:Y:S01]  /*c0b0*/  @!PT LDS RZ, [RZ] ;  /* 0x00000000fffff984 */ /* 0x000fe20000000800 */
[----:B------:R2:W-:Y:S07]  /*c0c0*/  MEMBAR.ALL.CTA ;  /* 0x0000000000007992 */ /* 0x0005ee0000008000 */
[----:B--2---:R-:W2:Y:S02]  /*c0d0*/  FENCE.VIEW.ASYNC.S ;  /* 0x00000000000073c6 */ /* 0x004ea40000000000 */
[----:B--2---:R-:W-:Y:S06]  /*c0e0*/  BAR.SYNC.DEFER_BLOCKING 0x1, 0x80 ;  /* 0x0042000000007b1d */ /* 0x004fec0000010000 */
[----:B------:R-:W-:Y:S05]  /*c0f0*/  @P0 BRA `(.L_x_144) ;  /* 0x0000000000280947 */ /* 0x000fea0003800000 */
[----:B------:R-:W2:Y:S01]  /*c100*/  LDCU.64 UR6, c[0x0][0x348] ;  /* 0x00006900ff0677ac */ /* 0x000ea20008000a00 */
[----:B------:R-:W-:Y:S02]  /*c110*/  UIADD3 UR9, UPT, UPT, UR53, UR39, URZ ;  /* 0x0000002735097290 */ /* 0x000fe4000fffe0ff */
[----:B------:R-:W-:Y:S01]  /*c120*/  UIADD3 UR8, UPT, UPT, UR46, 0xc400, URZ ;  /* 0x0000c4002e087890 */ /* 0x000fe2000fffe0ff */
[----:B------:R-:W-:Y:S01]  /*c130*/  UMOV UR10, UR50 ;  /* 0x00000032000a7c82 */ /* 0x000fe20008000000 */
[----:B------:R-:W-:Y:S01]  /*c140*/  UMOV UR11, UR44 ;  /* 0x0000002c000b7c82 */ /* 0x000fe20008000000 */
[----:B--2---:R-:W-:Y:S04]  /*c150*/  UIADD3 UR4, UP0, UPT, UR6, 0xa80, URZ ;  /* 0x00000a8006047890 */ /* 0x004fe8000ff1e0ff */
[----:B------:R-:W-:Y:S09]  /*c160*/  UIADD3.X UR5, UPT, UPT, URZ, UR7, URZ, UP0, !UPT ;  /* 0x00000007ff057290 */ /* 0x000ff200087fe4ff */
[----:B------:R2:W-:Y:S01]  /*c170*/  UTMASTG.3D [UR8], [UR4] ;  /* 0x00000008040073b5 */ /* 0x0005e20008010000 */
[----:B------:R0:W-:Y:S01]  /*c180*/  UTMACMDFLUSH ;  /* 0x00000000000079b7 */ /* 0x0001e20000000000 */
[----:B--2---:R-:W-:Y:S04]  /*c190*/  DEPBAR.LE SB0, 0x1 ;  /* 0x000080400000791a */ /* 0x004fe80000000000 */
.L_x_144:
[----:B------:R-:W-:Y:S05]  /*c1a0*/  BSYNC.RECONVERGENT B0 ;  /* 0x0000000000007941 */ /* 0x000fea0003800200 */
.L_x_143:
[----:B------:R-:W-:Y:S01]  /*c1b0*/  BAR.SYNC.DEFER_BLOCKING 0x1, 0x80 ;  /* 0x0042000000007b1d */ /* 0x000fe20000010000 */
[----:B------:R-:W-:Y:S09]  /*c1c0*/  UISETP.NE.AND UP0, UPT, UR54, -0x4, UPT ;  /* 0xfffffffc3600788c */ /* 0x000ff2000bf05270 */
[----:B------:R-:W-:Y:S05]  /*c1d0*/  BRA.U !UP0, `(.L_x_145) ;  /* 0x0000000108247547 */ /* 0x000fea000b800000 */
[----:B------:R-:W-:Y:S01]  /*c1e0*/  ISETP.NE.AND P0, PT, R157, RZ, PT ;  /* 0x000000ff9d00720c */ /* 0x000fe20003f05270 */
[----:B------:R-:W-:Y:S01]  /*c1f0*/  IMAD.U32 R0, RZ, RZ, UR52 ;  /* 0x00000034ff007e24 */ /* 0x000fe2000f8e00ff */
[----:B------:R-:W-:Y:S04]  /*c200*/  UIADD3 UR4, UPT, UPT, UR52, 0x1, URZ ;  /* 0x0000000134047890 */ /* 0x000fe8000fffe0ff */
[----:B------:R-:W-:Y:S04]  /*c210*/  UISETP.NE.AND UP0, UPT, UR4, 0x4, UPT ;  /* 0x000000040400788c */ /* 0x000fe8000bf05270 */
[----:B------:R-:W-:Y:S03]  /*c220*/  USEL UR52, UR4, URZ, UP0 ;  /* 0x000000ff04347287 */ /* 0x000fe60008000000 */
[----:B------:R-:W-:Y:S05]  /*c230*/  @P0 LEA R0, R0, UR46, 0x3 ;  /* 0x0000002e00000c11 */ /* 0x000fea000f8e18ff */
[----:B------:R-:W-:Y:S05]  /*c240*/  @P0 VIADD R0, R0, 0x60 ;  /* 0x0000006000000836 */ /* 0x000fea0000000000 */
[----:B------:R-:W-:Y:S04]  /*c250*/  @P0 PRMT R0, R165, 0x654, R0 ;  /* 0x00000654a5000816 */ /* 0x000fe80000000000 */
[----:B------:R2:W-:Y:S03]  /*c260*/  @P0 SYNCS.ARRIVE.TRANS64.RED.A1T0 RZ, [R0+URZ], RZ ;  /* 0x000000ff00ff09a7 */ /* 0x0005e600081004ff */
.L_x_145:
[----:B------:R-:W-:Y:S01]  /*c270*/  R2UR UR6, R156 ;  /* 0x000000009c0672ca */ /* 0x000fe200000e0000 */
[----:B------:R-:W-:Y:S01]  /*c280*/  UIADD3 UR54, UPT, UPT, UR54, 0x4, URZ ;  /* 0x0000000436367890 */ /* 0x000fe2000fffe0ff */
[----:B------:R-:W-:Y:S01]  /*c290*/  R2UR UR5, R141 ;  /* 0x000000008d0572ca */ /* 0x000fe200000e0000 */
[----:B------:R-:W-:Y:S01]  /*c2a0*/  ULOP3.LUT UR38, UR38, 0x1, URZ, 0x3c, !UPT ;  /* 0x0000000126267892 */ /* 0x000fe2000f8e3cff */
[----:B------:R-:W-:Y:S01]  /*c2b0*/  R2UR UR4, R142 ;  /* 0x000000008e0472ca */ /* 0x000fe200000e0000 */
[----:B------:R-:W-:Y:S01]  /*c2c0*/  UMOV UR44, UR63 ;  /* 0x0000003f002c7c82 */ /* 0x000fe20008000000 */
[C---:B------:R-:W-:Y:S04]  /*c2d0*/  ISETP.NE.AND P0, PT, R146.reuse, 0x2, PT ;  /* 0x000000029200780c */ /* 0x040fe80003f05270 */
[----:B------:R-:W-:Y:S02]  /*c2e0*/  SEL R3, RZ, 0x1, P0 ;  /* 0x00000001ff037807 */ /* 0x000fe40000000000 */
[----:B------:R-:W-:Y:S01]  /*c2f0*/  SEL R146, R146, RZ, P0 ;  /* 0x000000ff92927207 */ /* 0x000fe20000000000 */
[----:B------:R-:W-:Y:S01]  /*c300*/  UISETP.NE.AND UP0, UPT, UR6, URZ, UPT ;  /* 0x000000ff0600728c */ /* 0x000fe2000bf05270 */
[----:B------:R-:W-:Y:S01]  /*c310*/  LOP3.LUT R148, R148, R3, RZ, 0x3c, !PT ;  /* 0x0000000394947212 */ /* 0x000fe200078e3cff */
[----:B------:R-:W-:Y:S02]  /*c320*/  UIADD3 UR16, UPT, UPT, UR36, UR5, URZ ;  /* 0x0000000524107290 */ /* 0x000fe4000fffe0ff */
[----:B------:R-:W-:Y:S05]  /*c330*/  UIADD3 UR20, UPT, UPT, UR37, UR4, URZ ;  /* 0x0000000425147290 */ /* 0x000fea000fffe0ff */
[----:B------:R-:W-:Y:S07]  /*c340*/  BRA.U UP0, `(.L_x_146) ;  /* 0xffffff9d00887547 */ /* 0x000fee000b83ffff */
[----:B------:R-:W3:Y:S01]  /*c350*/  S2UR UR4, SR_CgaCtaId ;  /* 0x00000000000479c3 */ /* 0x000ee20000008800 */
[----:B------:R-:W-:-:S13]  /*c360*/  R2UR UR5, R143 ;  /* 0x000000008f0572ca */ /* 0x000fda00000e0000 */
[----:B------:R-:W-:Y:S02]  /*c370*/  UISETP.NE.AND UP0, UPT, UR5, URZ, UPT ;  /* 0x000000ff0500728c */ /* 0x000fe4000bf05270 */
[----:B---3--:R-:W-:Y:S02]  /*c380*/  ULOP3.LUT UR5, UR4, 0x1, URZ, 0x3c, !UPT ;  /* 0x0000000104057892 */ /* 0x008fe4000f8e3cff */
[----:B------:R-:W-:-:S04]  /*c390*/  UIADD3 UR4, UPT, UPT, UR46, 0xe0, URZ ;  /* 0x000000e02e047890 */ /* 0x000fc8000fffe0ff */
[----:B------:R-:W-:-:S09]  /*c3a0*/  UPRMT UR4, UR5, 0x654, UR4 ;  /* 0x0000065405047896 */ /* 0x000fd20008000004 */
[----:B------:R-:W-:Y:S01]  /*c3b0*/  SYNCS.ARRIVE.TRANS64.RED.A1T0 RZ, [UR4], RZ ;  /* 0x000000ffffff79a7 */ /* 0x000fe20008100404 */
[----:B------:R-:W-:Y:S01]  /*c3c0*/  SYNCS.ARRIVE.TRANS64.A1T0 RZ, [UR46+0xe0], RZ ;  /* 0x0000e0ffffff79a7 */ /* 0x000fe2000810002e */
[----:B------:R-:W-:Y:S05]  /*c3d0*/  BRA.U !UP0, `(.L_x_147) ;  /* 0x0000000108487547 */ /* 0x000fea000b800000 */
[----:B------:R-:W3:Y:S02]  /*c3e0*/  LDCU.64 UR4, c[0x0][0xc90] ;  /* 0x00019200ff0477ac */ /* 0x000ee40008000a00 */
[----:B---3--:R-:W-:-:S04]  /*c3f0*/  UISETP.NE.U32.AND UP0, UPT, UR4, URZ, UPT ;  /* 0x000000ff0400728c */ /* 0x008fc8000bf05070 */
[----:B------:R-:W-:-:S09]  /*c400*/  UISETP.NE.AND.EX UP0, UPT, UR5, URZ, UPT, UP0 ;  /* 0x000000ff0500728c */ /* 0x000fd2000bf05300 */
[----:B------:R-:W-:Y:S05]  /*c410*/  BRA.U UP0, `(.L_x_148) ;  /* 0x00000001000c7547 */ /* 0x000fea000b800000 */
[----:B------:R-:W-:-:S13]  /*c420*/  FSETP.NEU.AND P0, PT, R71, RZ, PT ;  /* 0x000000ff4700720b */ /* 0x000fda0003f0d000 */
[----:B------:R-:W-:Y:S05]  /*c430*/  @!P0 EXIT ;  /* 0x000000000000894d */ /* 0x000fea0003800000 */
[----:B------:R-:W-:Y:S05]  /*c440*/  BRA `(.L_x_147) ;  /* 0x00000000002c7947 */ /* 0x000fea0003800000 */
.L_x_148:
[----:B------:R-:W-:Y:S01]  /*c450*/  ISETP.NE.AND P0, PT, R145, RZ, PT ;  /* 0x000000ff9100720c */ /* 0x000fe20003f05270 */
[----:B------:R-:W-:-:S12]  /*c460*/  BSSY.RECONVERGENT B0, `(.L_x_147) ;  /* 0x0000009000007945 */ /* 0x000fd80003800200 */
[----:B------:R-:W-:Y:S05]  /*c470*/  @P0 BRA `(.L_x_149) ;  /* 0x0000000000140947 */ /* 0x000fea0003800000 */
[----:B------:R-:W3:Y:S02]  /*c480*/  LDCU.64 UR4, c[0x0][0xc88] ;  /* 0x00019100ff0477ac */ /* 0x000ee40008000a00 */
[----:B---3--:R-:W-:-:S04]  /*c490*/  ISETP.NE.U32.AND P0, PT, RZ, UR4, PT ;  /* 0x00000004ff007c0c */ /* 0x008fc8000bf05070 */
[----:B------:R-:W-:-:S13]  /*c4a0*/  ISETP.NE.AND.EX P0, PT, RZ, UR5, PT, P0 ;  /* 0x00000005ff007c0c */ /* 0x000fda000bf05300 */
[----:B------:R-:W-:Y:S05]  /*c4b0*/  @!P0 EXIT ;  /* 0x000000000000894d */ /* 0x000fea0003800000 */
[----:B------:R-:W-:Y:S05]  /*c4c0*/  BRA `(.L_x_150) ;  /* 0x0000000000087947 */ /* 0x000fea0003800000 */
.L_x_149:
[----:B------:R-:W-:-:S13]  /*c4d0*/  FSETP.NEU.AND P0, PT, R71, RZ, PT ;  /* 0x000000ff4700720b */ /* 0x000fda0003f0d000 */
[----:B------:R-:W-:Y:S05]  /*c4e0*/  @!P0 EXIT ;  /* 0x000000000000894d */ /* 0x000fea0003800000 */
.L_x_150:
[----:B------:R-:W-:Y:S05]  /*c4f0*/  BSYNC.RECONVERGENT B0 ;  /* 0x0000000000007941 */ /* 0x000fea0003800200 */
.L_x_147:
[----:B------:R-:W3:Y:S01]  /*c500*/  S2UR UR5, SR_CgaCtaId ;  /* 0x00000000000579c3 */ /* 0x000ee20000008800 */
[----:B------:R-:W-:Y:S01]  /*c510*/  ULEA UR4, UR52, UR46, 0x3 ;  /* 0x0000002e34047291 */ /* 0x000fe2000f8e18ff */
[----:B------:R-:W-:-:S04]  /*c520*/  DEPBAR.LE SB0, 0x0 ;  /* 0x000080000000791a */ /* 0x000fc80000000000 */
[----:B------:R-:W-:-:S04]  /*c530*/  UIADD3 UR4, UPT, UPT, UR4, 0x60, URZ ;  /* 0x0000006004047890 */ /* 0x000fc8000fffe0ff */
[----:B---3--:R-:W-:-:S09]  /*c540*/  UPRMT UR4, UR5, 0x654, UR4 ;  /* 0x0000065405047896 */ /* 0x008fd20008000004 */
[----:B------:R-:W-:Y:S01]  /*c550*/  SYNCS.ARRIVE.TRANS64.RED.A1T0 RZ, [UR4], RZ ;  /* 0x000000ffffff79a7 */ /* 0x000fe20008100404 */
[----:B------:R-:W-:Y:S05]  /*c560*/  EXIT ;  /* 0x000000000000794d */ /* 0x000fea0003800000 */
.L_x_24:
[----:B--2---:R2:W3:Y:S02]  /*c570*/  SYNCS.PHASECHK.TRANS64.TRYWAIT P0, [R0+URZ+0xd0], R3 ;  /* 0x0000d003000075a7 */ /* 0x0044e400080011ff */
[----:B---3--:R-:W-:Y:S05]  /*c580*/  @!P0 NANOSLEEP.SYNCS 0x989680 ;  /* 0x009896800000895d */ /* 0x008fea0003900000 */
[----:B------:R-:W3:Y:S02]  /*c590*/  @!P0 SYNCS.PHASECHK.TRANS64 P0, [R0+URZ+0xd0], R3 ;  /* 0x0000d003000085a7 */ /* 0x000ee400080010ff */
[----:B---3--:R-:W-:Y:S05]  /*c5a0*/  @!P0 BRA `(.L_x_24) ;  /* 0xfffffffc00f08947 */ /* 0x008fea000383ffff */
[----:B------:R-:W-:Y:S05]  /*c5b0*/  BRA `(.L_x_151) ;  /* 0xffffff5400807947 */ /* 0x000fea000383ffff */
.L_x_27:
[----:B--2---:R-:W-:-:S07]  /*c5c0*/  MOV R0, UR5 ;  /* 0x0000000500007c02 */ /* 0x004fce0008000f00 */
.L_x_152:
[----:B--2---:R2:W3:Y:S02]  /*c5d0*/  SYNCS.PHASECHK.TRANS64.TRYWAIT P0, [R0+URZ+0x20], R3 ;  /* 0x00002003000075a7 */ /* 0x0044e400080011ff */
[----:B---3--:R-:W-:Y:S05]  /*c5e0*/  @!P0 NANOSLEEP.SYNCS 0x989680 ;  /* 0x009896800000895d */ /* 0x008fea0003900000 */
[----:B------:R-:W3:Y:S02]  /*c5f0*/  @!P0 SYNCS.PHASECHK.TRANS64 P0, [R0+URZ+0x20], R3 ;  /* 0x00002003000085a7 */ /* 0x000ee400080010ff */
[----:B---3--:R-:W-:Y:S05]  /*c600*/  @!P0 BRA `(.L_x_152) ;  /* 0xfffffffc00f08947 */ /* 0x008fea000383ffff */
[----:B------:R-:W-:Y:S05]  /*c610*/  BRA `(.L_x_26) ;  /* 0xffffff5400e07947 */ /* 0x000fea000383ffff */
.L_x_36:
[----:B-1----:R-:W-:-:S07]  /*c620*/  MOV R0, UR6 ;  /* 0x0000000600007c02 */ /* 0x002fce0008000f00 */
.L_x_153:
[----:B-1----:R1:W2:Y:S02]  /*c630*/  SYNCS.PHASECHK.TRANS64.TRYWAIT P0, [R0+URZ+0x20], R3 ;  /* 0x00002003000075a7 */ /* 0x0022a400080011ff */
[----:B--2---:R-:W-:Y:S05]  /*c640*/  @!P0 NANOSLEEP.SYNCS 0x989680 ;  /* 0x009896800000895d */ /* 0x004fea0003900000 */
[----:B------:R-:W2:Y:S02]  /*c650*/  @!P0 SYNCS.PHASECHK.TRANS64 P0, [R0+URZ+0x20], R3 ;  /* 0x00002003000085a7 */ /* 0x000ea400080010ff */
[----:B--2---:R-:W-:Y:S05]  /*c660*/  @!P0 BRA `(.L_x_153) ;  /* 0xfffffffc00f08947 */ /* 0x004fea000383ffff */
[----:B------:R-:W-:Y:S05]  /*c670*/  BRA `(.L_x_35) ;  /* 0xffffff5800fc7947 */ /* 0x000fea000383ffff */
.L_x_43:
[----:B-1----:R1:W4:Y:S02]  /*c680*/  SYNCS.PHASECHK.TRANS64.TRYWAIT P0, [R3+URZ+0x90], R0 ;  /* 0x00009000030075a7 */ /* 0x00232400080011ff */
[----:B----4-:R-:W-:Y:S05]  /*c690*/  @!P0 NANOSLEEP.SYNCS 0x989680 ;  /* 0x009896800000895d */ /* 0x010fea0003900000 */
[----:B------:R-:W4:Y:S02]  /*c6a0*/  @!P0 SYNCS.PHASECHK.TRANS64 P0, [R3+URZ+0x90], R0 ;  /* 0x00009000030085a7 */ /* 0x000f2400080010ff */
[----:B----4-:R-:W-:Y:S05]  /*c6b0*/  @!P0 BRA `(.L_x_43) ;  /* 0xfffffffc00f08947 */ /* 0x010fea000383ffff */
[----:B------:R-:W-:Y:S05]  /*c6c0*/  BRA `(.L_x_154) ;  /* 0xffffff5c00f47947 */ /* 0x000fea000383ffff */
.L_x_47:
[----:B-1----:R-:W-:-:S07]  /*c6d0*/  MOV R0, UR4 ;  /* 0x0000000400007c02 */ /* 0x002fce0008000f00 */
.L_x_155:
[----:B-1----:R1:W2:Y:S02]  /*c6e0*/  SYNCS.PHASECHK.TRANS64.TRYWAIT P0, [R0+URZ], R3 ;  /* 0x00000003000075a7 */ /* 0x0022a400080011ff */
[----:B--2---:R-:W-:Y:S05]  /*c6f0*/  @!P0 NANOSLEEP.SYNCS 0x989680 ;  /* 0x009896800000895d */ /* 0x004fea0003900000 */
[----:B------:R-:W2:Y:S02]  /*c700*/  @!P0 SYNCS.PHASECHK.TRANS64 P0, [R0+URZ], R3 ;  /* 0x00000003000085a7 */ /* 0x000ea400080010ff */
[----:B--2---:R-:W-:Y:S05]  /*c710*/  @!P0 BRA `(.L_x_155) ;  /* 0xfffffffc00f08947 */ /* 0x004fea000383ffff */
[----:B------:R-:W-:Y:S05]  /*c720*/  BRA `(.L_x_156) ;  /* 0xffffff6400a07947 */ /* 0x000fea000383ffff */
.L_x_48:
[----:B------:R-:W-:-:S07]  /*c730*/  MOV R0, UR5 ;  /* 0x0000000500007c02 */ /* 0x000fce0008000f00 */
.L_x_157:
[----:B-1----:R1:W2:Y:S02]  /*c740*/  SYNCS.PHASECHK.TRANS64.TRYWAIT P0, [R0+URZ], R3 ;  /* 0x00000003000075a7 */ /* 0x0022a400080011ff */
[----:B--2---:R-:W-:Y:S05]  /*c750*/  @!P0 NANOSLEEP.SYNCS 0x989680 ;  /* 0x009896800000895d */ /* 0x004fea0003900000 */
[----:B------:R-:W2:Y:S02]  /*c760*/  @!P0 SYNCS.PHASECHK.TRANS64 P0, [R0+URZ], R3 ;  /* 0x00000003000085a7 */ /* 0x000ea400080010ff */
[----:B--2---:R-:W-:Y:S05]  /*c770*/  @!P0 BRA `(.L_x_157) ;  /* 0xfffffffc00f08947 */ /* 0x004fea000383ffff */
[----:B------:R-:W-:Y:S05]  /*c780*/  BRA `(.L_x_158) ;  /* 0xffffff6400ac7947 */ /* 0x000fea000383ffff */
.L_x_49:
[----:B------:R-:W-:-:S07]  /*c790*/  MOV R0, UR5 ;  /* 0x0000000500007c02 */ /* 0x000fce0008000f00 */
.L_x_159:
[----:B-1----:R1:W2:Y:S02]  /*c7a0*/  SYNCS.PHASECHK.TRANS64.TRYWAIT P0, [R0+URZ], R3 ;  /* 0x00000003000075a7 */ /* 0x0022a400080011ff */
[----:B--2---:R-:W-:Y:S05]  /*c7b0*/  @!P0 NANOSLEEP.SYNCS 0x989680 ;  /* 0x009896800000895d */ /* 0x004fea0003900000 */
[----:B------:R-:W2:Y:S02]  /*c7c0*/  @!P0 SYNCS.PHASECHK.TRANS64 P0, [R0+URZ], R3 ;  /* 0x00000003000085a7 */ /* 0x000ea400080010ff */
[----:B--2---:R-:W-:Y:S05]  /*c7d0*/  @!P0 BRA `(.L_x_159) ;  /* 0xfffffffc00f08947 */ /* 0x004fea000383ffff */
[----:B------:R-:W-:Y:S05]  /*c7e0*/  BRA `(.L_x_160) ;  /* 0xffffff6400b87947 */ /* 0x000fea000383ffff */
.L_x_52:
[----:B-1----:R1:W2:Y:S02]  /*c7f0*/  SYNCS.PHASECHK.TRANS64.TRYWAIT P0, [R0+URZ+0xc0], R5 ;  /* 0x0000c005000075a7 */ /* 0x0022a400080011ff */
[----:B--2---:R-:W-:Y:S05]  /*c800*/  @!P0 NANOSLEEP.SYNCS 0x989680 ;  /* 0x009896800000895d */ /* 0x004fea0003900000 */
[----:B------:R-:W2:Y:S02]  /*c810*/  @!P0 SYNCS.PHASECHK.TRANS64 P0, [R0+URZ+0xc0], R5 ;  /* 0x0000c005000085a7 */ /* 0x000ea400080010ff */
[----:B--2---:R-:W-:Y:S05]  /*c820*/  @!P0 BRA `(.L_x_52) ;  /* 0xfffffffc00f08947 */ /* 0x004fea000383ffff */
[----:B------:R-:W-:Y:S05]  /*c830*/  BRA `(.L_x_161) ;  /* 0xffffff68001c7947 */ /* 0x000fea000383ffff */
.L_x_53:
[----:B------:R-:W-:-:S07]  /*c840*/  MOV R0, UR4 ;  /* 0x0000000400007c02 */ /* 0x000fce0008000f00 */
.L_x_162:
[----:B-1----:R1:W2:Y:S02]  /*c850*/  SYNCS.PHASECHK.TRANS64.TRYWAIT P0, [R0+URZ+0xa0], R7 ;  /* 0x0000a007000075a7 */ /* 0x0022a400080011ff */
[----:B--2---:R-:W-:Y:S05]  /*c860*/  @!P0 NANOSLEEP.SYNCS 0x989680 ;  /* 0x009896800000895d */ /* 0x004fea0003900000 */
[----:B------:R-:W2:Y:S02]  /*c870*/  @!P0 SYNCS.PHASECHK.TRANS64 P0, [R0+URZ+0xa0], R7 ;  /* 0x0000a007000085a7 */ /* 0x000ea400080010ff */
[----:B--2---:R-:W-:Y:S05]  /*c880*/  @!P0 BRA `(.L_x_162) ;  /* 0xfffffffc00f08947 */ /* 0x004fea000383ffff */
[----:B------:R-:W-:Y:S05]  /*c890*/  BRA `(.L_x_163) ;  /* 0xffffff68002c7947 */ /* 0x000fea000383ffff */
.L_x_54:
[----:B-1----:R1:W2:Y:S02]  /*c8a0*/  SYNCS.PHASECHK.TRANS64.TRYWAIT P1, [R0+URZ+0x90], R5 ;  /* 0x00009005000075a7 */ /* 0x0022a400080211ff */
[----:B--2---:R-:W-:Y:S05]  /*c8b0*/  @!P1 NANOSLEEP.SYNCS 0x989680 ;  /* 0x009896800000995d */ /* 0x004fea0003900000 */
[----:B------:R-:W2:Y:S02]  /*c8c0*/  @!P1 SYNCS.PHASECHK.TRANS64 P1, [R0+URZ+0x90], R5 ;  /* 0x00009005000095a7 */ /* 0x000ea400080210ff */
[----:B--2---:R-:W-:Y:S05]  /*c8d0*/  @!P1 BRA `(.L_x_54) ;  /* 0xfffffffc00f09947 */ /* 0x004fea000383ffff */
[----:B------:R-:W-:Y:S05]  /*c8e0*/  BRA `(.L_x_164) ;  /* 0xffffff68005c7947 */ /* 0x000fea000383ffff */
.L_x_57:
[----:B------:R-:W-:-:S07]  /*c8f0*/  MOV R0, UR4 ;  /* 0x0000000400007c02 */ /* 0x000fce0008000f00 */
.L_x_165:
[----:B-1----:R1:W2:Y:S02]  /*c900*/  SYNCS.PHASECHK.TRANS64.TRYWAIT P0, [R0+URZ+0xa0], R3 ;  /* 0x0000a003000075a7 */ /* 0x0022a400080011ff */
[----:B--2---:R-:W-:Y:S05]  /*c910*/  @!P0 NANOSLEEP.SYNCS 0x989680 ;  /* 0x009896800000895d */ /* 0x004fea0003900000 */
[----:B------:R-:W2:Y:S02]  /*c920*/  @!P0 SYNCS.PHASECHK.TRANS64 P0, [R0+URZ+0xa0], R3 ;  /* 0x0000a003000085a7 */ /* 0x000ea400080010ff */
[----:B--2---:R-:W-:Y:S05]  /*c930*/  @!P0 BRA `(.L_x_165) ;  /* 0xfffffffc00f08947 */ /* 0x004fea000383ffff */
[----:B------:R-:W-:Y:S05]  /*c940*/  BRA `(.L_x_56) ;  /* 0xffffff6800b07947 */ /* 0x000fea000383ffff */
.L_x_66:
[----:B-1----:R-:W-:-:S04]  /*c950*/  MOV R5, UR5 ;  /* 0x0000000500057c02 */ /* 0x002fc80008000f00 */
[----:B------:R1:W2:Y:S03]  /*c960*/  SYNCS.PHASECHK.TRANS64.TRYWAIT P0, [R5+URZ+0x8], R6 ;  /* 0x00000806050075a7 */ /* 0x0002a600080011ff */
[----:B--2---:R-:W-:Y:S05]  /*c970*/  @!P0 NANOSLEEP.SYNCS 0x989680 ;  /* 0x009896800000895d */ /* 0x004fea0003900000 */
[----:B------:R-:W2:Y:S02]  /*c980*/  @!P0 SYNCS.PHASECHK.TRANS64 P0, [R5+URZ+0x8], R6 ;  /* 0x00000806050085a7 */ /* 0x000ea400080010ff */
[----:B--2---:R-:W-:Y:S05]  /*c990*/  @!P0 BRA `(.L_x_66) ;  /* 0xfffffffc00ec8947 */ /* 0x004fea000383ffff */
[----:B------:R-:W-:Y:S05]  /*c9a0*/  BRA `(.L_x_65) ;  /* 0xffffff6c00707947 */ /* 0x000fea000383ffff */
.L_x_68:
[----:B------:R-:W-:Y:S01]  /*c9b0*/  BSSY B0, `(.L_x_166) ;  /* 0x0000006000007945 */ /* 0x000fe20003800000 */
[----:B------:R-:W-:-:S07]  /*c9c0*/  MOV R15, 0xffffffff ;  /* 0xffffffff000f7802 */ /* 0x000fce0000000f00 */
[----:B-1---5:R-:W-:Y:S05]  /*c9d0*/  WARPSYNC.COLLECTIVE R15, `(.L_x_167) ;  /* 0x000000000f0c7348 */ /* 0x022fea0003c00000 */
[----:B------:R-:W-:Y:S02]  /*c9e0*/  ELECT P6, UR79, PT ;  /* 0x00000000004f782f */ /* 0x000fe400038c0000 */
[----:B------:R-:W-:Y:S01]  /*c9f0*/  MOV R14, UR79 ;  /* 0x0000004f000e7c02 */ /* 0x000fe20008000f00 */
[----:B-1---5:R-:W-:Y:S10]  /*ca00*/  ENDCOLLECTIVE ;  /* 0x000000000000791b */ /* 0x022ff40003800000 */
.L_x_167:
[----:B------:R-:W-:Y:S05]  /*ca10*/  BSYNC B0 ;  /* 0x0000000000007941 */ /* 0x000fea0003800000 */
.L_x_166:
[----:B------:R-:W-:Y:S05]  /*ca20*/  BRA `(.L_x_168) ;  /* 0xffffff6c00a07947 */ /* 0x000fea000383ffff */
.L_x_70:
[----:B-1----:R-:W-:-:S04]  /*ca30*/  MOV R3, UR5 ;  /* 0x0000000500037c02 */ /* 0x002fc80008000f00 */
[----:B------:R1:W2:Y:S03]  /*ca40*/  SYNCS.PHASECHK.TRANS64.TRYWAIT P0, [R3+URZ+0x8], R4 ;  /* 0x00000804030075a7 */ /* 0x0002a600080011ff */
[----:B--2---:R-:W-:Y:S05]  /*ca50*/  @!P0 NANOSLEEP.SYNCS 0x989680 ;  /* 0x009896800000895d */ /* 0x004fea0003900000 */
[----:B------:R-:W2:Y:S02]  /*ca60*/  @!P0 SYNCS.PHASECHK.TRANS64 P0, [R3+URZ+0x8], R4 ;  /* 0x00000804030085a7 */ /* 0x000ea400080010ff */
[----:B--2---:R-:W-:Y:S05]  /*ca70*/  @!P0 BRA `(.L_x_70) ;  /* 0xfffffffc00ec8947 */ /* 0x004fea000383ffff */
[----:B------:R-:W-:Y:S05]  /*ca80*/  BRA `(.L_x_69) ;  /* 0xffffff6c00a47947 */ /* 0x000fea000383ffff */
.L_x_71:
[----:B-1----:R1:W2:Y:S02]  /*ca90*/  SYNCS.PHASECHK.TRANS64.TRYWAIT P0, [R0+URZ+0x90], R5 ;  /* 0x00009005000075a7 */ /* 0x0022a400080011ff */
[----:B--2---:R-:W-:Y:S05]  /*caa0*/  @!P0 NANOSLEEP.SYNCS 0x989680 ;  /* 0x009896800000895d */ /* 0x004fea0003900000 */
[----:B------:R-:W2:Y:S02]  /*cab0*/  @!P0 SYNCS.PHASECHK.TRANS64 P0, [R0+URZ+0x90], R5 ;  /* 0x00009005000085a7 */ /* 0x000ea400080010ff */
[----:B--2---:R-:W-:Y:S05]  /*cac0*/  @!P0 BRA `(.L_x_71) ;  /* 0xfffffffc00f08947 */ /* 0x004fea000383ffff */
[----:B------:R-:W-:Y:S05]  /*cad0*/  BRA `(.L_x_169) ;  /* 0xffffff7400307947 */ /* 0x000fea000383ffff */
.L_x_75:
[----:B------:R-:W-:-:S07]  /*cae0*/  MOV R0, UR5 ;  /* 0x0000000500007c02 */ /* 0x000fce0008000f00 */
.L_x_170:
[----:B-1----:R1:W2:Y:S02]  /*caf0*/  SYNCS.PHASECHK.TRANS64.TRYWAIT P0, [R0+URZ], R5 ;  /* 0x00000005000075a7 */ /* 0x0022a400080011ff */
[----:B--2---:R-:W-:Y:S05]  /*cb00*/  @!P0 NANOSLEEP.SYNCS 0x989680 ;  /* 0x009896800000895d */ /* 0x004fea0003900000 */
[----:B------:R-:W2:Y:S02]  /*cb10*/  @!P0 SYNCS.PHASECHK.TRANS64 P0, [R0+URZ], R5 ;  /* 0x00000005000085a7 */ /* 0x000ea400080010ff */
[----:B--2---:R-:W-:Y:S05]  /*cb20*/  @!P0 BRA `(.L_x_170) ;  /* 0xfffffffc00f08947 */ /* 0x004fea000383ffff */
[----:B------:R-:W-:Y:S05]  /*cb30*/  BRA `(.L_x_74) ;  /* 0xffffff7400887947 */ /* 0x000fea000383ffff */
.L_x_76:
[----:B------:R-:W-:-:S07]  /*cb40*/  MOV R0, UR33 ;  /* 0x0000002100007c02 */ /* 0x000fce0008000f00 */
.L_x_171:
[----:B-1----:R1:W2:Y:S02]  /*cb50*/  SYNCS.PHASECHK.TRANS64.TRYWAIT P0, [R0+URZ+0xb8], R5 ;  /* 0x0000b805000075a7 */ /* 0x0022a400080011ff */
[----:B--2---:R-:W-:Y:S05]  /*cb60*/  @!P0 NANOSLEEP.SYNCS 0x989680 ;  /* 0x009896800000895d */ /* 0x004fea0003900000 */
[----:B------:R-:W2:Y:S02]  /*cb70*/  @!P0 SYNCS.PHASECHK.TRANS64 P0, [R0+URZ+0xb8], R5 ;  /* 0x0000b805000085a7 */ /* 0x000ea400080010ff */
[----:B--2---:R-:W-:Y:S05]  /*cb80*/  @!P0 BRA `(.L_x_171) ;  /* 0xfffffffc00f08947 */ /* 0x004fea000383ffff */
[----:B------:R-:W-:Y:S05]  /*cb90*/  BRA `(.L_x_172) ;  /* 0xffffff7400d87947 */ /* 0x000fea000383ffff */
.L_x_79:
[----:B------:R-:W-:Y:S07]  /*cba0*/  MOV R0, UR7 ;  /* 0x0000000700007c02 */ /* 0x000fee0008000f00 */
.L_x_173:
[----:B-1----:R1:W2:Y:S02]  /*cbb0*/  SYNCS.PHASECHK.TRANS64.TRYWAIT P0, [R0+URZ], R5 ;  /* 0x00000005000075a7 */ /* 0x0022a400080011ff */
[----:B--2---:R-:W-:Y:S05]  /*cbc0*/  @!P0 NANOSLEEP.SYNCS 0x989680 ;  /* 0x009896800000895d */ /* 0x004fea0003900000 */
[----:B------:R-:W2:Y:S02]  /*cbd0*/  @!P0 SYNCS.PHASECHK.TRANS64 P0, [R0+URZ], R5 ;  /* 0x00000005000085a7 */ /* 0x000ea400080010ff */
[----:B--2---:R-:W-:Y:S05]  /*cbe0*/  @!P0 BRA `(.L_x_173) ;  /* 0xfffffffc00f08947 */ /* 0x004fea000383ffff */
[----:B------:R-:W-:Y:S05]  /*cbf0*/  BRA `(.L_x_78) ;  /* 0xffffff7800507947 */ /* 0x000fea000383ffff */
.L_x_82:
[----:B------:R-:W-:-:S07]  /*cc00*/  MOV R0, UR33 ;  /* 0x0000002100007c02 */ /* 0x000fce0008000f00 */
.L_x_174:
[----:B-1----:R1:W3:Y:S02]  /*cc10*/  SYNCS.PHASECHK.TRANS64.TRYWAIT P0, [R0+URZ+0xe0], R3 ;  /* 0x0000e003000075a7 */ /* 0x0022e400080011ff */
[----:B---3--:R-:W-:Y:S05]  /*cc20*/  @!P0 NANOSLEEP.SYNCS 0x989680 ;  /* 0x009896800000895d */ /* 0x008fea0003900000 */
[----:B------:R-:W3:Y:S02]  /*cc30*/  @!P0 SYNCS.PHASECHK.TRANS64 P0, [R0+URZ+0xe0], R3 ;  /* 0x0000e003000085a7 */ /* 0x000ee400080010ff */
[----:B---3--:R-:W-:Y:S05]  /*cc40*/  @!P0 BRA `(.L_x_174) ;  /* 0xfffffffc00f08947 */ /* 0x008fea000383ffff */
[----:B------:R-:W-:Y:S05]  /*cc50*/  BRA `(.L_x_175) ;  /* 0xffffff7c00547947 */ /* 0x000fea000383ffff */
.L_x_87:
[----:B-1----:R1:W2:Y:S02]  /*cc60*/  SYNCS.PHASECHK.TRANS64.TRYWAIT P0, [R12+URZ+0x90], R9 ;  /* 0x000090090c0075a7 */ /* 0x0022a400080011ff */
[----:B--2---:R-:W-:Y:S05]  /*cc70*/  @!P0 NANOSLEEP.SYNCS 0x989680 ;  /* 0x009896800000895d */ /* 0x004fea0003900000 */
[----:B------:R-:W2:Y:S02]  /*cc80*/  @!P0 SYNCS.PHASECHK.TRANS64 P0, [R12+URZ+0x90], R9 ;  /* 0x000090090c0085a7 */ /* 0x000ea400080010ff */
[----:B--2---:R-:W-:Y:S05]  /*cc90*/  @!P0 BRA `(.L_x_87) ;  /* 0xfffffffc00f08947 */ /* 0x004fea000383ffff */
[----:B------:R-:W-:Y:S05]  /*cca0*/  BRA `(.L_x_176) ;  /* 0xffffff8000887947 */ /* 0x000fea000383ffff */
.L_x_90:
[----:B------:R-:W-:Y:S07]  /*ccb0*/  MOV R0, UR21 ;  /* 0x0000001500007c02 */ /* 0x000fee0008000f00 */
.L_x_177:
[----:B-1----:R1:W2:Y:S02]  /*ccc0*/  SYNCS.PHASECHK.TRANS64.TRYWAIT P2, [R0+URZ+0x88], R11 ;  /* 0x0000880b000075a7 */ /* 0x0022a400080411ff */
[----:B--2---:R-:W-:Y:S05]  /*ccd0*/  @!P2 NANOSLEEP.SYNCS 0x989680 ;  /* 0x009896800000a95d */ /* 0x004fea0003900000 */
[----:B------:R-:W2:Y:S02]  /*cce0*/  @!P2 SYNCS.PHASECHK.TRANS64 P2, [R0+URZ+0x88], R11 ;  /* 0x0000880b0000a5a7 */ /* 0x000ea400080410ff */
[----:B--2---:R-:W-:Y:S05]  /*ccf0*/  @!P2 BRA `(.L_x_177) ;  /* 0xfffffffc00f0a947 */ /* 0x004fea000383ffff */
[----:B------:R-:W-:Y:S05]  /*cd00*/  BRA `(.L_x_89) ;  /* 0xffffff8400f07947 */ /* 0x000fea000383ffff */
.L_x_93:
[----:B-1----:R-:W-:Y:S07]  /*cd10*/  MOV R0, UR21 ;  /* 0x0000001500007c02 */ /* 0x002fee0008000f00 */
.L_x_178:
[----:B-1----:R1:W2:Y:S02]  /*cd20*/  SYNCS.PHASECHK.TRANS64.TRYWAIT P0, [R0+URZ+0x60], R9 ;  /* 0x00006009000075a7 */ /* 0x0022a400080011ff */
[----:B--2---:R-:W-:Y:S05]  /*cd30*/  @!P0 NANOSLEEP.SYNCS 0x989680 ;  /* 0x009896800000895d */ /* 0x004fea0003900000 */
[----:B------:R-:W2:Y:S02]  /*cd40*/  @!P0 SYNCS.PHASECHK.TRANS64 P0, [R0+URZ+0x60], R9 ;  /* 0x00006009000085a7 */ /* 0x000ea400080010ff */
[----:B--2---:R-:W-:Y:S05]  /*cd50*/  @!P0 BRA `(.L_x_178) ;  /* 0xfffffffc00f08947 */ /* 0x004fea000383ffff */
[----:B------:R-:W-:Y:S05]  /*cd60*/  BRA `(.L_x_179) ;  /* 0xffffff8800507947 */ /* 0x000fea000383ffff */
.L_x_94:
[----:B------:R-:W-:Y:S07]  /*cd70*/  MOV R0, UR21 ;  /* 0x0000001500007c02 */ /* 0x000fee0008000f00 */
.L_x_180:
[----:B-1----:R1:W2:Y:S02]  /*cd80*/  SYNCS.PHASECHK.TRANS64.TRYWAIT P0, [R0+URZ+0x68], R9 ;  /* 0x00006809000075a7 */ /* 0x0022a400080011ff */
[----:B--2---:R-:W-:Y:S05]  /*cd90*/  @!P0 NANOSLEEP.SYNCS 0x989680 ;  /* 0x009896800000895d */ /* 0x004fea0003900000 */
[----:B------:R-:W2:Y:S02]  /*cda0*/  @!P0 SYNCS.PHASECHK.TRANS64 P0, [R0+URZ+0x68], R9 ;  /* 0x00006809000085a7 */ /* 0x000ea400080010ff */
[----:B--2---:R-:W-:Y:S05]  /*cdb0*/  @!P0 BRA `(.L_x_180) ;  /* 0xfffffffc00f08947 */ /* 0x004fea000383ffff */
[----:B------:R-:W-:Y:S05]  /*cdc0*/  BRA `(.L_x_181) ;  /* 0xffffff8800a47947 */ /* 0x000fea000383ffff */
.L_x_95:
[----:B------:R-:W-:Y:S07]  /*cdd0*/  MOV R0, UR21 ;  /* 0x0000001500007c02 */ /* 0x000fee0008000f00 */
.L_x_182:
[----:B-1----:R1:W2:Y:S02]  /*cde0*/  SYNCS.PHASECHK.TRANS64.TRYWAIT P0, [R0+URZ+0x70], R9 ;  /* 0x00007009000075a7 */ /* 0x0022a400080011ff */
[----:B--2---:R-:W-:Y:S05]  /*cdf0*/  @!P0 NANOSLEEP.SYNCS 0x989680 ;  /* 0x009896800000895d */ /* 0x004fea0003900000 */
[----:B------:R-:W2:Y:S02]  /*ce00*/  @!P0 SYNCS.PHASECHK.TRANS64 P0, [R0+URZ+0x70], R9 ;  /* 0x00007009000085a7 */ /* 0x000ea400080010ff */
[----:B--2---:R-:W-:Y:S05]  /*ce10*/  @!P0 BRA `(.L_x_182) ;  /* 0xfffffffc00f08947 */ /* 0x004fea000383ffff */
[----:B------:R-:W-:Y:S05]  /*ce20*/  BRA `(.L_x_183) ;  /* 0xffffff8800e87947 */ /* 0x000fea000383ffff */
.L_x_96:
[----:B------:R-:W-:Y:S07]  /*ce30*/  MOV R0, UR21 ;  /* 0x0000001500007c02 */ /* 0x000fee0008000f00 */
.L_x_184:
[----:B-1----:R1:W2:Y:S02]  /*ce40*/  SYNCS.PHASECHK.TRANS64.TRYWAIT P0, [R0+URZ+0x78], R9 ;  /* 0x00007809000075a7 */ /* 0x0022a400080011ff */
[----:B--2---:R-:W-:Y:S05]  /*ce50*/  @!P0 NANOSLEEP.SYNCS 0x989680 ;  /* 0x009896800000895d */ /* 0x004fea0003900000 */
[----:B------:R-:W2:Y:S02]  /*ce60*/  @!P0 SYNCS.PHASECHK.TRANS64 P0, [R0+URZ+0x78], R9 ;  /* 0x00007809000085a7 */ /* 0x000ea400080010ff */
[----:B--2---:R-:W-:Y:S05]  /*ce70*/  @!P0 BRA `(.L_x_184) ;  /* 0xfffffffc00f08947 */ /* 0x004fea000383ffff */
[----:B------:R-:W-:Y:S05]  /*ce80*/  BRA `(.L_x_185) ;  /* 0xffffff8c002c7947 */ /* 0x000fea000383ffff */
.L_x_98:
[----:B------:R-:W-:-:S07]  /*ce90*/  MOV R0, UR21 ;  /* 0x0000001500007c02 */ /* 0x000fce0008000f00 */
.L_x_186:
[----:B--2---:R2:W3:Y:S02]  /*cea0*/  SYNCS.PHASECHK.TRANS64.TRYWAIT P0, [R0+URZ+0x60], R3 ;  /* 0x00006003000075a7 */ /* 0x0044e400080011ff */
[----:B---3--:R-:W-:Y:S05]  /*ceb0*/  @!P0 NANOSLEEP.SYNCS 0x989680 ;  /* 0x009896800000895d */ /* 0x008fea0003900000 */
[----:B------:R-:W3:Y:S02]  /*cec0*/  @!P0 SYNCS.PHASECHK.TRANS64 P0, [R0+URZ+0x60], R3 ;  /* 0x00006003000085a7 */ /* 0x000ee400080010ff */
[----:B---3--:R-:W-:Y:S05]  /*ced0*/  @!P0 BRA `(.L_x_186) ;  /* 0xfffffffc00f08947 */ /* 0x008fea000383ffff */
[----:B------:R-:W-:Y:S05]  /*cee0*/  BRA `(.L_x_187) ;  /* 0xffffff8c00b47947 */ /* 0x000fea000383ffff */
.L_x_99:
[----:B--2---:R-:W-:-:S07]  /*cef0*/  MOV R0, UR21 ;  /* 0x0000001500007c02 */ /* 0x004fce0008000f00 */
.L_x_188:
[----:B--2---:R2:W3:Y:S02]  /*cf00*/  SYNCS.PHASECHK.TRANS64.TRYWAIT P0, [R0+URZ+0x68], R3 ;  /* 0x00006803000075a7 */ /* 0x0044e400080011ff */
[----:B---3--:R-:W-:Y:S05]  /*cf10*/  @!P0 NANOSLEEP.SYNCS 0x989680 ;  /* 0x009896800000895d */ /* 0x008fea0003900000 */
[----:B------:R-:W3:Y:S02]  /*cf20*/  @!P0 SYNCS.PHASECHK.TRANS64 P0, [R0+URZ+0x68], R3 ;  /* 0x00006803000085a7 */ /* 0x000ee400080010ff */
[----:B---3--:R-:W-:Y:S05]  /*cf30*/  @!P0 BRA `(.L_x_188) ;  /* 0xfffffffc00f08947 */ /* 0x008fea000383ffff */
[----:B------:R-:W-:Y:S05]  /*cf40*/  BRA `(.L_x_189) ;  /* 0xffffff8c00a47947 */ /* 0x000fea000383ffff */
.L_x_100:
[----:B--2---:R-:W-:-:S07]  /*cf50*/  MOV R0, UR21 ;  /* 0x0000001500007c02 */ /* 0x004fce0008000f00 */
.L_x_190:
[----:B--2---:R2:W3:Y:S02]  /*cf60*/  SYNCS.PHASECHK.TRANS64.TRYWAIT P0, [R0+URZ+0x70], R3 ;  /* 0x00007003000075a7 */ /* 0x0044e400080011ff */
[----:B---3--:R-:W-:Y:S05]  /*cf70*/  @!P0 NANOSLEEP.SYNCS 0x989680 ;  /* 0x009896800000895d */ /* 0x008fea0003900000 */
[----:B------:R-:W3:Y:S02]  /*cf80*/  @!P0 SYNCS.PHASECHK.TRANS64 P0, [R0+URZ+0x70], R3 ;  /* 0x00007003000085a7 */ /* 0x000ee400080010ff */
[----:B---3--:R-:W-:Y:S05]  /*cf90*/  @!P0 BRA `(.L_x_190) ;  /* 0xfffffffc00f08947 */ /* 0x008fea000383ffff */
[----:B------:R-:W-:Y:S05]  /*cfa0*/  BRA `(.L_x_191) ;  /* 0xffffff8c00947947 */ /* 0x000fea000383ffff */
.L_x_102:
[----:B--2---:R2:W3:Y:S02]  /*cfb0*/  SYNCS.PHASECHK.TRANS64.TRYWAIT P0, [R8+URZ+0x90], R3 ;  /* 0x00009003080075a7 */ /* 0x0044e400080011ff */
[----:B---3--:R-:W-:Y:S05]  /*cfc0*/  @!P0 NANOSLEEP.SYNCS 0x989680 ;  /* 0x009896800000895d */ /* 0x008fea0003900000 */
[----:B------:R-:W3:Y:S02]  /*cfd0*/  @!P0 SYNCS.PHASECHK.TRANS64 P0, [R8+URZ+0x90], R3 ;  /* 0x00009003080085a7 */ /* 0x000ee400080010ff */
[----:B---3--:R-:W-:Y:S05]  /*cfe0*/  @!P0 BRA `(.L_x_102) ;  /* 0xfffffffc00f08947 */ /* 0x008fea000383ffff */
[----:B------:R-:W-:Y:S05]  /*cff0*/  BRA `(.L_x_192) ;  /* 0xffffff9000707947 */ /* 0x000fea000383ffff */
.L_x_113:
[----:B-1----:R-:W-:Y:S04]  /*d000*/  MOV R3, UR46 ;  /* 0x0000002e00037c02 */ /* 0x002fe80008000f00 */
[----:B------:R1:W2:Y:S03]  /*d010*/  SYNCS.PHASECHK.TRANS64.TRYWAIT P0, [R3+URZ+0x40], R4 ;  /* 0x00004004030075a7 */ /* 0x0002a600080011ff */
[----:B--2---:R-:W-:Y:S05]  /*d020*/  @!P0 NANOSLEEP.SYNCS 0x989680 ;  /* 0x009896800000895d */ /* 0x004fea0003900000 */
[----:B------:R-:W2:Y:S02]  /*d030*/  @!P0 SYNCS.PHASECHK.TRANS64 P0, [R3+URZ+0x40], R4 ;  /* 0x00004004030085a7 */ /* 0x000ea400080010ff */
[----:B--2---:R-:W-:Y:S05]  /*d040*/  @!P0 BRA `(.L_x_113) ;  /* 0xfffffffc00ec8947 */ /* 0x004fea000383ffff */
[----:B------:R-:W-:Y:S05]  /*d050*/  BRA `(.L_x_112) ;  /* 0xffffffa000607947 */ /* 0x000fea000383ffff */
.L_x_115:
[----:B-1----:R-:W-:Y:S04]  /*d060*/  MOV R3, UR46 ;  /* 0x0000002e00037c02 */ /* 0x002fe80008000f00 */
[----:B------:R1:W4:Y:S03]  /*d070*/  SYNCS.PHASECHK.TRANS64.TRYWAIT P1, [R3+URZ+0xb0], R0 ;  /* 0x0000b000030075a7 */ /* 0x00032600080211ff */
[----:B----4-:R-:W-:Y:S05]  /*d080*/  @!P1 NANOSLEEP.SYNCS 0x989680 ;  /* 0x009896800000995d */ /* 0x010fea0003900000 */
[----:B------:R-:W4:Y:S02]  /*d090*/  @!P1 SYNCS.PHASECHK.TRANS64 P1, [R3+URZ+0xb0], R0 ;  /* 0x0000b000030095a7 */ /* 0x000f2400080210ff */
[----:B----4-:R-:W-:Y:S05]  /*d0a0*/  @!P1 BRA `(.L_x_115) ;  /* 0xfffffffc00ec9947 */ /* 0x010fea000383ffff */
[----:B------:R-:W-:Y:S05]  /*d0b0*/  BRA `(.L_x_114) ;  /* 0xffffffa000987947 */ /* 0x000fea000383ffff */
.L_x_124:
[----:B---3--:R3:W4:Y:S02]  /*d0c0*/  SYNCS.PHASECHK.TRANS64.TRYWAIT P0, [R3+URZ+0x40], R0 ;  /* 0x00004000030075a7 */ /* 0x00872400080011ff */
[----:B----4-:R-:W-:Y:S05]  /*d0d0*/  @!P0 NANOSLEEP.SYNCS 0x989680 ;  /* 0x009896800000895d */ /* 0x010fea0003900000 */
[----:B------:R-:W4:Y:S02]  /*d0e0*/  @!P0 SYNCS.PHASECHK.TRANS64 P0, [R3+URZ+0x40], R0 ;  /* 0x00004000030085a7 */ /* 0x000f2400080010ff */
[----:B----4-:R-:W-:Y:S05]  /*d0f0*/  @!P0 BRA `(.L_x_124) ;  /* 0xfffffffc00f08947 */ /* 0x010fea000383ffff */
[----:B------:R-:W-:Y:S05]  /*d100*/  BRA `(.L_x_123) ;  /* 0xffffffb400647947 */ /* 0x000fea000383ffff */
.L_x_132:
[----:B-1----:R1:W4:Y:S02]  /*d110*/  SYNCS.PHASECHK.TRANS64.TRYWAIT P0, [R95+URZ+0x40], R6 ;  /* 0x000040065f0075a7 */ /* 0x00232400080011ff */
[----:B----4-:R-:W-:Y:S05]  /*d120*/  @!P0 NANOSLEEP.SYNCS 0x989680 ;  /* 0x009896800000895d */ /* 0x010fea0003900000 */
[----:B------:R-:W4:Y:S02]  /*d130*/  @!P0 SYNCS.PHASECHK.TRANS64 P0, [R95+URZ+0x40], R6 ;  /* 0x000040065f0085a7 */ /* 0x000f2400080010ff */
[----:B----4-:R-:W-:Y:S05]  /*d140*/  @!P0 BRA `(.L_x_132) ;  /* 0xfffffffc00f08947 */ /* 0x010fea000383ffff */
[----:B------:R-:W-:Y:S05]  /*d150*/  BRA `(.L_x_131) ;  /* 0xffffffc800687947 */ /* 0x000fea000383ffff */
.L_x_140:
[----:B-1----:R1:W2:Y:S02]  /*d160*/  SYNCS.PHASECHK.TRANS64.TRYWAIT P0, [R16+URZ+0x40], R3 ;  /* 0x00004003100075a7 */ /* 0x0022a400080011ff */
[----:B--2---:R-:W-:Y:S05]  /*d170*/  @!P0 NANOSLEEP.SYNCS 0x989680 ;  /* 0x009896800000895d */ /* 0x004fea0003900000 */
[----:B------:R-:W2:Y:S02]  /*d180*/  @!P0 SYNCS.PHASECHK.TRANS64 P0, [R16+URZ+0x40], R3 ;  /* 0x00004003100085a7 */ /* 0x000ea400080010ff */
[----:B--2---:R-:W-:Y:S05]  /*d190*/  @!P0 BRA `(.L_x_140) ;  /* 0xfffffffc00f08947 */ /* 0x004fea000383ffff */
[----:B------:R-:W-:Y:S05]  /*d1a0*/  BRA `(.L_x_139) ;  /* 0xffffffdc00647947 */ /* 0x000fea000383ffff */
        .weak           $__internal_0_$__cuda_sm10x_tcgen05_guardrail_trap_col_being_dealloced_not_returned_by_alloc
        .type           $__internal_0_$__cuda_sm10x_tcgen05_guardrail_trap_col_being_dealloced_not_returned_by_alloc,@function
        .size           $__internal_0_$__cuda_sm10x_tcgen05_guardrail_trap_col_being_dealloced_not_returned_by_alloc,($__internal_1_$__cuda_sm10x_tcgen05_guardrail_trap_phase_invalid_during_alloc - $__internal_0_$__cuda_sm10x_tcgen05_guardrail_trap_col_being_dealloced_not_returned_by_alloc)
$__internal_0_$__cuda_sm10x_tcgen05_guardrail_trap_col_being_dealloced_not_returned_by_alloc:
[----:B------:R-:W-:Y:S05]  /*d1b0*/  BPT.TRAP 0x1 ;  /* 0x000000040000795c */ /* 0x000fea0000300000 */
[----:B------:R-:W-:-:S04]  /*d1c0*/  HFMA2 R3, -RZ, RZ, 0, 0 ;  /* 0x00000000ff037431 */ /* 0x000fc800000001ff */
[----:B------:R-:W-:Y:S05]  /*d1d0*/  RET.REL.NODEC R2 `(_ZN7cutlass13device_kernelINS_4gemm6kernel13GemmUniversalIN4cute5tupleIJiiiiEEENS1_10collective13CollectiveMmaINS1_46MainloopSm100TmaUmmaWarpSpecializedBlockScaledILi4ELi2ELi1ENS5_IJNS4_1CILi2EEESB_NSA_ILi1EEEEEEEENS5_IJNSA_ILi256EEESF_NSA_ILi128EEEEEENS5_IJNS_12float_e4m3_tENS_13float_ue8m0_tEEEENS5_IJNS5_IJlSC_lEEENS4_6LayoutINS5_IJNS5_IJNS5_IJNSA_ILi32EEENSA_ILi4EEEEEEiEEESQ_NS5_IJSC_iEEEEEENS5_IJNS5_IJNS5_IJNSA_ILi16EEESO_EEEiEEENS5_IJNS5_IJNSA_ILi0EEESC_EEENSA_ILi512EEEEEENS5_IJSW_iEEEEEEEEEEESK_S13_NS4_8TiledMMAINS4_8MMA_AtomIJNS4_27SM100_MMA_MXF8F6F4_2x1SM_SSISI_SI_fSJ_Li256ELi256ELNS4_4UMMA5MajorE0ELS18_0ELNS17_7ScaleInE0ELS19_0EEEEEENSM_INS5_IJSC_SC_SC_EEENS5_IJSW_SW_SW_EEEEENS5_IJNS4_10UnderscoreES1F_S1F_EEEEENS5_IJNS4_28SM100_TMA_2SM_LOAD_MULTICASTES1I_EEENS5_IJNS4_14ComposedLayoutINS4_7SwizzleILi3ELi4ELi3EEENS4_18smem_ptr_flag_bitsILi8EEENSM_INS5_IJNSA_ILi8EEESG_EEENS5_IJSG_SC_EEEEEEENSM_INS5_IJNS5_IJNS5_IJSP_SC_EEENS5_IJSN_SC_EEEEEESC_NS5_IJSO_SC_EEEEEENS5_IJNS5_IJNS5_IJSU_SY_EEESX_EEESW_NS5_IJSC_SY_EEEEEEEEEEEvNS4_8identityENS5_IJNS4_18SM100_TMA_2SM_LOADES1I_EEENS5_IJS1T_NSM_INS5_IJNS5_IJNS5_IJSP_SB_EEES1V_EEESC_S1X_EEENS5_IJS20_SW_NS5_IJSC_NSA_ILi1024EEEEEEEEEEEEEEvS25_EENS_8epilogue10collective18CollectiveEpilogueINS2H_23Sm100TmaWarpSpecializedILi4ELi2ELi64ELb1ELb0EEEJNS5_IJSG_SF_SG_EEENS5_IJNSM_ISG_SC_EENSM_INSA_ILi64EEESC_EEEEENS_10bfloat16_tESL_S2R_SL_NS2H_6fusion15FusionCallbacksIS2L_NS2S_17LinearCombinationIS2R_fS2R_fLNS_15FloatRoundStyleE2EEES2M_S2Q_JEEENS4_5SM1004TMEM4LOAD26SM100_TMEM_LOAD_32dp32b64xENS4_13SM90_TMA_LOADENS1K_IS1M_NS1N_ILi16EEENSM_INS5_IJS1P_S2O_EEENS5_IJS2O_SC_EEEEEEENS4_39AutoVectorizingCopyWithAssumedAlignmentILi128EEENS4_14SM90_TMA_STOREES37_S39_S39_EEEvvEEEEvNT_6ParamsE) ;  /* 0xffffff2c02887950 */ /* 0x000fea0003c3ffff */
        .weak           $__internal_1_$__cuda_sm10x_tcgen05_guardrail_trap_phase_invalid_during_alloc
        .type           $__internal_1_$__cuda_sm10x_tcgen05_guardrail_trap_phase_invalid_during_alloc,@function
        .size           $__internal_1_$__cuda_sm10x_tcgen05_guardrail_trap_phase_invalid_during_alloc,($__internal_2_$__cuda_sm10x_tcgen05_guardrail_trap_unallocated_columns_being_dealloced - $__internal_1_$__cuda_sm10x_tcgen05_guardrail_trap_phase_invalid_during_alloc)
$__internal_1_$__cuda_sm10x_tcgen05_guardrail_trap_phase_invalid_during_alloc:
[----:B------:R-:W-:Y:S05]  /*d1e0*/  BPT.TRAP 0x1 ;  /* 0x000000040000795c */ /* 0x000fea0000300000 */
[----:B------:R-:W-:-:S04]  /*d1f0*/  MOV R5, 0x0 ;  /* 0x0000000000057802 */ /* 0x000fc80000000f00 */
[----:B------:R-:W-:Y:S05]  /*d200*/  RET.REL.NODEC R4 `(_ZN7cutlass13device_kernelINS_4gemm6kernel13GemmUniversalIN4cute5tupleIJiiiiEEENS1_10collective13CollectiveMmaINS1_46MainloopSm100TmaUmmaWarpSpecializedBlockScaledILi4ELi2ELi1ENS5_IJNS4_1CILi2EEESB_NSA_ILi1EEEEEEEENS5_IJNSA_ILi256EEESF_NSA_ILi128EEEEEENS5_IJNS_12float_e4m3_tENS_13float_ue8m0_tEEEENS5_IJNS5_IJlSC_lEEENS4_6LayoutINS5_IJNS5_IJNS5_IJNSA_ILi32EEENSA_ILi4EEEEEEiEEESQ_NS5_IJSC_iEEEEEENS5_IJNS5_IJNS5_IJNSA_ILi16EEESO_EEEiEEENS5_IJNS5_IJNSA_ILi0EEESC_EEENSA_ILi512EEEEEENS5_IJSW_iEEEEEEEEEEESK_S13_NS4_8TiledMMAINS4_8MMA_AtomIJNS4_27SM100_MMA_MXF8F6F4_2x1SM_SSISI_SI_fSJ_Li256ELi256ELNS4_4UMMA5MajorE0ELS18_0ELNS17_7ScaleInE0ELS19_0EEEEEENSM_INS5_IJSC_SC_SC_EEENS5_IJSW_SW_SW_EEEEENS5_IJNS4_10UnderscoreES1F_S1F_EEEEENS5_IJNS4_28SM100_TMA_2SM_LOAD_MULTICASTES1I_EEENS5_IJNS4_14ComposedLayoutINS4_7SwizzleILi3ELi4ELi3EEENS4_18smem_ptr_flag_bitsILi8EEENSM_INS5_IJNSA_ILi8EEESG_EEENS5_IJSG_SC_EEEEEEENSM_INS5_IJNS5_IJNS5_IJSP_SC_EEENS5_IJSN_SC_EEEEEESC_NS5_IJSO_SC_EEEEEENS5_IJNS5_IJNS5_IJSU_SY_EEESX_EEESW_NS5_IJSC_SY_EEEEEEEEEEEvNS4_8identityENS5_IJNS4_18SM100_TMA_2SM_LOADES1I_EEENS5_IJS1T_NSM_INS5_IJNS5_IJNS5_IJSP_SB_EEES1V_EEESC_S1X_EEENS5_IJS20_SW_NS5_IJSC_NSA_ILi1024EEEEEEEEEEEEEEvS25_EENS_8epilogue10collective18CollectiveEpilogueINS2H_23Sm100TmaWarpSpecializedILi4ELi2ELi64ELb1ELb0EEEJNS5_IJSG_SF_SG_EEENS5_IJNSM_ISG_SC_EENSM_INSA_ILi64EEESC_EEEEENS_10bfloat16_tESL_S2R_SL_NS2H_6fusion15FusionCallbacksIS2L_NS2S_17LinearCombinationIS2R_fS2R_fLNS_15FloatRoundStyleE2EEES2M_S2Q_JEEENS4_5SM1004TMEM4LOAD26SM100_TMEM_LOAD_32dp32b64xENS4_13SM90_TMA_LOADENS1K_IS1M_NS1N_ILi16EEENSM_INS5_IJS1P_S2O_EEENS5_IJS2O_SC_EEEEEEENS4_39AutoVectorizingCopyWithAssumedAlignmentILi128EEENS4_14SM90_TMA_STOREES37_S39_S39_EEEvvEEEEvNT_6ParamsE) ;  /* 0xffffff2c047c7950 */ /* 0x000fea0003c3ffff */
        .weak           $__internal_2_$__cuda_sm10x_tcgen05_guardrail_trap_unallocated_columns_being_dealloced
        .type           $__internal_2_$__cuda_sm10x_tcgen05_guardrail_trap_unallocated_columns_being_dealloced,@function
        .size           $__internal_2_$__cuda_sm10x_tcgen05_guardrail_trap_unallocated_columns_being_dealloced,(.L_x_194 - $__internal_2_$__cuda_sm10x_tcgen05_guardrail_trap_unallocated_columns_being_dealloced)
$__internal_2_$__cuda_sm10x_tcgen05_guardrail_trap_unallocated_columns_being_dealloced:
[----:B------:R-:W-:Y:S05]  /*d210*/  BPT.TRAP 0x1 ;  /* 0x000000040000795c */ /* 0x000fea0000300000 */
[----:B------:R-:W-:-:S04]  /*d220*/  HFMA2 R3, -RZ, RZ, 0, 0 ;  /* 0x00000000ff037431 */ /* 0x000fc800000001ff */
[----:B------:R-:W-:Y:S05]  /*d230*/  RET.REL.NODEC R2 `(_ZN7cutlass13device_kernelINS_4gemm6kernel13GemmUniversalIN4cute5tupleIJiiiiEEENS1_10collective13CollectiveMmaINS1_46MainloopSm100TmaUmmaWarpSpecializedBlockScaledILi4ELi2ELi1ENS5_IJNS4_1CILi2EEESB_NSA_ILi1EEEEEEEENS5_IJNSA_ILi256EEESF_NSA_ILi128EEEEEENS5_IJNS_12float_e4m3_tENS_13float_ue8m0_tEEEENS5_IJNS5_IJlSC_lEEENS4_6LayoutINS5_IJNS5_IJNS5_IJNSA_ILi32EEENSA_ILi4EEEEEEiEEESQ_NS5_IJSC_iEEEEEENS5_IJNS5_IJNS5_IJNSA_ILi16EEESO_EEEiEEENS5_IJNS5_IJNSA_ILi0EEESC_EEENSA_ILi512EEEEEENS5_IJSW_iEEEEEEEEEEESK_S13_NS4_8TiledMMAINS4_8MMA_AtomIJNS4_27SM100_MMA_MXF8F6F4_2x1SM_SSISI_SI_fSJ_Li256ELi256ELNS4_4UMMA5MajorE0ELS18_0ELNS17_7ScaleInE0ELS19_0EEEEEENSM_INS5_IJSC_SC_SC_EEENS5_IJSW_SW_SW_EEEEENS5_IJNS4_10UnderscoreES1F_S1F_EEEEENS5_IJNS4_28SM100_TMA_2SM_LOAD_MULTICASTES1I_EEENS5_IJNS4_14ComposedLayoutINS4_7SwizzleILi3ELi4ELi3EEENS4_18smem_ptr_flag_bitsILi8EEENSM_INS5_IJNSA_ILi8EEESG_EEENS5_IJSG_SC_EEEEEEENSM_INS5_IJNS5_IJNS5_IJSP_SC_EEENS5_IJSN_SC_EEEEEESC_NS5_IJSO_SC_EEEEEENS5_IJNS5_IJNS5_IJSU_SY_EEESX_EEESW_NS5_IJSC_SY_EEEEEEEEEEEvNS4_8identityENS5_IJNS4_18SM100_TMA_2SM_LOADES1I_EEENS5_IJS1T_NSM_INS5_IJNS5_IJNS5_IJSP_SB_EEES1V_EEESC_S1X_EEENS5_IJS20_SW_NS5_IJSC_NSA_ILi1024EEEEEEEEEEEEEEvS25_EENS_8epilogue10collective18CollectiveEpilogueINS2H_23Sm100TmaWarpSpecializedILi4ELi2ELi64ELb1ELb0EEEJNS5_IJSG_SF_SG_EEENS5_IJNSM_ISG_SC_EENSM_INSA_ILi64EEESC_EEEEENS_10bfloat16_tESL_S2R_SL_NS2H_6fusion15FusionCallbacksIS2L_NS2S_17LinearCombinationIS2R_fS2R_fLNS_15FloatRoundStyleE2EEES2M_S2Q_JEEENS4_5SM1004TMEM4LOAD26SM100_TMEM_LOAD_32dp32b64xENS4_13SM90_TMA_LOADENS1K_IS1M_NS1N_ILi16EEENSM_INS5_IJS1P_S2O_EEENS5_IJS2O_SC_EEEEEEENS4_39AutoVectorizingCopyWithAssumedAlignmentILi128EEENS4_14SM90_TMA_STOREES37_S39_S39_EEEvvEEEEvNT_6ParamsE) ;  /* 0xffffff2c02707950 */ /* 0x000fea0003c3ffff */
.L_x_193:
[----:B------:R-:W-:-:S00]  /*d240*/  BRA `(.L_x_193) ;  /* 0xfffffffc00fc7947 */ /* 0x000fc0000383ffff */
[----:B------:R-:W-:-:S00]  /*d250*/  NOP ;  /* 0x0000000000007918 */ /* 0x000fc00000000000 */
        /* <DEDUP_REMOVED lines=10> */
.L_x_194:


//--------------------- .nv.global.init           --------------------------
	.section	.nv.global.init,"aw",@progbits
.nv.global.init:
	.type		$str$27,@object
	.size		$str$27,($str$28 - $str$27)
$str$27:
        /*0000*/ 	.byte	0x28, 0x61, 0x64, 0x64, 0x72, 0x65, 0x73, 0x73, 0x20, 0x26, 0x20, 0x6d, 0x61, 0x73, 0x6b, 0x29
        /*0010*/ 	.byte	0x20, 0x3d, 0x3d, 0x20, 0x30, 0x00
	.type		$str$28,@object
	.size		$str$28,($str$26 - $str$28)
$str$28:
        /*0016*/ 	.byte	0x2f, 0x74, 0x6d, 0x70, 0x2f, 0x63, 0x75, 0x74, 0x6c, 0x61, 0x73, 0x73, 0x5f, 0x73, 0x77, 0x65
        /*0026*/ 	.byte	0x65, 0x70, 0x5f, 0x73, 0x72, 0x63, 0x2f, 0x69, 0x6e, 0x63, 0x6c, 0x75, 0x64, 0x65, 0x2f, 0x63
        /*0036*/ 	.byte	0x75, 0x74, 0x65, 0x2f, 0x70, 0x6f, 0x69, 0x6e, 0x74, 0x65, 0x72, 0x5f, 0x66, 0x6c, 0x61, 0x67
        /*0046*/ 	.byte	0x67, 0x65, 0x64, 0x2e, 0x68, 0x70, 0x70, 0x00
	.type		$str$26,@object
	.size		$str$26,($str$25 - $str$26)
$str$26:
        /*004e*/ 	.byte	0x2f, 0x74, 0x6d, 0x70, 0x2f, 0x63, 0x75, 0x74, 0x6c, 0x61, 0x73, 0x73, 0x5f, 0x73, 0x77, 0x65
        /*005e*/ 	.byte	0x65, 0x70, 0x5f, 0x73, 0x72, 0x63, 0x2f, 0x69, 0x6e, 0x63, 0x6c, 0x75, 0x64, 0x65, 0x2f, 0x63
        /*006e*/ 	.byte	0x75, 0x74, 0x65, 0x2f, 0x61, 0x74, 0x6f, 0x6d, 0x2f, 0x63, 0x6f, 0x70, 0x79, 0x5f, 0x74, 0x72
        /*007e*/ 	.byte	0x61, 0x69, 0x74, 0x73, 0x5f, 0x73, 0x6d, 0x31, 0x30, 0x30, 0x2e, 0x68, 0x70, 0x70, 0x00
	.type		$str$25,@object
	.size		$str$25,(__unnamed_1 - $str$25)
$str$25:
        /*008d*/ 	.byte	0x28, 0x28, 0x75, 0x69, 0x6e, 0x74, 0x33, 0x32, 0x5f, 0x74, 0x28, 0x74, 0x68, 0x72, 0x65, 0x61
        /*009d*/ 	.byte	0x64, 0x49, 0x64, 0x78, 0x2e, 0x78, 0x29, 0x20, 0x2f, 0x20, 0x33, 0x32, 0x29, 0x20, 0x25, 0x20
        /*00ad*/ 	.byte	0x34, 0x29, 0x20, 0x3d, 0x3d, 0x20, 0x28, 0x28, 0x28, 0x74, 0x6d, 0x65, 0x6d, 0x5f, 0x61, 0x64
        /*00bd*/ 	.byte	0x64, 0x72, 0x20, 0x3e, 0x3e, 0x20, 0x31, 0x36, 0x29, 0x20, 0x2f, 0x20, 0x33, 0x32, 0x29, 0x20
        /*00cd*/ 	.byte	0x25, 0x20, 0x34, 0x29, 0x00
	.type		__unnamed_1,@object
	.size		__unnamed_1,(__unnamed_2 - __unnamed_1)
__unnamed_1:
        /*00d2*/ 	.byte	0x61, 0x75, 0x74, 0x6f, 0x20, 0x63, 0x75, 0x74, 0x65, 0x3a, 0x3a, 0x61, 0x73, 0x5f, 0x70, 0x6f
        /* <DEDUP_REMOVED lines=24> */
        /*0262*/ 	.byte	0x38, 0x31, 0x39, 0x32, 0x3e, 0x3e, 0x3e, 0x3e, 0x5d, 0x00
	.type		__unnamed_2,@object
	.size		__unnamed_2,(.L_2 - __unnamed_2)
__unnamed_2:
        /* <DEDUP_REMOVED lines=43> */
        /*051c*/ 	.byte	0x74, 0x65, 0x3a, 0x3a, 0x43, 0x3c, 0x30, 0x3e, 0x3e, 0x3e, 0x3e, 0x5d, 0x00
.L_2:


//--------------------- .nv.shared._ZN7cutlass13device_kernelINS_4gemm6kernel13GemmUniversalIN4cute5tupleIJiiiiEEENS1_10collective13CollectiveMmaINS1_46MainloopSm100TmaUmmaWarpSpecializedBlockScaledILi4ELi2ELi1ENS5_IJNS4_1CILi2EEESB_NSA_ILi1EEEEEEEENS5_IJNSA_ILi256EEESF_NSA_ILi128EEEEEENS5_IJNS_12float_e4m3_tENS_13float_ue8m0_tEEEENS5_IJNS5_IJlSC_lEEENS4_6LayoutINS5_IJNS5_IJNS5_IJNSA_ILi32EEENSA_ILi4EEEEEEiEEESQ_NS5_IJSC_iEEEEEENS5_IJNS5_IJNS5_IJNSA_ILi16EEESO_EEEiEEENS5_IJNS5_IJNSA_ILi0EEESC_EEENSA_ILi512EEEEEENS5_IJSW_iEEEEEEEEEEESK_S13_NS4_8TiledMMAINS4_8MMA_AtomIJNS4_27SM100_MMA_MXF8F6F4_2x1SM_SSISI_SI_fSJ_Li256ELi256ELNS4_4UMMA5MajorE0ELS18_0ELNS17_7ScaleInE0ELS19_0EEEEEENSM_INS5_IJSC_SC_SC_EEENS5_IJSW_SW_SW_EEEEENS5_IJNS4_10UnderscoreES1F_S1F_EEEEENS5_IJNS4_28SM100_TMA_2SM_LOAD_MULTICASTES1I_EEENS5_IJNS4_14ComposedLayoutINS4_7SwizzleILi3ELi4ELi3EEENS4_18smem_ptr_flag_bitsILi8EEENSM_INS5_IJNSA_ILi8EEESG_EEENS5_IJSG_SC_EEEEEEENSM_INS5_IJNS5_IJNS5_IJSP_SC_EEENS5_IJSN_SC_EEEEEESC_NS5_IJSO_SC_EEEEEENS5_IJNS5_IJNS5_IJSU_SY_EEESX_EEESW_NS5_IJSC_SY_EEEEEEEEEEEvNS4_8identityENS5_IJNS4_18SM100_TMA_2SM_LOADES1I_EEENS5_IJS1T_NSM_INS5_IJNS5_IJNS5_IJSP_SB_EEES1V_EEESC_S1X_EEENS5_IJS20_SW_NS5_IJSC_NSA_ILi1024EEEEEEEEEEEEEEvS25_EENS_8epilogue10collective18CollectiveEpilogueINS2H_23Sm100TmaWarpSpecializedILi4ELi2ELi64ELb1ELb0EEEJNS5_IJSG_SF_SG_EEENS5_IJNSM_ISG_SC_EENSM_INSA_ILi64EEESC_EEEEENS_10bfloat16_tESL_S2R_SL_NS2H_6fusion15FusionCallbacksIS2L_NS2S_17LinearCombinationIS2R_fS2R_fLNS_15FloatRoundStyleE2EEES2M_S2Q_JEEENS4_5SM1004TMEM4LOAD26SM100_TMEM_LOAD_32dp32b64xENS4_13SM90_TMA_LOADENS1K_IS1M_NS1N_ILi16EEENSM_INS5_IJS1P_S2O_EEENS5_IJS2O_SC_EEEEEEENS4_39AutoVectorizingCopyWithAssumedAlignmentILi128EEENS4_14SM90_TMA_STOREES37_S39_S39_EEEvvEEEEvNT_6ParamsE --------------------------
	.section	.nv.shared._ZN7cutlass13device_kernelINS_4gemm6kernel13GemmUniversalIN4cute5tupleIJiiiiEEENS1_10collective13CollectiveMmaINS1_46MainloopSm100TmaUmmaWarpSpecializedBlockScaledILi4ELi2ELi1ENS5_IJNS4_1CILi2EEESB_NSA_ILi1EEEEEEEENS5_IJNSA_ILi256EEESF_NSA_ILi128EEEEEENS5_IJNS_12float_e4m3_tENS_13float_ue8m0_tEEEENS5_IJNS5_IJlSC_lEEENS4_6LayoutINS5_IJNS5_IJNS5_IJNSA_ILi32EEENSA_ILi4EEEEEEiEEESQ_NS5_IJSC_iEEEEEENS5_IJNS5_IJNS5_IJNSA_ILi16EEESO_EEEiEEENS5_IJNS5_IJNSA_ILi0EEESC_EEENSA_ILi512EEEEEENS5_IJSW_iEEEEEEEEEEESK_S13_NS4_8TiledMMAINS4_8MMA_AtomIJNS4_27SM100_MMA_MXF8F6F4_2x1SM_SSISI_SI_fSJ_Li256ELi256ELNS4_4UMMA5MajorE0ELS18_0ELNS17_7ScaleInE0ELS19_0EEEEEENSM_INS5_IJSC_SC_SC_EEENS5_IJSW_SW_SW_EEEEENS5_IJNS4_10UnderscoreES1F_S1F_EEEEENS5_IJNS4_28SM100_TMA_2SM_LOAD_MULTICASTES1I_EEENS5_IJNS4_14ComposedLayoutINS4_7SwizzleILi3ELi4ELi3EEENS4_18smem_ptr_flag_bitsILi8EEENSM_INS5_IJNSA_ILi8EEESG_EEENS5_IJSG_SC_EEEEEEENSM_INS5_IJNS5_IJNS5_IJSP_SC_EEENS5_IJSN_SC_EEEEEESC_NS5_IJSO_SC_EEEEEENS5_IJNS5_IJNS5_IJSU_SY_EEESX_EEESW_NS5_IJSC_SY_EEEEEEEEEEEvNS4_8identityENS5_IJNS4_18SM100_TMA_2SM_LOADES1I_EEENS5_IJS1T_NSM_INS5_IJNS5_IJNS5_IJSP_SB_EEES1V_EEESC_S1X_EEENS5_IJS20_SW_NS5_IJSC_NSA_ILi1024EEEEEEEEEEEEEEvS25_EENS_8epilogue10collective18CollectiveEpilogueINS2H_23Sm100TmaWarpSpecializedILi4ELi2ELi64ELb1ELb0EEEJNS5_IJSG_SF_SG_EEENS5_IJNSM_ISG_SC_EENSM_INSA_ILi64EEESC_EEEEENS_10bfloat16_tESL_S2R_SL_NS2H_6fusion15FusionCallbacksIS2L_NS2S_17LinearCombinationIS2R_fS2R_fLNS_15FloatRoundStyleE2EEES2M_S2Q_JEEENS4_5SM1004TMEM4LOAD26SM100_TMEM_LOAD_32dp32b64xENS4_13SM90_TMA_LOADENS1K_IS1M_NS1N_ILi16EEENSM_INS5_IJS1P_S2O_EEENS5_IJS2O_SC_EEEEEEENS4_39AutoVectorizingCopyWithAssumedAlignmentILi128EEENS4_14SM90_TMA_STOREES37_S39_S39_EEEvvEEEEvNT_6ParamsE,"aw",@nobits
	.sectionflags	@""
	.align	16
	.zero		1024


//--------------------- .nv.shared.reserved.0     --------------------------
	.section	.nv.shared.reserved.0,"aw",@nobits
	.weak		__nv_reservedSMEM_offset_0_alias
	.size		__nv_reservedSMEM_offset_0_alias, 0, 64
	.other		__nv_reservedSMEM_offset_0_alias,@"STO_CUDA_RESERVED_SHARED STV_DEFAULT"
__nv_reservedSMEM_offset_0_alias:
	.zero		0
.nv.shared.reserved.0:
	.zero		64
	.weak		__nv_reservedSMEM_tcgen05_partition
	.type		__nv_reservedSMEM_tcgen05_partition,@object
	.size		__nv_reservedSMEM_tcgen05_partition,(.L_0 - __nv_reservedSMEM_tcgen05_partition)
__nv_reservedSMEM_tcgen05_partition:
	.zero		32
.L_0:


//--------------------- .nv.global                --------------------------
	.section	.nv.global,"aw",@nobits
.nv.global:
	.type		_ZN40_INTERNAL_a129a922_4_k_cu_4b235c5e_390254cute1_E,@object
	.size		_ZN40_INTERNAL_a129a922_4_k_cu_4b235c5e_390254cute1_E,(_ZN40_INTERNAL_a129a922_4_k_cu_4b235c5e_390254cuda3std3__45__cpo6cbeginE - _ZN40_INTERNAL_a129a922_4_k_cu_4b235c5e_390254cute1_E)
_ZN40_INTERNAL_a129a922_4_k_cu_4b235c5e_390254cute1_E:
	.zero		1
	.type		_ZN40_INTERNAL_a129a922_4_k_cu_4b235c5e_390254cuda3std3__45__cpo6cbeginE,@object
	.size		_ZN40_INTERNAL_a129a922_4_k_cu_4b235c5e_390254cuda3std3__45__cpo6cbeginE,(_ZN40_INTERNAL_a129a922_4_k_cu_4b235c5e_390254cuda3std3__48in_placeE - _ZN40_INTERNAL_a129a922_4_k_cu_4b235c5e_390254cuda3std3__45__cpo6cbeginE)
_ZN40_INTERNAL_a129a922_4_k_cu_4b235c5e_390254cuda3std3__45__cpo6cbeginE:
	.zero		1
	.type		_ZN40_INTERNAL_a129a922_4_k_cu_4b235c5e_390254cuda3std3__48in_placeE,@object
	.size		_ZN40_INTERNAL_a129a922_4_k_cu_4b235c5e_390254cuda3std3__48in_placeE,(_ZN40_INTERNAL_a129a922_4_k_cu_4b235c5e_390254cuda3std6ranges3__45__cpo9iter_moveE - _ZN40_INTERNAL_a129a922_4_k_cu_4b235c5e_390254cuda3std3__48in_placeE)
_ZN40_INTERNAL_a129a922_4_k_cu_4b235c5e_390254cuda3std3__48in_placeE:
	.zero		1
	.type		_ZN40_INTERNAL_a129a922_4_k_cu_4b235c5e_390254cuda3std6ranges3__45__cpo9iter_moveE,@object
	.size		_ZN40_INTERNAL_a129a922_4_k_cu_4b235c5e_390254cuda3std6ranges3__45__cpo9iter_moveE,(_ZN40_INTERNAL_a129a922_4_k_cu_4b235c5e_390254cuda3std3__45__cpo5beginE - _ZN40_INTERNAL_a129a922_4_k_cu_4b235c5e_390254cuda3std6ranges3__45__cpo9iter_moveE)
_ZN40_INTERNAL_a129a922_4_k_cu_4b235c5e_390254cuda3std6ranges3__45__cpo9iter_moveE:
	.zero		1
	.type		_ZN40_INTERNAL_a129a922_4_k_cu_4b235c5e_390254cuda3std3__45__cpo5beginE,@object
	.size		_ZN40_INTERNAL_a129a922_4_k_cu_4b235c5e_390254cuda3std3__45__cpo5beginE,(_ZN40_INTERNAL_a129a922_4_k_cu_4b235c5e_390254cuda3std3__442_GLOBAL__N__a129a922_4_k_cu_4b235c5e_390256ignoreE - _ZN40_INTERNAL_a129a922_4_k_cu_4b235c5e_390254cuda3std3__45__cpo5beginE)
_ZN40_INTERNAL_a129a922_4_k_cu_4b235c5e_390254cuda3std3__45__cpo5beginE:
	.zero		1
	.type		_ZN40_INTERNAL_a129a922_4_k_cu_4b235c5e_390254cuda3std3__442_GLOBAL__N__a129a922_4_k_cu_4b235c5e_390256ignoreE,@object
	.size		_ZN40_INTERNAL_a129a922_4_k_cu_4b235c5e_390254cuda3std3__442_GLOBAL__N__a129a922_4_k_cu_4b235c5e_390256ignoreE,(_ZN40_INTERNAL_a129a922_4_k_cu_4b235c5e_390254cute7productE - _ZN40_INTERNAL_a129a922_4_k_cu_4b235c5e_390254cuda3std3__442_GLOBAL__N__a129a922_4_k_cu_4b235c5e_390256ignoreE)
_ZN40_INTERNAL_a129a922_4_k_cu_4b235c5e_390254cuda3std3__442_GLOBAL__N__a129a922_4_k_cu_4b235c5e_390256ignoreE:
	.zero		1
	.type		_ZN40_INTERNAL_a129a922_4_k_cu_4b235c5e_390254cute7productE,@object
	.size		_ZN40_INTERNAL_a129a922_4_k_cu_4b235c5e_390254cute7productE,(_ZN40_INTERNAL_a129a922_4_k_cu_4b235c5e_390254cuda3std3__45__cpo3endE - _ZN40_INTERNAL_a129a922_4_k_cu_4b235c5e_390254cute7productE)
_ZN40_INTERNAL_a129a922_4_k_cu_4b235c5e_390254cute7productE:
	.zero		1
	.type		_ZN40_INTERNAL_a129a922_4_k_cu_4b235c5e_390254cuda3std3__45__cpo3endE,@object
	.size		_ZN40_INTERNAL_a129a922_4_k_cu_4b235c5e_390254cuda3std3__45__cpo3endE,(_ZN40_INTERNAL_a129a922_4_k_cu_4b235c5e_390254cuda3std3__419piecewise_constructE - _ZN40_INTERNAL_a129a922_4_k_cu_4b235c5e_390254cuda3std3__45__cpo3endE)
_ZN40_INTERNAL_a129a922_4_k_cu_4b235c5e_390254cuda3std3__45__cpo3endE:
	.zero		1
	.type		_ZN40_INTERNAL_a129a922_4_k_cu_4b235c5e_390254cuda3std3__419piecewise_constructE,@object
	.size		_ZN40_INTERNAL_a129a922_4_k_cu_4b235c5e_390254cuda3std3__419piecewise_constructE,(_ZN40_INTERNAL_a129a922_4_k_cu_4b235c5e_390254cuda3std3__45__cpo4cendE - _ZN40_INTERNAL_a129a922_4_k_cu_4b235c5e_390254cuda3std3__419piecewise_constructE)
_ZN40_INTERNAL_a129a922_4_k_cu_4b235c5e_390254cuda3std3__419piecewise_constructE:
	.zero		1
	.type		_ZN40_INTERNAL_a129a922_4_k_cu_4b235c5e_390254cuda3std3__45__cpo4cendE,@object
	.size		_ZN40_INTERNAL_a129a922_4_k_cu_4b235c5e_390254cuda3std3__45__cpo4cendE,(_ZN40_INTERNAL_a129a922_4_k_cu_4b235c5e_390254cuda3std6ranges3__45__cpo4swapE - _ZN40_INTERNAL_a129a922_4_k_cu_4b235c5e_390254cuda3std3__45__cpo4cendE)
_ZN40_INTERNAL_a129a922_4_k_cu_4b235c5e_390254cuda3std3__45__cpo4cendE:
	.zero		1
	.type		_ZN40_INTERNAL_a129a922_4_k_cu_4b235c5e_390254cuda3std6ranges3__45__cpo4swapE,@object
	.size		_ZN40_INTERNAL_a129a922_4_k_cu_4b235c5e_390254cuda3std6ranges3__45__cpo4swapE,(.L_10 - _ZN40_INTERNAL_a129a922_4_k_cu_4b235c5e_390254cuda3std6ranges3__45__cpo4swapE)
_ZN40_INTERNAL_a129a922_4_k_cu_4b235c5e_390254cuda3std6ranges3__45__cpo4swapE:
	.zero		1
.L_10:


//--------------------- .nv.constant0._ZN7cutlass13device_kernelINS_4gemm6kernel13GemmUniversalIN4cute5tupleIJiiiiEEENS1_10collective13CollectiveMmaINS1_46MainloopSm100TmaUmmaWarpSpecializedBlockScaledILi4ELi2ELi1ENS5_IJNS4_1CILi2EEESB_NSA_ILi1EEEEEEEENS5_IJNSA_ILi256EEESF_NSA_ILi128EEEEEENS5_IJNS_12float_e4m3_tENS_13float_ue8m0_tEEEENS5_IJNS5_IJlSC_lEEENS4_6LayoutINS5_IJNS5_IJNS5_IJNSA_ILi32EEENSA_ILi4EEEEEEiEEESQ_NS5_IJSC_iEEEEEENS5_IJNS5_IJNS5_IJNSA_ILi16EEESO_EEEiEEENS5_IJNS5_IJNSA_ILi0EEESC_EEENSA_ILi512EEEEEENS5_IJSW_iEEEEEEEEEEESK_S13_NS4_8TiledMMAINS4_8MMA_AtomIJNS4_27SM100_MMA_MXF8F6F4_2x1SM_SSISI_SI_fSJ_Li256ELi256ELNS4_4UMMA5MajorE0ELS18_0ELNS17_7ScaleInE0ELS19_0EEEEEENSM_INS5_IJSC_SC_SC_EEENS5_IJSW_SW_SW_EEEEENS5_IJNS4_10UnderscoreES1F_S1F_EEEEENS5_IJNS4_28SM100_TMA_2SM_LOAD_MULTICASTES1I_EEENS5_IJNS4_14ComposedLayoutINS4_7SwizzleILi3ELi4ELi3EEENS4_18smem_ptr_flag_bitsILi8EEENSM_INS5_IJNSA_ILi8EEESG_EEENS5_IJSG_SC_EEEEEEENSM_INS5_IJNS5_IJNS5_IJSP_SC_EEENS5_IJSN_SC_EEEEEESC_NS5_IJSO_SC_EEEEEENS5_IJNS5_IJNS5_IJSU_SY_EEESX_EEESW_NS5_IJSC_SY_EEEEEEEEEEEvNS4_8identityENS5_IJNS4_18SM100_TMA_2SM_LOADES1I_EEENS5_IJS1T_NSM_INS5_IJNS5_IJNS5_IJSP_SB_EEES1V_EEESC_S1X_EEENS5_IJS20_SW_NS5_IJSC_NSA_ILi1024EEEEEEEEEEEEEEvS25_EENS_8epilogue10collective18CollectiveEpilogueINS2H_23Sm100TmaWarpSpecializedILi4ELi2ELi64ELb1ELb0EEEJNS5_IJSG_SF_SG_EEENS5_IJNSM_ISG_SC_EENSM_INSA_ILi64EEESC_EEEEENS_10bfloat16_tESL_S2R_SL_NS2H_6fusion15FusionCallbacksIS2L_NS2S_17LinearCombinationIS2R_fS2R_fLNS_15FloatRoundStyleE2EEES2M_S2Q_JEEENS4_5SM1004TMEM4LOAD26SM100_TMEM_LOAD_32dp32b64xENS4_13SM90_TMA_LOADENS1K_IS1M_NS1N_ILi16EEENSM_INS5_IJS1P_S2O_EEENS5_IJS2O_SC_EEEEEEENS4_39AutoVectorizingCopyWithAssumedAlignmentILi128EEENS4_14SM90_TMA_STOREES37_S39_S39_EEEvvEEEEvNT_6ParamsE --------------------------
	.section	.nv.constant0._ZN7cutlass13device_kernelINS_4gemm6kernel13GemmUniversalIN4cute5tupleIJiiiiEEENS1_10collective13CollectiveMmaINS1_46MainloopSm100TmaUmmaWarpSpecializedBlockScaledILi4ELi2ELi1ENS5_IJNS4_1CILi2EEESB_NSA_ILi1EEEEEEEENS5_IJNSA_ILi256EEESF_NSA_ILi128EEEEEENS5_IJNS_12float_e4m3_tENS_13float_ue8m0_tEEEENS5_IJNS5_IJlSC_lEEENS4_6LayoutINS5_IJNS5_IJNS5_IJNSA_ILi32EEENSA_ILi4EEEEEEiEEESQ_NS5_IJSC_iEEEEEENS5_IJNS5_IJNS5_IJNSA_ILi16EEESO_EEEiEEENS5_IJNS5_IJNSA_ILi0EEESC_EEENSA_ILi512EEEEEENS5_IJSW_iEEEEEEEEEEESK_S13_NS4_8TiledMMAINS4_8MMA_AtomIJNS4_27SM100_MMA_MXF8F6F4_2x1SM_SSISI_SI_fSJ_Li256ELi256ELNS4_4UMMA5MajorE0ELS18_0ELNS17_7ScaleInE0ELS19_0EEEEEENSM_INS5_IJSC_SC_SC_EEENS5_IJSW_SW_SW_EEEEENS5_IJNS4_10UnderscoreES1F_S1F_EEEEENS5_IJNS4_28SM100_TMA_2SM_LOAD_MULTICASTES1I_EEENS5_IJNS4_14ComposedLayoutINS4_7SwizzleILi3ELi4ELi3EEENS4_18smem_ptr_flag_bitsILi8EEENSM_INS5_IJNSA_ILi8EEESG_EEENS5_IJSG_SC_EEEEEEENSM_INS5_IJNS5_IJNS5_IJSP_SC_EEENS5_IJSN_SC_EEEEEESC_NS5_IJSO_SC_EEEEEENS5_IJNS5_IJNS5_IJSU_SY_EEESX_EEESW_NS5_IJSC_SY_EEEEEEEEEEEvNS4_8identityENS5_IJNS4_18SM100_TMA_2SM_LOADES1I_EEENS5_IJS1T_NSM_INS5_IJNS5_IJNS5_IJSP_SB_EEES1V_EEESC_S1X_EEENS5_IJS20_SW_NS5_IJSC_NSA_ILi1024EEEEEEEEEEEEEEvS25_EENS_8epilogue10collective18CollectiveEpilogueINS2H_23Sm100TmaWarpSpecializedILi4ELi2ELi64ELb1ELb0EEEJNS5_IJSG_SF_SG_EEENS5_IJNSM_ISG_SC_EENSM_INSA_ILi64EEESC_EEEEENS_10bfloat16_tESL_S2R_SL_NS2H_6fusion15FusionCallbacksIS2L_NS2S_17LinearCombinationIS2R_fS2R_fLNS_15FloatRoundStyleE2EEES2M_S2Q_JEEENS4_5SM1004TMEM4LOAD26SM100_TMEM_LOAD_32dp32b64xENS4_13SM90_TMA_LOADENS1K_IS1M_NS1N_ILi16EEENSM_INS5_IJS1P_S2O_EEENS5_IJS2O_SC_EEEEEEENS4_39AutoVectorizingCopyWithAssumedAlignmentILi128EEENS4_14SM90_TMA_STOREES37_S39_S39_EEEvvEEEEvNT_6ParamsE,"a",@progbits
	.sectionflags	@""
	.align	4
.nv.constant0._ZN7cutlass13device_kernelINS_4gemm6kernel13GemmUniversalIN4cute5tupleIJiiiiEEENS1_10collective13CollectiveMmaINS1_46MainloopSm100TmaUmmaWarpSpecializedBlockScaledILi4ELi2ELi1ENS5_IJNS4_1CILi2EEESB_NSA_ILi1EEEEEEEENS5_IJNSA_ILi256EEESF_NSA_ILi128EEEEEENS5_IJNS_12float_e4m3_tENS_13float_ue8m0_tEEEENS5_IJNS5_IJlSC_lEEENS4_6LayoutINS5_IJNS5_IJNS5_IJNSA_ILi32EEENSA_ILi4EEEEEEiEEESQ_NS5_IJSC_iEEEEEENS5_IJNS5_IJNS5_IJNSA_ILi16EEESO_EEEiEEENS5_IJNS5_IJNSA_ILi0EEESC_EEENSA_ILi512EEEEEENS5_IJSW_iEEEEEEEEEEESK_S13_NS4_8TiledMMAINS4_8MMA_AtomIJNS4_27SM100_MMA_MXF8F6F4_2x1SM_SSISI_SI_fSJ_Li256ELi256ELNS4_4UMMA5MajorE0ELS18_0ELNS17_7ScaleInE0ELS19_0EEEEEENSM_INS5_IJSC_SC_SC_EEENS5_IJSW_SW_SW_EEEEENS5_IJNS4_10UnderscoreES1F_S1F_EEEEENS5_IJNS4_28SM100_TMA_2SM_LOAD_MULTICASTES1I_EEENS5_IJNS4_14ComposedLayoutINS4_7SwizzleILi3ELi4ELi3EEENS4_18smem_ptr_flag_bitsILi8EEENSM_INS5_IJNSA_ILi8EEESG_EEENS5_IJSG_SC_EEEEEEENSM_INS5_IJNS5_IJNS5_IJSP_SC_EEENS5_IJSN_SC_EEEEEESC_NS5_IJSO_SC_EEEEEENS5_IJNS5_IJNS5_IJSU_SY_EEESX_EEESW_NS5_IJSC_SY_EEEEEEEEEEEvNS4_8identityENS5_IJNS4_18SM100_TMA_2SM_LOADES1I_EEENS5_IJS1T_NSM_INS5_IJNS5_IJNS5_IJSP_SB_EEES1V_EEESC_S1X_EEENS5_IJS20_SW_NS5_IJSC_NSA_ILi1024EEEEEEEEEEEEEEvS25_EENS_8epilogue10collective18CollectiveEpilogueINS2H_23Sm100TmaWarpSpecializedILi4ELi2ELi64ELb1ELb0EEEJNS5_IJSG_SF_SG_EEENS5_IJNSM_ISG_SC_EENSM_INSA_ILi64EEESC_EEEEENS_10bfloat16_tESL_S2R_SL_NS2H_6fusion15FusionCallbacksIS2L_NS2S_17LinearCombinationIS2R_fS2R_fLNS_15FloatRoundStyleE2EEES2M_S2Q_JEEENS4_5SM1004TMEM4LOAD26SM100_TMEM_LOAD_32dp32b64xENS4_13SM90_TMA_LOADENS1K_IS1M_NS1N_ILi16EEENSM_INS5_IJS1P_S2O_EEENS5_IJS2O_SC_EEEEEEENS4_39AutoVectorizingCopyWithAssumedAlignmentILi128EEENS4_14SM90_TMA_STOREES37_S39_S39_EEEvvEEEEvNT_6ParamsE:
	.zero		3968


//--------------------- SYMBOLS --------------------------

	.type		.nv.reservedSmem.offset0,@object
	.size		.nv.reservedSmem.offset0,0x4
	.type		.nv.reservedSmem.cap,@object
	.size		.nv.reservedSmem.cap,0x4
	.type		__assertfail,@function
